//
// Generated by NVIDIA NVVM Compiler
//
// Compiler Build ID: CL-36424714
// Cuda compilation tools, release 13.0, V13.0.88
// Based on NVVM 20.0.0
//

.version 9.0
.target sm_100
.address_size 64

	// .globl	_Z13store_weightsPA100_A100_d
.extern .func  (.param .b32 func_retval0) vprintf
(
	.param .b64 vprintf_param_0,
	.param .b64 vprintf_param_1
)
;
.global .align 4 .b8 precalc_xorwow_matrix[102400];
.global .align 4 .b8 precalc_xorwow_offset_matrix[102400];
.global .align 4 .b8 mrg32k3aM1[2304];
.global .align 4 .b8 mrg32k3aM2[2304];
.global .align 4 .b8 mrg32k3aM1SubSeq[2016];
.global .align 4 .b8 mrg32k3aM2SubSeq[2016];
.global .align 4 .b8 mrg32k3aM1Seq[2304];
.global .align 4 .b8 mrg32k3aM2Seq[2304];
.const .align 8 .b8 __cr_lgamma_table[72];
.global .align 1 .b8 $str[21] = {84, 104, 114, 101, 97, 100, 32, 35, 37, 100, 32, 102, 105, 110, 105, 115, 104, 101, 100, 10};

.visible .entry _Z13store_weightsPA100_A100_d(
	.param .u64 .ptr .align 1 _Z13store_weightsPA100_A100_d_param_0
)
{
	.local .align 16 .b8 	__local_depot0[80256];
	.reg .b64 	%SP;
	.reg .b64 	%SPL;
	.reg .pred 	%p<122>;
	.reg .b16 	%rs<166>;
	.reg .b32 	%r<1299>;
	.reg .b64 	%rd<90>;
	.reg .b64 	%fd<5>;

	mov.u64 	%SPL, __local_depot0;
	add.u64 	%rd1, %SPL, 0;
	add.u64 	%rd2, %SPL, 80000;
	add.u64 	%rd3, %SPL, 80200;
	mov.u32 	%r583, %ctaid.x;
	mov.u32 	%r584, %ntid.x;
	mov.u32 	%r585, %tid.x;
	mad.lo.s32 	%r586, %r583, %r584, %r585;
	cvt.u16.u32 	%rs1, %r586;
	and.b32  	%r1, %r586, 65535;
	mov.b32 	%r1004, 1593684748;
	mov.b32 	%r587, 832094735;
	st.local.v2.u32 	[%rd3], {%r587, %r1004};
	mov.b32 	%r1002, -123459836;
	mov.b32 	%r1003, 1111207954;
	st.local.v2.u32 	[%rd3+8], {%r1003, %r1002};
	mov.b32 	%r1000, 1476011280;
	mov.b32 	%r1001, -589760388;
	st.local.v2.u32 	[%rd3+16], {%r1001, %r1000};
	setp.eq.s32 	%p1, %r1, 0;
	@%p1 bra 	$L__BB0_115;
	cvt.u64.u32 	%rd88, %r1;
	mov.b32 	%r987, 0;
	mov.b32 	%r1004, 1593684748;
	mov.b32 	%r1003, 1111207954;
	mov.b32 	%r1002, -123459836;
	mov.b32 	%r1001, -589760388;
	mov.b32 	%r1000, 1476011280;
$L__BB0_2:
	mov.u64 	%rd5, %rd88;
	and.b64  	%rd6, %rd5, 3;
	setp.eq.s64 	%p2, %rd6, 0;
	@%p2 bra 	$L__BB0_114;
	mul.wide.u32 	%rd27, %r987, 3200;
	mov.u64 	%rd28, precalc_xorwow_matrix;
	add.s64 	%rd7, %rd28, %rd27;
	mov.b32 	%r1000, 0;
	mov.u32 	%r1001, %r1000;
	mov.u32 	%r1002, %r1000;
	mov.u32 	%r1003, %r1000;
	mov.u32 	%r1004, %r1000;
	mov.u32 	%r993, %r1000;
$L__BB0_4:
	mul.wide.u32 	%rd29, %r993, 4;
	add.s64 	%rd30, %rd3, %rd29;
	ld.local.u32 	%r14, [%rd30+4];
	shl.b32 	%r15, %r993, 5;
	mov.b32 	%r999, 0;
$L__BB0_5:
	.pragma "nounroll";
	shr.u32 	%r596, %r14, %r999;
	and.b32  	%r597, %r596, 1;
	setp.eq.b32 	%p3, %r597, 1;
	not.pred 	%p4, %p3;
	add.s32 	%r598, %r15, %r999;
	mul.lo.s32 	%r599, %r598, 5;
	mul.wide.u32 	%rd31, %r599, 4;
	add.s64 	%rd8, %rd7, %rd31;
	@%p4 bra 	$L__BB0_7;
	ld.global.u32 	%r600, [%rd8];
	xor.b32  	%r1004, %r1004, %r600;
	ld.global.u32 	%r601, [%rd8+4];
	xor.b32  	%r1003, %r1003, %r601;
	ld.global.u32 	%r602, [%rd8+8];
	xor.b32  	%r1002, %r1002, %r602;
	ld.global.u32 	%r603, [%rd8+12];
	xor.b32  	%r1001, %r1001, %r603;
	ld.global.u32 	%r604, [%rd8+16];
	xor.b32  	%r1000, %r1000, %r604;
$L__BB0_7:
	and.b32  	%r606, %r596, 2;
	setp.eq.s32 	%p5, %r606, 0;
	@%p5 bra 	$L__BB0_9;
	ld.global.u32 	%r607, [%rd8+20];
	xor.b32  	%r1004, %r1004, %r607;
	ld.global.u32 	%r608, [%rd8+24];
	xor.b32  	%r1003, %r1003, %r608;
	ld.global.u32 	%r609, [%rd8+28];
	xor.b32  	%r1002, %r1002, %r609;
	ld.global.u32 	%r610, [%rd8+32];
	xor.b32  	%r1001, %r1001, %r610;
	ld.global.u32 	%r611, [%rd8+36];
	xor.b32  	%r1000, %r1000, %r611;
$L__BB0_9:
	and.b32  	%r613, %r596, 4;
	setp.eq.s32 	%p6, %r613, 0;
	@%p6 bra 	$L__BB0_11;
	ld.global.u32 	%r614, [%rd8+40];
	xor.b32  	%r1004, %r1004, %r614;
	ld.global.u32 	%r615, [%rd8+44];
	xor.b32  	%r1003, %r1003, %r615;
	ld.global.u32 	%r616, [%rd8+48];
	xor.b32  	%r1002, %r1002, %r616;
	ld.global.u32 	%r617, [%rd8+52];
	xor.b32  	%r1001, %r1001, %r617;
	ld.global.u32 	%r618, [%rd8+56];
	xor.b32  	%r1000, %r1000, %r618;
$L__BB0_11:
	and.b32  	%r620, %r596, 8;
	setp.eq.s32 	%p7, %r620, 0;
	@%p7 bra 	$L__BB0_13;
	ld.global.u32 	%r621, [%rd8+60];
	xor.b32  	%r1004, %r1004, %r621;
	ld.global.u32 	%r622, [%rd8+64];
	xor.b32  	%r1003, %r1003, %r622;
	ld.global.u32 	%r623, [%rd8+68];
	xor.b32  	%r1002, %r1002, %r623;
	ld.global.u32 	%r624, [%rd8+72];
	xor.b32  	%r1001, %r1001, %r624;
	ld.global.u32 	%r625, [%rd8+76];
	xor.b32  	%r1000, %r1000, %r625;
$L__BB0_13:
	and.b32  	%r627, %r596, 16;
	setp.eq.s32 	%p8, %r627, 0;
	@%p8 bra 	$L__BB0_15;
	ld.global.u32 	%r628, [%rd8+80];
	xor.b32  	%r1004, %r1004, %r628;
	ld.global.u32 	%r629, [%rd8+84];
	xor.b32  	%r1003, %r1003, %r629;
	ld.global.u32 	%r630, [%rd8+88];
	xor.b32  	%r1002, %r1002, %r630;
	ld.global.u32 	%r631, [%rd8+92];
	xor.b32  	%r1001, %r1001, %r631;
	ld.global.u32 	%r632, [%rd8+96];
	xor.b32  	%r1000, %r1000, %r632;
$L__BB0_15:
	and.b32  	%r634, %r596, 32;
	setp.eq.s32 	%p9, %r634, 0;
	@%p9 bra 	$L__BB0_17;
	ld.global.u32 	%r635, [%rd8+100];
	xor.b32  	%r1004, %r1004, %r635;
	ld.global.u32 	%r636, [%rd8+104];
	xor.b32  	%r1003, %r1003, %r636;
	ld.global.u32 	%r637, [%rd8+108];
	xor.b32  	%r1002, %r1002, %r637;
	ld.global.u32 	%r638, [%rd8+112];
	xor.b32  	%r1001, %r1001, %r638;
	ld.global.u32 	%r639, [%rd8+116];
	xor.b32  	%r1000, %r1000, %r639;
$L__BB0_17:
	and.b32  	%r641, %r596, 64;
	setp.eq.s32 	%p10, %r641, 0;
	@%p10 bra 	$L__BB0_19;
	ld.global.u32 	%r642, [%rd8+120];
	xor.b32  	%r1004, %r1004, %r642;
	ld.global.u32 	%r643, [%rd8+124];
	xor.b32  	%r1003, %r1003, %r643;
	ld.global.u32 	%r644, [%rd8+128];
	xor.b32  	%r1002, %r1002, %r644;
	ld.global.u32 	%r645, [%rd8+132];
	xor.b32  	%r1001, %r1001, %r645;
	ld.global.u32 	%r646, [%rd8+136];
	xor.b32  	%r1000, %r1000, %r646;
$L__BB0_19:
	and.b32  	%r648, %r596, 128;
	setp.eq.s32 	%p11, %r648, 0;
	@%p11 bra 	$L__BB0_21;
	ld.global.u32 	%r649, [%rd8+140];
	xor.b32  	%r1004, %r1004, %r649;
	ld.global.u32 	%r650, [%rd8+144];
	xor.b32  	%r1003, %r1003, %r650;
	ld.global.u32 	%r651, [%rd8+148];
	xor.b32  	%r1002, %r1002, %r651;
	ld.global.u32 	%r652, [%rd8+152];
	xor.b32  	%r1001, %r1001, %r652;
	ld.global.u32 	%r653, [%rd8+156];
	xor.b32  	%r1000, %r1000, %r653;
$L__BB0_21:
	and.b32  	%r655, %r596, 256;
	setp.eq.s32 	%p12, %r655, 0;
	@%p12 bra 	$L__BB0_23;
	ld.global.u32 	%r656, [%rd8+160];
	xor.b32  	%r1004, %r1004, %r656;
	ld.global.u32 	%r657, [%rd8+164];
	xor.b32  	%r1003, %r1003, %r657;
	ld.global.u32 	%r658, [%rd8+168];
	xor.b32  	%r1002, %r1002, %r658;
	ld.global.u32 	%r659, [%rd8+172];
	xor.b32  	%r1001, %r1001, %r659;
	ld.global.u32 	%r660, [%rd8+176];
	xor.b32  	%r1000, %r1000, %r660;
$L__BB0_23:
	and.b32  	%r662, %r596, 512;
	setp.eq.s32 	%p13, %r662, 0;
	@%p13 bra 	$L__BB0_25;
	ld.global.u32 	%r663, [%rd8+180];
	xor.b32  	%r1004, %r1004, %r663;
	ld.global.u32 	%r664, [%rd8+184];
	xor.b32  	%r1003, %r1003, %r664;
	ld.global.u32 	%r665, [%rd8+188];
	xor.b32  	%r1002, %r1002, %r665;
	ld.global.u32 	%r666, [%rd8+192];
	xor.b32  	%r1001, %r1001, %r666;
	ld.global.u32 	%r667, [%rd8+196];
	xor.b32  	%r1000, %r1000, %r667;
$L__BB0_25:
	and.b32  	%r669, %r596, 1024;
	setp.eq.s32 	%p14, %r669, 0;
	@%p14 bra 	$L__BB0_27;
	ld.global.u32 	%r670, [%rd8+200];
	xor.b32  	%r1004, %r1004, %r670;
	ld.global.u32 	%r671, [%rd8+204];
	xor.b32  	%r1003, %r1003, %r671;
	ld.global.u32 	%r672, [%rd8+208];
	xor.b32  	%r1002, %r1002, %r672;
	ld.global.u32 	%r673, [%rd8+212];
	xor.b32  	%r1001, %r1001, %r673;
	ld.global.u32 	%r674, [%rd8+216];
	xor.b32  	%r1000, %r1000, %r674;
$L__BB0_27:
	and.b32  	%r676, %r596, 2048;
	setp.eq.s32 	%p15, %r676, 0;
	@%p15 bra 	$L__BB0_29;
	ld.global.u32 	%r677, [%rd8+220];
	xor.b32  	%r1004, %r1004, %r677;
	ld.global.u32 	%r678, [%rd8+224];
	xor.b32  	%r1003, %r1003, %r678;
	ld.global.u32 	%r679, [%rd8+228];
	xor.b32  	%r1002, %r1002, %r679;
	ld.global.u32 	%r680, [%rd8+232];
	xor.b32  	%r1001, %r1001, %r680;
	ld.global.u32 	%r681, [%rd8+236];
	xor.b32  	%r1000, %r1000, %r681;
$L__BB0_29:
	and.b32  	%r683, %r596, 4096;
	setp.eq.s32 	%p16, %r683, 0;
	@%p16 bra 	$L__BB0_31;
	ld.global.u32 	%r684, [%rd8+240];
	xor.b32  	%r1004, %r1004, %r684;
	ld.global.u32 	%r685, [%rd8+244];
	xor.b32  	%r1003, %r1003, %r685;
	ld.global.u32 	%r686, [%rd8+248];
	xor.b32  	%r1002, %r1002, %r686;
	ld.global.u32 	%r687, [%rd8+252];
	xor.b32  	%r1001, %r1001, %r687;
	ld.global.u32 	%r688, [%rd8+256];
	xor.b32  	%r1000, %r1000, %r688;
$L__BB0_31:
	and.b32  	%r690, %r596, 8192;
	setp.eq.s32 	%p17, %r690, 0;
	@%p17 bra 	$L__BB0_33;
	ld.global.u32 	%r691, [%rd8+260];
	xor.b32  	%r1004, %r1004, %r691;
	ld.global.u32 	%r692, [%rd8+264];
	xor.b32  	%r1003, %r1003, %r692;
	ld.global.u32 	%r693, [%rd8+268];
	xor.b32  	%r1002, %r1002, %r693;
	ld.global.u32 	%r694, [%rd8+272];
	xor.b32  	%r1001, %r1001, %r694;
	ld.global.u32 	%r695, [%rd8+276];
	xor.b32  	%r1000, %r1000, %r695;
$L__BB0_33:
	and.b32  	%r697, %r596, 16384;
	setp.eq.s32 	%p18, %r697, 0;
	@%p18 bra 	$L__BB0_35;
	ld.global.u32 	%r698, [%rd8+280];
	xor.b32  	%r1004, %r1004, %r698;
	ld.global.u32 	%r699, [%rd8+284];
	xor.b32  	%r1003, %r1003, %r699;
	ld.global.u32 	%r700, [%rd8+288];
	xor.b32  	%r1002, %r1002, %r700;
	ld.global.u32 	%r701, [%rd8+292];
	xor.b32  	%r1001, %r1001, %r701;
	ld.global.u32 	%r702, [%rd8+296];
	xor.b32  	%r1000, %r1000, %r702;
$L__BB0_35:
	and.b32  	%r704, %r596, 32768;
	setp.eq.s32 	%p19, %r704, 0;
	@%p19 bra 	$L__BB0_37;
	ld.global.u32 	%r705, [%rd8+300];
	xor.b32  	%r1004, %r1004, %r705;
	ld.global.u32 	%r706, [%rd8+304];
	xor.b32  	%r1003, %r1003, %r706;
	ld.global.u32 	%r707, [%rd8+308];
	xor.b32  	%r1002, %r1002, %r707;
	ld.global.u32 	%r708, [%rd8+312];
	xor.b32  	%r1001, %r1001, %r708;
	ld.global.u32 	%r709, [%rd8+316];
	xor.b32  	%r1000, %r1000, %r709;
$L__BB0_37:
	add.s32 	%r999, %r999, 16;
	setp.ne.s32 	%p20, %r999, 32;
	@%p20 bra 	$L__BB0_5;
	mad.lo.s32 	%r710, %r993, -31, %r15;
	add.s32 	%r993, %r710, 1;
	setp.ne.s32 	%p21, %r993, 5;
	@%p21 bra 	$L__BB0_4;
	st.local.u32 	[%rd3+4], %r1004;
	st.local.v2.u32 	[%rd3+8], {%r1003, %r1002};
	st.local.v2.u32 	[%rd3+16], {%r1001, %r1000};
	setp.eq.s64 	%p22, %rd6, 1;
	@%p22 bra 	$L__BB0_114;
	mov.b32 	%r1000, 0;
	mov.u32 	%r1001, %r1000;
	mov.u32 	%r1002, %r1000;
	mov.u32 	%r1003, %r1000;
	mov.u32 	%r1004, %r1000;
	mov.u32 	%r1085, %r1000;
$L__BB0_41:
	mul.wide.u32 	%rd32, %r1085, 4;
	add.s64 	%rd33, %rd3, %rd32;
	ld.local.u32 	%r190, [%rd33+4];
	shl.b32 	%r191, %r1085, 5;
	mov.b32 	%r1091, 0;
$L__BB0_42:
	.pragma "nounroll";
	shr.u32 	%r713, %r190, %r1091;
	and.b32  	%r714, %r713, 1;
	setp.eq.b32 	%p23, %r714, 1;
	not.pred 	%p24, %p23;
	add.s32 	%r715, %r191, %r1091;
	mul.lo.s32 	%r716, %r715, 5;
	mul.wide.u32 	%rd34, %r716, 4;
	add.s64 	%rd9, %rd7, %rd34;
	@%p24 bra 	$L__BB0_44;
	ld.global.u32 	%r717, [%rd9];
	xor.b32  	%r1004, %r1004, %r717;
	ld.global.u32 	%r718, [%rd9+4];
	xor.b32  	%r1003, %r1003, %r718;
	ld.global.u32 	%r719, [%rd9+8];
	xor.b32  	%r1002, %r1002, %r719;
	ld.global.u32 	%r720, [%rd9+12];
	xor.b32  	%r1001, %r1001, %r720;
	ld.global.u32 	%r721, [%rd9+16];
	xor.b32  	%r1000, %r1000, %r721;
$L__BB0_44:
	and.b32  	%r723, %r713, 2;
	setp.eq.s32 	%p25, %r723, 0;
	@%p25 bra 	$L__BB0_46;
	ld.global.u32 	%r724, [%rd9+20];
	xor.b32  	%r1004, %r1004, %r724;
	ld.global.u32 	%r725, [%rd9+24];
	xor.b32  	%r1003, %r1003, %r725;
	ld.global.u32 	%r726, [%rd9+28];
	xor.b32  	%r1002, %r1002, %r726;
	ld.global.u32 	%r727, [%rd9+32];
	xor.b32  	%r1001, %r1001, %r727;
	ld.global.u32 	%r728, [%rd9+36];
	xor.b32  	%r1000, %r1000, %r728;
$L__BB0_46:
	and.b32  	%r730, %r713, 4;
	setp.eq.s32 	%p26, %r730, 0;
	@%p26 bra 	$L__BB0_48;
	ld.global.u32 	%r731, [%rd9+40];
	xor.b32  	%r1004, %r1004, %r731;
	ld.global.u32 	%r732, [%rd9+44];
	xor.b32  	%r1003, %r1003, %r732;
	ld.global.u32 	%r733, [%rd9+48];
	xor.b32  	%r1002, %r1002, %r733;
	ld.global.u32 	%r734, [%rd9+52];
	xor.b32  	%r1001, %r1001, %r734;
	ld.global.u32 	%r735, [%rd9+56];
	xor.b32  	%r1000, %r1000, %r735;
$L__BB0_48:
	and.b32  	%r737, %r713, 8;
	setp.eq.s32 	%p27, %r737, 0;
	@%p27 bra 	$L__BB0_50;
	ld.global.u32 	%r738, [%rd9+60];
	xor.b32  	%r1004, %r1004, %r738;
	ld.global.u32 	%r739, [%rd9+64];
	xor.b32  	%r1003, %r1003, %r739;
	ld.global.u32 	%r740, [%rd9+68];
	xor.b32  	%r1002, %r1002, %r740;
	ld.global.u32 	%r741, [%rd9+72];
	xor.b32  	%r1001, %r1001, %r741;
	ld.global.u32 	%r742, [%rd9+76];
	xor.b32  	%r1000, %r1000, %r742;
$L__BB0_50:
	and.b32  	%r744, %r713, 16;
	setp.eq.s32 	%p28, %r744, 0;
	@%p28 bra 	$L__BB0_52;
	ld.global.u32 	%r745, [%rd9+80];
	xor.b32  	%r1004, %r1004, %r745;
	ld.global.u32 	%r746, [%rd9+84];
	xor.b32  	%r1003, %r1003, %r746;
	ld.global.u32 	%r747, [%rd9+88];
	xor.b32  	%r1002, %r1002, %r747;
	ld.global.u32 	%r748, [%rd9+92];
	xor.b32  	%r1001, %r1001, %r748;
	ld.global.u32 	%r749, [%rd9+96];
	xor.b32  	%r1000, %r1000, %r749;
$L__BB0_52:
	and.b32  	%r751, %r713, 32;
	setp.eq.s32 	%p29, %r751, 0;
	@%p29 bra 	$L__BB0_54;
	ld.global.u32 	%r752, [%rd9+100];
	xor.b32  	%r1004, %r1004, %r752;
	ld.global.u32 	%r753, [%rd9+104];
	xor.b32  	%r1003, %r1003, %r753;
	ld.global.u32 	%r754, [%rd9+108];
	xor.b32  	%r1002, %r1002, %r754;
	ld.global.u32 	%r755, [%rd9+112];
	xor.b32  	%r1001, %r1001, %r755;
	ld.global.u32 	%r756, [%rd9+116];
	xor.b32  	%r1000, %r1000, %r756;
$L__BB0_54:
	and.b32  	%r758, %r713, 64;
	setp.eq.s32 	%p30, %r758, 0;
	@%p30 bra 	$L__BB0_56;
	ld.global.u32 	%r759, [%rd9+120];
	xor.b32  	%r1004, %r1004, %r759;
	ld.global.u32 	%r760, [%rd9+124];
	xor.b32  	%r1003, %r1003, %r760;
	ld.global.u32 	%r761, [%rd9+128];
	xor.b32  	%r1002, %r1002, %r761;
	ld.global.u32 	%r762, [%rd9+132];
	xor.b32  	%r1001, %r1001, %r762;
	ld.global.u32 	%r763, [%rd9+136];
	xor.b32  	%r1000, %r1000, %r763;
$L__BB0_56:
	and.b32  	%r765, %r713, 128;
	setp.eq.s32 	%p31, %r765, 0;
	@%p31 bra 	$L__BB0_58;
	ld.global.u32 	%r766, [%rd9+140];
	xor.b32  	%r1004, %r1004, %r766;
	ld.global.u32 	%r767, [%rd9+144];
	xor.b32  	%r1003, %r1003, %r767;
	ld.global.u32 	%r768, [%rd9+148];
	xor.b32  	%r1002, %r1002, %r768;
	ld.global.u32 	%r769, [%rd9+152];
	xor.b32  	%r1001, %r1001, %r769;
	ld.global.u32 	%r770, [%rd9+156];
	xor.b32  	%r1000, %r1000, %r770;
$L__BB0_58:
	and.b32  	%r772, %r713, 256;
	setp.eq.s32 	%p32, %r772, 0;
	@%p32 bra 	$L__BB0_60;
	ld.global.u32 	%r773, [%rd9+160];
	xor.b32  	%r1004, %r1004, %r773;
	ld.global.u32 	%r774, [%rd9+164];
	xor.b32  	%r1003, %r1003, %r774;
	ld.global.u32 	%r775, [%rd9+168];
	xor.b32  	%r1002, %r1002, %r775;
	ld.global.u32 	%r776, [%rd9+172];
	xor.b32  	%r1001, %r1001, %r776;
	ld.global.u32 	%r777, [%rd9+176];
	xor.b32  	%r1000, %r1000, %r777;
$L__BB0_60:
	and.b32  	%r779, %r713, 512;
	setp.eq.s32 	%p33, %r779, 0;
	@%p33 bra 	$L__BB0_62;
	ld.global.u32 	%r780, [%rd9+180];
	xor.b32  	%r1004, %r1004, %r780;
	ld.global.u32 	%r781, [%rd9+184];
	xor.b32  	%r1003, %r1003, %r781;
	ld.global.u32 	%r782, [%rd9+188];
	xor.b32  	%r1002, %r1002, %r782;
	ld.global.u32 	%r783, [%rd9+192];
	xor.b32  	%r1001, %r1001, %r783;
	ld.global.u32 	%r784, [%rd9+196];
	xor.b32  	%r1000, %r1000, %r784;
$L__BB0_62:
	and.b32  	%r786, %r713, 1024;
	setp.eq.s32 	%p34, %r786, 0;
	@%p34 bra 	$L__BB0_64;
	ld.global.u32 	%r787, [%rd9+200];
	xor.b32  	%r1004, %r1004, %r787;
	ld.global.u32 	%r788, [%rd9+204];
	xor.b32  	%r1003, %r1003, %r788;
	ld.global.u32 	%r789, [%rd9+208];
	xor.b32  	%r1002, %r1002, %r789;
	ld.global.u32 	%r790, [%rd9+212];
	xor.b32  	%r1001, %r1001, %r790;
	ld.global.u32 	%r791, [%rd9+216];
	xor.b32  	%r1000, %r1000, %r791;
$L__BB0_64:
	and.b32  	%r793, %r713, 2048;
	setp.eq.s32 	%p35, %r793, 0;
	@%p35 bra 	$L__BB0_66;
	ld.global.u32 	%r794, [%rd9+220];
	xor.b32  	%r1004, %r1004, %r794;
	ld.global.u32 	%r795, [%rd9+224];
	xor.b32  	%r1003, %r1003, %r795;
	ld.global.u32 	%r796, [%rd9+228];
	xor.b32  	%r1002, %r1002, %r796;
	ld.global.u32 	%r797, [%rd9+232];
	xor.b32  	%r1001, %r1001, %r797;
	ld.global.u32 	%r798, [%rd9+236];
	xor.b32  	%r1000, %r1000, %r798;
$L__BB0_66:
	and.b32  	%r800, %r713, 4096;
	setp.eq.s32 	%p36, %r800, 0;
	@%p36 bra 	$L__BB0_68;
	ld.global.u32 	%r801, [%rd9+240];
	xor.b32  	%r1004, %r1004, %r801;
	ld.global.u32 	%r802, [%rd9+244];
	xor.b32  	%r1003, %r1003, %r802;
	ld.global.u32 	%r803, [%rd9+248];
	xor.b32  	%r1002, %r1002, %r803;
	ld.global.u32 	%r804, [%rd9+252];
	xor.b32  	%r1001, %r1001, %r804;
	ld.global.u32 	%r805, [%rd9+256];
	xor.b32  	%r1000, %r1000, %r805;
$L__BB0_68:
	and.b32  	%r807, %r713, 8192;
	setp.eq.s32 	%p37, %r807, 0;
	@%p37 bra 	$L__BB0_70;
	ld.global.u32 	%r808, [%rd9+260];
	xor.b32  	%r1004, %r1004, %r808;
	ld.global.u32 	%r809, [%rd9+264];
	xor.b32  	%r1003, %r1003, %r809;
	ld.global.u32 	%r810, [%rd9+268];
	xor.b32  	%r1002, %r1002, %r810;
	ld.global.u32 	%r811, [%rd9+272];
	xor.b32  	%r1001, %r1001, %r811;
	ld.global.u32 	%r812, [%rd9+276];
	xor.b32  	%r1000, %r1000, %r812;
$L__BB0_70:
	and.b32  	%r814, %r713, 16384;
	setp.eq.s32 	%p38, %r814, 0;
	@%p38 bra 	$L__BB0_72;
	ld.global.u32 	%r815, [%rd9+280];
	xor.b32  	%r1004, %r1004, %r815;
	ld.global.u32 	%r816, [%rd9+284];
	xor.b32  	%r1003, %r1003, %r816;
	ld.global.u32 	%r817, [%rd9+288];
	xor.b32  	%r1002, %r1002, %r817;
	ld.global.u32 	%r818, [%rd9+292];
	xor.b32  	%r1001, %r1001, %r818;
	ld.global.u32 	%r819, [%rd9+296];
	xor.b32  	%r1000, %r1000, %r819;
$L__BB0_72:
	and.b32  	%r821, %r713, 32768;
	setp.eq.s32 	%p39, %r821, 0;
	@%p39 bra 	$L__BB0_74;
	ld.global.u32 	%r822, [%rd9+300];
	xor.b32  	%r1004, %r1004, %r822;
	ld.global.u32 	%r823, [%rd9+304];
	xor.b32  	%r1003, %r1003, %r823;
	ld.global.u32 	%r824, [%rd9+308];
	xor.b32  	%r1002, %r1002, %r824;
	ld.global.u32 	%r825, [%rd9+312];
	xor.b32  	%r1001, %r1001, %r825;
	ld.global.u32 	%r826, [%rd9+316];
	xor.b32  	%r1000, %r1000, %r826;
$L__BB0_74:
	add.s32 	%r1091, %r1091, 16;
	setp.ne.s32 	%p40, %r1091, 32;
	@%p40 bra 	$L__BB0_42;
	mad.lo.s32 	%r827, %r1085, -31, %r191;
	add.s32 	%r1085, %r827, 1;
	setp.ne.s32 	%p41, %r1085, 5;
	@%p41 bra 	$L__BB0_41;
	st.local.u32 	[%rd3+4], %r1004;
	st.local.v2.u32 	[%rd3+8], {%r1003, %r1002};
	st.local.v2.u32 	[%rd3+16], {%r1001, %r1000};
	setp.ne.s64 	%p42, %rd6, 3;
	@%p42 bra 	$L__BB0_114;
	mov.b32 	%r1000, 0;
	mov.u32 	%r1001, %r1000;
	mov.u32 	%r1002, %r1000;
	mov.u32 	%r1003, %r1000;
	mov.u32 	%r1004, %r1000;
	mov.u32 	%r1177, %r1000;
$L__BB0_78:
	mul.wide.u32 	%rd35, %r1177, 4;
	add.s64 	%rd36, %rd3, %rd35;
	ld.local.u32 	%r366, [%rd36+4];
	shl.b32 	%r367, %r1177, 5;
	mov.b32 	%r1183, 0;
$L__BB0_79:
	.pragma "nounroll";
	shr.u32 	%r830, %r366, %r1183;
	and.b32  	%r831, %r830, 1;
	setp.eq.b32 	%p43, %r831, 1;
	not.pred 	%p44, %p43;
	add.s32 	%r832, %r367, %r1183;
	mul.lo.s32 	%r833, %r832, 5;
	mul.wide.u32 	%rd37, %r833, 4;
	add.s64 	%rd10, %rd7, %rd37;
	@%p44 bra 	$L__BB0_81;
	ld.global.u32 	%r834, [%rd10];
	xor.b32  	%r1004, %r1004, %r834;
	ld.global.u32 	%r835, [%rd10+4];
	xor.b32  	%r1003, %r1003, %r835;
	ld.global.u32 	%r836, [%rd10+8];
	xor.b32  	%r1002, %r1002, %r836;
	ld.global.u32 	%r837, [%rd10+12];
	xor.b32  	%r1001, %r1001, %r837;
	ld.global.u32 	%r838, [%rd10+16];
	xor.b32  	%r1000, %r1000, %r838;
$L__BB0_81:
	and.b32  	%r840, %r830, 2;
	setp.eq.s32 	%p45, %r840, 0;
	@%p45 bra 	$L__BB0_83;
	ld.global.u32 	%r841, [%rd10+20];
	xor.b32  	%r1004, %r1004, %r841;
	ld.global.u32 	%r842, [%rd10+24];
	xor.b32  	%r1003, %r1003, %r842;
	ld.global.u32 	%r843, [%rd10+28];
	xor.b32  	%r1002, %r1002, %r843;
	ld.global.u32 	%r844, [%rd10+32];
	xor.b32  	%r1001, %r1001, %r844;
	ld.global.u32 	%r845, [%rd10+36];
	xor.b32  	%r1000, %r1000, %r845;
$L__BB0_83:
	and.b32  	%r847, %r830, 4;
	setp.eq.s32 	%p46, %r847, 0;
	@%p46 bra 	$L__BB0_85;
	ld.global.u32 	%r848, [%rd10+40];
	xor.b32  	%r1004, %r1004, %r848;
	ld.global.u32 	%r849, [%rd10+44];
	xor.b32  	%r1003, %r1003, %r849;
	ld.global.u32 	%r850, [%rd10+48];
	xor.b32  	%r1002, %r1002, %r850;
	ld.global.u32 	%r851, [%rd10+52];
	xor.b32  	%r1001, %r1001, %r851;
	ld.global.u32 	%r852, [%rd10+56];
	xor.b32  	%r1000, %r1000, %r852;
$L__BB0_85:
	and.b32  	%r854, %r830, 8;
	setp.eq.s32 	%p47, %r854, 0;
	@%p47 bra 	$L__BB0_87;
	ld.global.u32 	%r855, [%rd10+60];
	xor.b32  	%r1004, %r1004, %r855;
	ld.global.u32 	%r856, [%rd10+64];
	xor.b32  	%r1003, %r1003, %r856;
	ld.global.u32 	%r857, [%rd10+68];
	xor.b32  	%r1002, %r1002, %r857;
	ld.global.u32 	%r858, [%rd10+72];
	xor.b32  	%r1001, %r1001, %r858;
	ld.global.u32 	%r859, [%rd10+76];
	xor.b32  	%r1000, %r1000, %r859;
$L__BB0_87:
	and.b32  	%r861, %r830, 16;
	setp.eq.s32 	%p48, %r861, 0;
	@%p48 bra 	$L__BB0_89;
	ld.global.u32 	%r862, [%rd10+80];
	xor.b32  	%r1004, %r1004, %r862;
	ld.global.u32 	%r863, [%rd10+84];
	xor.b32  	%r1003, %r1003, %r863;
	ld.global.u32 	%r864, [%rd10+88];
	xor.b32  	%r1002, %r1002, %r864;
	ld.global.u32 	%r865, [%rd10+92];
	xor.b32  	%r1001, %r1001, %r865;
	ld.global.u32 	%r866, [%rd10+96];
	xor.b32  	%r1000, %r1000, %r866;
$L__BB0_89:
	and.b32  	%r868, %r830, 32;
	setp.eq.s32 	%p49, %r868, 0;
	@%p49 bra 	$L__BB0_91;
	ld.global.u32 	%r869, [%rd10+100];
	xor.b32  	%r1004, %r1004, %r869;
	ld.global.u32 	%r870, [%rd10+104];
	xor.b32  	%r1003, %r1003, %r870;
	ld.global.u32 	%r871, [%rd10+108];
	xor.b32  	%r1002, %r1002, %r871;
	ld.global.u32 	%r872, [%rd10+112];
	xor.b32  	%r1001, %r1001, %r872;
	ld.global.u32 	%r873, [%rd10+116];
	xor.b32  	%r1000, %r1000, %r873;
$L__BB0_91:
	and.b32  	%r875, %r830, 64;
	setp.eq.s32 	%p50, %r875, 0;
	@%p50 bra 	$L__BB0_93;
	ld.global.u32 	%r876, [%rd10+120];
	xor.b32  	%r1004, %r1004, %r876;
	ld.global.u32 	%r877, [%rd10+124];
	xor.b32  	%r1003, %r1003, %r877;
	ld.global.u32 	%r878, [%rd10+128];
	xor.b32  	%r1002, %r1002, %r878;
	ld.global.u32 	%r879, [%rd10+132];
	xor.b32  	%r1001, %r1001, %r879;
	ld.global.u32 	%r880, [%rd10+136];
	xor.b32  	%r1000, %r1000, %r880;
$L__BB0_93:
	and.b32  	%r882, %r830, 128;
	setp.eq.s32 	%p51, %r882, 0;
	@%p51 bra 	$L__BB0_95;
	ld.global.u32 	%r883, [%rd10+140];
	xor.b32  	%r1004, %r1004, %r883;
	ld.global.u32 	%r884, [%rd10+144];
	xor.b32  	%r1003, %r1003, %r884;
	ld.global.u32 	%r885, [%rd10+148];
	xor.b32  	%r1002, %r1002, %r885;
	ld.global.u32 	%r886, [%rd10+152];
	xor.b32  	%r1001, %r1001, %r886;
	ld.global.u32 	%r887, [%rd10+156];
	xor.b32  	%r1000, %r1000, %r887;
$L__BB0_95:
	and.b32  	%r889, %r830, 256;
	setp.eq.s32 	%p52, %r889, 0;
	@%p52 bra 	$L__BB0_97;
	ld.global.u32 	%r890, [%rd10+160];
	xor.b32  	%r1004, %r1004, %r890;
	ld.global.u32 	%r891, [%rd10+164];
	xor.b32  	%r1003, %r1003, %r891;
	ld.global.u32 	%r892, [%rd10+168];
	xor.b32  	%r1002, %r1002, %r892;
	ld.global.u32 	%r893, [%rd10+172];
	xor.b32  	%r1001, %r1001, %r893;
	ld.global.u32 	%r894, [%rd10+176];
	xor.b32  	%r1000, %r1000, %r894;
$L__BB0_97:
	and.b32  	%r896, %r830, 512;
	setp.eq.s32 	%p53, %r896, 0;
	@%p53 bra 	$L__BB0_99;
	ld.global.u32 	%r897, [%rd10+180];
	xor.b32  	%r1004, %r1004, %r897;
	ld.global.u32 	%r898, [%rd10+184];
	xor.b32  	%r1003, %r1003, %r898;
	ld.global.u32 	%r899, [%rd10+188];
	xor.b32  	%r1002, %r1002, %r899;
	ld.global.u32 	%r900, [%rd10+192];
	xor.b32  	%r1001, %r1001, %r900;
	ld.global.u32 	%r901, [%rd10+196];
	xor.b32  	%r1000, %r1000, %r901;
$L__BB0_99:
	and.b32  	%r903, %r830, 1024;
	setp.eq.s32 	%p54, %r903, 0;
	@%p54 bra 	$L__BB0_101;
	ld.global.u32 	%r904, [%rd10+200];
	xor.b32  	%r1004, %r1004, %r904;
	ld.global.u32 	%r905, [%rd10+204];
	xor.b32  	%r1003, %r1003, %r905;
	ld.global.u32 	%r906, [%rd10+208];
	xor.b32  	%r1002, %r1002, %r906;
	ld.global.u32 	%r907, [%rd10+212];
	xor.b32  	%r1001, %r1001, %r907;
	ld.global.u32 	%r908, [%rd10+216];
	xor.b32  	%r1000, %r1000, %r908;
$L__BB0_101:
	and.b32  	%r910, %r830, 2048;
	setp.eq.s32 	%p55, %r910, 0;
	@%p55 bra 	$L__BB0_103;
	ld.global.u32 	%r911, [%rd10+220];
	xor.b32  	%r1004, %r1004, %r911;
	ld.global.u32 	%r912, [%rd10+224];
	xor.b32  	%r1003, %r1003, %r912;
	ld.global.u32 	%r913, [%rd10+228];
	xor.b32  	%r1002, %r1002, %r913;
	ld.global.u32 	%r914, [%rd10+232];
	xor.b32  	%r1001, %r1001, %r914;
	ld.global.u32 	%r915, [%rd10+236];
	xor.b32  	%r1000, %r1000, %r915;
$L__BB0_103:
	and.b32  	%r917, %r830, 4096;
	setp.eq.s32 	%p56, %r917, 0;
	@%p56 bra 	$L__BB0_105;
	ld.global.u32 	%r918, [%rd10+240];
	xor.b32  	%r1004, %r1004, %r918;
	ld.global.u32 	%r919, [%rd10+244];
	xor.b32  	%r1003, %r1003, %r919;
	ld.global.u32 	%r920, [%rd10+248];
	xor.b32  	%r1002, %r1002, %r920;
	ld.global.u32 	%r921, [%rd10+252];
	xor.b32  	%r1001, %r1001, %r921;
	ld.global.u32 	%r922, [%rd10+256];
	xor.b32  	%r1000, %r1000, %r922;
$L__BB0_105:
	and.b32  	%r924, %r830, 8192;
	setp.eq.s32 	%p57, %r924, 0;
	@%p57 bra 	$L__BB0_107;
	ld.global.u32 	%r925, [%rd10+260];
	xor.b32  	%r1004, %r1004, %r925;
	ld.global.u32 	%r926, [%rd10+264];
	xor.b32  	%r1003, %r1003, %r926;
	ld.global.u32 	%r927, [%rd10+268];
	xor.b32  	%r1002, %r1002, %r927;
	ld.global.u32 	%r928, [%rd10+272];
	xor.b32  	%r1001, %r1001, %r928;
	ld.global.u32 	%r929, [%rd10+276];
	xor.b32  	%r1000, %r1000, %r929;
$L__BB0_107:
	and.b32  	%r931, %r830, 16384;
	setp.eq.s32 	%p58, %r931, 0;
	@%p58 bra 	$L__BB0_109;
	ld.global.u32 	%r932, [%rd10+280];
	xor.b32  	%r1004, %r1004, %r932;
	ld.global.u32 	%r933, [%rd10+284];
	xor.b32  	%r1003, %r1003, %r933;
	ld.global.u32 	%r934, [%rd10+288];
	xor.b32  	%r1002, %r1002, %r934;
	ld.global.u32 	%r935, [%rd10+292];
	xor.b32  	%r1001, %r1001, %r935;
	ld.global.u32 	%r936, [%rd10+296];
	xor.b32  	%r1000, %r1000, %r936;
$L__BB0_109:
	and.b32  	%r938, %r830, 32768;
	setp.eq.s32 	%p59, %r938, 0;
	@%p59 bra 	$L__BB0_111;
	ld.global.u32 	%r939, [%rd10+300];
	xor.b32  	%r1004, %r1004, %r939;
	ld.global.u32 	%r940, [%rd10+304];
	xor.b32  	%r1003, %r1003, %r940;
	ld.global.u32 	%r941, [%rd10+308];
	xor.b32  	%r1002, %r1002, %r941;
	ld.global.u32 	%r942, [%rd10+312];
	xor.b32  	%r1001, %r1001, %r942;
	ld.global.u32 	%r943, [%rd10+316];
	xor.b32  	%r1000, %r1000, %r943;
$L__BB0_111:
	add.s32 	%r1183, %r1183, 16;
	setp.ne.s32 	%p60, %r1183, 32;
	@%p60 bra 	$L__BB0_79;
	mad.lo.s32 	%r944, %r1177, -31, %r367;
	add.s32 	%r1177, %r944, 1;
	setp.ne.s32 	%p61, %r1177, 5;
	@%p61 bra 	$L__BB0_78;
	st.local.u32 	[%rd3+4], %r1004;
	st.local.v2.u32 	[%rd3+8], {%r1003, %r1002};
	st.local.v2.u32 	[%rd3+16], {%r1001, %r1000};
$L__BB0_114:
	shr.u64 	%rd88, %rd5, 2;
	add.s32 	%r987, %r987, 1;
	setp.gt.u64 	%p62, %rd5, 3;
	@%p62 bra 	$L__BB0_2;
$L__BB0_115:
	mov.b32 	%r1274, 0;
	st.local.v2.u32 	[%rd3+24], {%r1274, %r1274};
	st.local.u32 	[%rd3+32], %r1274;
	mov.b64 	%rd38, 0;
	st.local.u64 	[%rd3+40], %rd38;
	mov.b32 	%r1293, 832094735;
$L__BB0_116:
	ld.param.u64 	%rd87, [_Z13store_weightsPA100_A100_d_param_0];
	mov.u32 	%r947, %ctaid.x;
	mov.u32 	%r948, %ntid.x;
	mov.u32 	%r949, %tid.x;
	mad.lo.s32 	%r950, %r947, %r948, %r949;
	and.b32  	%r951, %r950, 65535;
	mad.lo.s32 	%r952, %r951, 10, %r1274;
	cvta.to.global.u64 	%rd39, %rd87;
	mul.wide.u32 	%rd40, %r952, 80000;
	add.s64 	%rd12, %rd39, %rd40;
	add.s64 	%rd13, %rd12, 16;
$L__BB0_117:
	mov.b16 	%rs143, 0;
$L__BB0_118:
	cvt.u32.u16 	%r953, %rs143;
	mul.wide.u32 	%rd41, %r953, 800;
	add.s64 	%rd42, %rd12, %rd41;
	mul.wide.u32 	%rd43, %r953, 8;
	add.s64 	%rd14, %rd42, %rd43;
	add.s64 	%rd89, %rd13, %rd41;
	mov.b16 	%rs145, 0;
	mov.u16 	%rs144, %rs143;
$L__BB0_119:
	setp.eq.s16 	%p63, %rs144, 0;
	@%p63 bra 	$L__BB0_121;
	mov.b64 	%rd44, 4607182418800017408;
	st.global.u64 	[%rd89+-16], %rd44;
	bra.uni 	$L__BB0_122;
$L__BB0_121:
	mov.b64 	%rd45, 0;
	st.global.u64 	[%rd14], %rd45;
$L__BB0_122:
	add.s16 	%rs48, %rs145, 1;
	setp.eq.s16 	%p64, %rs48, %rs143;
	@%p64 bra 	$L__BB0_124;
	mov.b64 	%rd46, 4607182418800017408;
	st.global.u64 	[%rd89+-8], %rd46;
	bra.uni 	$L__BB0_125;
$L__BB0_124:
	mov.b64 	%rd47, 0;
	st.global.u64 	[%rd14], %rd47;
$L__BB0_125:
	add.s16 	%rs49, %rs145, 2;
	setp.eq.s16 	%p65, %rs49, %rs143;
	@%p65 bra 	$L__BB0_127;
	mov.b64 	%rd48, 4607182418800017408;
	st.global.u64 	[%rd89], %rd48;
	bra.uni 	$L__BB0_128;
$L__BB0_127:
	mov.b64 	%rd49, 0;
	st.global.u64 	[%rd14], %rd49;
$L__BB0_128:
	add.s16 	%rs50, %rs145, 3;
	setp.eq.s16 	%p66, %rs50, %rs143;
	@%p66 bra 	$L__BB0_130;
	mov.b64 	%rd50, 4607182418800017408;
	st.global.u64 	[%rd89+8], %rd50;
	bra.uni 	$L__BB0_131;
$L__BB0_130:
	mov.b64 	%rd51, 0;
	st.global.u64 	[%rd14], %rd51;
$L__BB0_131:
	add.s16 	%rs145, %rs145, 4;
	add.s16 	%rs144, %rs144, -4;
	add.s64 	%rd89, %rd89, 32;
	setp.ne.s16 	%p67, %rs145, 100;
	@%p67 bra 	$L__BB0_119;
	add.s16 	%rs143, %rs143, 1;
	setp.ne.s16 	%p68, %rs143, 100;
	@%p68 bra 	$L__BB0_118;
	setp.eq.s16 	%p69, %rs1, 0;
	mov.f64 	%fd1, 0d0000000000000000;
	st.local.v2.f64 	[%rd1], {%fd1, %fd1};
	st.local.v2.f64 	[%rd1+16], {%fd1, %fd1};
	st.local.v2.f64 	[%rd1+32], {%fd1, %fd1};
	st.local.v2.f64 	[%rd1+48], {%fd1, %fd1};
	st.local.v2.f64 	[%rd1+64], {%fd1, %fd1};
	st.local.v2.f64 	[%rd1+80], {%fd1, %fd1};
	st.local.v2.f64 	[%rd1+96], {%fd1, %fd1};
	st.local.v2.f64 	[%rd1+112], {%fd1, %fd1};
	st.local.v2.f64 	[%rd1+128], {%fd1, %fd1};
	st.local.v2.f64 	[%rd1+144], {%fd1, %fd1};
	st.local.v2.f64 	[%rd1+160], {%fd1, %fd1};
	st.local.v2.f64 	[%rd1+176], {%fd1, %fd1};
	st.local.v2.f64 	[%rd1+192], {%fd1, %fd1};
	st.local.v2.f64 	[%rd1+208], {%fd1, %fd1};
	st.local.v2.f64 	[%rd1+224], {%fd1, %fd1};
	st.local.v2.f64 	[%rd1+240], {%fd1, %fd1};
	st.local.v2.f64 	[%rd1+256], {%fd1, %fd1};
	st.local.v2.f64 	[%rd1+272], {%fd1, %fd1};
	st.local.v2.f64 	[%rd1+288], {%fd1, %fd1};
	st.local.v2.f64 	[%rd1+304], {%fd1, %fd1};
	st.local.v2.f64 	[%rd1+320], {%fd1, %fd1};
	st.local.v2.f64 	[%rd1+336], {%fd1, %fd1};
	st.local.v2.f64 	[%rd1+352], {%fd1, %fd1};
	st.local.v2.f64 	[%rd1+368], {%fd1, %fd1};
	st.local.v2.f64 	[%rd1+384], {%fd1, %fd1};
	st.local.v2.f64 	[%rd1+400], {%fd1, %fd1};
	st.local.v2.f64 	[%rd1+416], {%fd1, %fd1};
	st.local.v2.f64 	[%rd1+432], {%fd1, %fd1};
	st.local.v2.f64 	[%rd1+448], {%fd1, %fd1};
	st.local.v2.f64 	[%rd1+464], {%fd1, %fd1};
	st.local.v2.f64 	[%rd1+480], {%fd1, %fd1};
	st.local.v2.f64 	[%rd1+496], {%fd1, %fd1};
	st.local.v2.f64 	[%rd1+512], {%fd1, %fd1};
	st.local.v2.f64 	[%rd1+528], {%fd1, %fd1};
	st.local.v2.f64 	[%rd1+544], {%fd1, %fd1};
	st.local.v2.f64 	[%rd1+560], {%fd1, %fd1};
	st.local.v2.f64 	[%rd1+576], {%fd1, %fd1};
	st.local.v2.f64 	[%rd1+592], {%fd1, %fd1};
	st.local.v2.f64 	[%rd1+608], {%fd1, %fd1};
	st.local.v2.f64 	[%rd1+624], {%fd1, %fd1};
	st.local.v2.f64 	[%rd1+640], {%fd1, %fd1};
	st.local.v2.f64 	[%rd1+656], {%fd1, %fd1};
	st.local.v2.f64 	[%rd1+672], {%fd1, %fd1};
	st.local.v2.f64 	[%rd1+688], {%fd1, %fd1};
	st.local.v2.f64 	[%rd1+704], {%fd1, %fd1};
	st.local.v2.f64 	[%rd1+720], {%fd1, %fd1};
	st.local.v2.f64 	[%rd1+736], {%fd1, %fd1};
	st.local.v2.f64 	[%rd1+752], {%fd1, %fd1};
	st.local.v2.f64 	[%rd1+768], {%fd1, %fd1};
	st.local.v2.f64 	[%rd1+784], {%fd1, %fd1};
	st.local.v2.f64 	[%rd1+800], {%fd1, %fd1};
	st.local.v2.f64 	[%rd1+816], {%fd1, %fd1};
	st.local.v2.f64 	[%rd1+832], {%fd1, %fd1};
	st.local.v2.f64 	[%rd1+848], {%fd1, %fd1};
	st.local.v2.f64 	[%rd1+864], {%fd1, %fd1};
	st.local.v2.f64 	[%rd1+880], {%fd1, %fd1};
	st.local.v2.f64 	[%rd1+896], {%fd1, %fd1};
	st.local.v2.f64 	[%rd1+912], {%fd1, %fd1};
	st.local.v2.f64 	[%rd1+928], {%fd1, %fd1};
	st.local.v2.f64 	[%rd1+944], {%fd1, %fd1};
	st.local.v2.f64 	[%rd1+960], {%fd1, %fd1};
	st.local.v2.f64 	[%rd1+976], {%fd1, %fd1};
	st.local.v2.f64 	[%rd1+992], {%fd1, %fd1};
	st.local.v2.f64 	[%rd1+1008], {%fd1, %fd1};
	st.local.v2.f64 	[%rd1+1024], {%fd1, %fd1};
	st.local.v2.f64 	[%rd1+1040], {%fd1, %fd1};
	st.local.v2.f64 	[%rd1+1056], {%fd1, %fd1};
	st.local.v2.f64 	[%rd1+1072], {%fd1, %fd1};
	st.local.v2.f64 	[%rd1+1088], {%fd1, %fd1};
	st.local.v2.f64 	[%rd1+1104], {%fd1, %fd1};
	st.local.v2.f64 	[%rd1+1120], {%fd1, %fd1};
	st.local.v2.f64 	[%rd1+1136], {%fd1, %fd1};
	st.local.v2.f64 	[%rd1+1152], {%fd1, %fd1};
	st.local.v2.f64 	[%rd1+1168], {%fd1, %fd1};
	st.local.v2.f64 	[%rd1+1184], {%fd1, %fd1};
	st.local.v2.f64 	[%rd1+1200], {%fd1, %fd1};
	st.local.v2.f64 	[%rd1+1216], {%fd1, %fd1};
	st.local.v2.f64 	[%rd1+1232], {%fd1, %fd1};
	st.local.v2.f64 	[%rd1+1248], {%fd1, %fd1};
	st.local.v2.f64 	[%rd1+1264], {%fd1, %fd1};
	st.local.v2.f64 	[%rd1+1280], {%fd1, %fd1};
	st.local.v2.f64 	[%rd1+1296], {%fd1, %fd1};
	st.local.v2.f64 	[%rd1+1312], {%fd1, %fd1};
	st.local.v2.f64 	[%rd1+1328], {%fd1, %fd1};
	st.local.v2.f64 	[%rd1+1344], {%fd1, %fd1};
	st.local.v2.f64 	[%rd1+1360], {%fd1, %fd1};
	st.local.v2.f64 	[%rd1+1376], {%fd1, %fd1};
	st.local.v2.f64 	[%rd1+1392], {%fd1, %fd1};
	st.local.v2.f64 	[%rd1+1408], {%fd1, %fd1};
	st.local.v2.f64 	[%rd1+1424], {%fd1, %fd1};
	st.local.v2.f64 	[%rd1+1440], {%fd1, %fd1};
	st.local.v2.f64 	[%rd1+1456], {%fd1, %fd1};
	st.local.v2.f64 	[%rd1+1472], {%fd1, %fd1};
	st.local.v2.f64 	[%rd1+1488], {%fd1, %fd1};
	st.local.v2.f64 	[%rd1+1504], {%fd1, %fd1};
	st.local.v2.f64 	[%rd1+1520], {%fd1, %fd1};
	st.local.v2.f64 	[%rd1+1536], {%fd1, %fd1};
	st.local.v2.f64 	[%rd1+1552], {%fd1, %fd1};
	st.local.v2.f64 	[%rd1+1568], {%fd1, %fd1};
	st.local.v2.f64 	[%rd1+1584], {%fd1, %fd1};
	st.local.v2.f64 	[%rd1+1600], {%fd1, %fd1};
	st.local.v2.f64 	[%rd1+1616], {%fd1, %fd1};
	st.local.v2.f64 	[%rd1+1632], {%fd1, %fd1};
	st.local.v2.f64 	[%rd1+1648], {%fd1, %fd1};
	st.local.v2.f64 	[%rd1+1664], {%fd1, %fd1};
	st.local.v2.f64 	[%rd1+1680], {%fd1, %fd1};
	st.local.v2.f64 	[%rd1+1696], {%fd1, %fd1};
	st.local.v2.f64 	[%rd1+1712], {%fd1, %fd1};
	st.local.v2.f64 	[%rd1+1728], {%fd1, %fd1};
	st.local.v2.f64 	[%rd1+1744], {%fd1, %fd1};
	st.local.v2.f64 	[%rd1+1760], {%fd1, %fd1};
	st.local.v2.f64 	[%rd1+1776], {%fd1, %fd1};
	st.local.v2.f64 	[%rd1+1792], {%fd1, %fd1};
	st.local.v2.f64 	[%rd1+1808], {%fd1, %fd1};
	st.local.v2.f64 	[%rd1+1824], {%fd1, %fd1};
	st.local.v2.f64 	[%rd1+1840], {%fd1, %fd1};
	st.local.v2.f64 	[%rd1+1856], {%fd1, %fd1};
	st.local.v2.f64 	[%rd1+1872], {%fd1, %fd1};
	st.local.v2.f64 	[%rd1+1888], {%fd1, %fd1};
	st.local.v2.f64 	[%rd1+1904], {%fd1, %fd1};
	st.local.v2.f64 	[%rd1+1920], {%fd1, %fd1};
	st.local.v2.f64 	[%rd1+1936], {%fd1, %fd1};
	st.local.v2.f64 	[%rd1+1952], {%fd1, %fd1};
	st.local.v2.f64 	[%rd1+1968], {%fd1, %fd1};
	st.local.v2.f64 	[%rd1+1984], {%fd1, %fd1};
	st.local.v2.f64 	[%rd1+2000], {%fd1, %fd1};
	st.local.v2.f64 	[%rd1+2016], {%fd1, %fd1};
	st.local.v2.f64 	[%rd1+2032], {%fd1, %fd1};
	st.local.v2.f64 	[%rd1+2048], {%fd1, %fd1};
	st.local.v2.f64 	[%rd1+2064], {%fd1, %fd1};
	st.local.v2.f64 	[%rd1+2080], {%fd1, %fd1};
	st.local.v2.f64 	[%rd1+2096], {%fd1, %fd1};
	st.local.v2.f64 	[%rd1+2112], {%fd1, %fd1};
	st.local.v2.f64 	[%rd1+2128], {%fd1, %fd1};
	st.local.v2.f64 	[%rd1+2144], {%fd1, %fd1};
	st.local.v2.f64 	[%rd1+2160], {%fd1, %fd1};
	st.local.v2.f64 	[%rd1+2176], {%fd1, %fd1};
	st.local.v2.f64 	[%rd1+2192], {%fd1, %fd1};
	st.local.v2.f64 	[%rd1+2208], {%fd1, %fd1};
	st.local.v2.f64 	[%rd1+2224], {%fd1, %fd1};
	st.local.v2.f64 	[%rd1+2240], {%fd1, %fd1};
	st.local.v2.f64 	[%rd1+2256], {%fd1, %fd1};
	st.local.v2.f64 	[%rd1+2272], {%fd1, %fd1};
	st.local.v2.f64 	[%rd1+2288], {%fd1, %fd1};
	st.local.v2.f64 	[%rd1+2304], {%fd1, %fd1};
	st.local.v2.f64 	[%rd1+2320], {%fd1, %fd1};
	st.local.v2.f64 	[%rd1+2336], {%fd1, %fd1};
	st.local.v2.f64 	[%rd1+2352], {%fd1, %fd1};
	st.local.v2.f64 	[%rd1+2368], {%fd1, %fd1};
	st.local.v2.f64 	[%rd1+2384], {%fd1, %fd1};
	st.local.v2.f64 	[%rd1+2400], {%fd1, %fd1};
	st.local.v2.f64 	[%rd1+2416], {%fd1, %fd1};
	st.local.v2.f64 	[%rd1+2432], {%fd1, %fd1};
	st.local.v2.f64 	[%rd1+2448], {%fd1, %fd1};
	st.local.v2.f64 	[%rd1+2464], {%fd1, %fd1};
	st.local.v2.f64 	[%rd1+2480], {%fd1, %fd1};
	st.local.v2.f64 	[%rd1+2496], {%fd1, %fd1};
	st.local.v2.f64 	[%rd1+2512], {%fd1, %fd1};
	st.local.v2.f64 	[%rd1+2528], {%fd1, %fd1};
	st.local.v2.f64 	[%rd1+2544], {%fd1, %fd1};
	st.local.v2.f64 	[%rd1+2560], {%fd1, %fd1};
	st.local.v2.f64 	[%rd1+2576], {%fd1, %fd1};
	st.local.v2.f64 	[%rd1+2592], {%fd1, %fd1};
	st.local.v2.f64 	[%rd1+2608], {%fd1, %fd1};
	st.local.v2.f64 	[%rd1+2624], {%fd1, %fd1};
	st.local.v2.f64 	[%rd1+2640], {%fd1, %fd1};
	st.local.v2.f64 	[%rd1+2656], {%fd1, %fd1};
	st.local.v2.f64 	[%rd1+2672], {%fd1, %fd1};
	st.local.v2.f64 	[%rd1+2688], {%fd1, %fd1};
	st.local.v2.f64 	[%rd1+2704], {%fd1, %fd1};
	st.local.v2.f64 	[%rd1+2720], {%fd1, %fd1};
	st.local.v2.f64 	[%rd1+2736], {%fd1, %fd1};
	st.local.v2.f64 	[%rd1+2752], {%fd1, %fd1};
	st.local.v2.f64 	[%rd1+2768], {%fd1, %fd1};
	st.local.v2.f64 	[%rd1+2784], {%fd1, %fd1};
	st.local.v2.f64 	[%rd1+2800], {%fd1, %fd1};
	st.local.v2.f64 	[%rd1+2816], {%fd1, %fd1};
	st.local.v2.f64 	[%rd1+2832], {%fd1, %fd1};
	st.local.v2.f64 	[%rd1+2848], {%fd1, %fd1};
	st.local.v2.f64 	[%rd1+2864], {%fd1, %fd1};
	st.local.v2.f64 	[%rd1+2880], {%fd1, %fd1};
	st.local.v2.f64 	[%rd1+2896], {%fd1, %fd1};
	st.local.v2.f64 	[%rd1+2912], {%fd1, %fd1};
	st.local.v2.f64 	[%rd1+2928], {%fd1, %fd1};
	st.local.v2.f64 	[%rd1+2944], {%fd1, %fd1};
	st.local.v2.f64 	[%rd1+2960], {%fd1, %fd1};
	st.local.v2.f64 	[%rd1+2976], {%fd1, %fd1};
	st.local.v2.f64 	[%rd1+2992], {%fd1, %fd1};
	st.local.v2.f64 	[%rd1+3008], {%fd1, %fd1};
	st.local.v2.f64 	[%rd1+3024], {%fd1, %fd1};
	st.local.v2.f64 	[%rd1+3040], {%fd1, %fd1};
	st.local.v2.f64 	[%rd1+3056], {%fd1, %fd1};
	st.local.v2.f64 	[%rd1+3072], {%fd1, %fd1};
	st.local.v2.f64 	[%rd1+3088], {%fd1, %fd1};
	st.local.v2.f64 	[%rd1+3104], {%fd1, %fd1};
	st.local.v2.f64 	[%rd1+3120], {%fd1, %fd1};
	st.local.v2.f64 	[%rd1+3136], {%fd1, %fd1};
	st.local.v2.f64 	[%rd1+3152], {%fd1, %fd1};
	st.local.v2.f64 	[%rd1+3168], {%fd1, %fd1};
	st.local.v2.f64 	[%rd1+3184], {%fd1, %fd1};
	st.local.v2.f64 	[%rd1+3200], {%fd1, %fd1};
	st.local.v2.f64 	[%rd1+3216], {%fd1, %fd1};
	st.local.v2.f64 	[%rd1+3232], {%fd1, %fd1};
	st.local.v2.f64 	[%rd1+3248], {%fd1, %fd1};
	st.local.v2.f64 	[%rd1+3264], {%fd1, %fd1};
	st.local.v2.f64 	[%rd1+3280], {%fd1, %fd1};
	st.local.v2.f64 	[%rd1+3296], {%fd1, %fd1};
	st.local.v2.f64 	[%rd1+3312], {%fd1, %fd1};
	st.local.v2.f64 	[%rd1+3328], {%fd1, %fd1};
	st.local.v2.f64 	[%rd1+3344], {%fd1, %fd1};
	st.local.v2.f64 	[%rd1+3360], {%fd1, %fd1};
	st.local.v2.f64 	[%rd1+3376], {%fd1, %fd1};
	st.local.v2.f64 	[%rd1+3392], {%fd1, %fd1};
	st.local.v2.f64 	[%rd1+3408], {%fd1, %fd1};
	st.local.v2.f64 	[%rd1+3424], {%fd1, %fd1};
	st.local.v2.f64 	[%rd1+3440], {%fd1, %fd1};
	st.local.v2.f64 	[%rd1+3456], {%fd1, %fd1};
	st.local.v2.f64 	[%rd1+3472], {%fd1, %fd1};
	st.local.v2.f64 	[%rd1+3488], {%fd1, %fd1};
	st.local.v2.f64 	[%rd1+3504], {%fd1, %fd1};
	st.local.v2.f64 	[%rd1+3520], {%fd1, %fd1};
	st.local.v2.f64 	[%rd1+3536], {%fd1, %fd1};
	st.local.v2.f64 	[%rd1+3552], {%fd1, %fd1};
	st.local.v2.f64 	[%rd1+3568], {%fd1, %fd1};
	st.local.v2.f64 	[%rd1+3584], {%fd1, %fd1};
	st.local.v2.f64 	[%rd1+3600], {%fd1, %fd1};
	st.local.v2.f64 	[%rd1+3616], {%fd1, %fd1};
	st.local.v2.f64 	[%rd1+3632], {%fd1, %fd1};
	st.local.v2.f64 	[%rd1+3648], {%fd1, %fd1};
	st.local.v2.f64 	[%rd1+3664], {%fd1, %fd1};
	st.local.v2.f64 	[%rd1+3680], {%fd1, %fd1};
	st.local.v2.f64 	[%rd1+3696], {%fd1, %fd1};
	st.local.v2.f64 	[%rd1+3712], {%fd1, %fd1};
	st.local.v2.f64 	[%rd1+3728], {%fd1, %fd1};
	st.local.v2.f64 	[%rd1+3744], {%fd1, %fd1};
	st.local.v2.f64 	[%rd1+3760], {%fd1, %fd1};
	st.local.v2.f64 	[%rd1+3776], {%fd1, %fd1};
	st.local.v2.f64 	[%rd1+3792], {%fd1, %fd1};
	st.local.v2.f64 	[%rd1+3808], {%fd1, %fd1};
	st.local.v2.f64 	[%rd1+3824], {%fd1, %fd1};
	st.local.v2.f64 	[%rd1+3840], {%fd1, %fd1};
	st.local.v2.f64 	[%rd1+3856], {%fd1, %fd1};
	st.local.v2.f64 	[%rd1+3872], {%fd1, %fd1};
	st.local.v2.f64 	[%rd1+3888], {%fd1, %fd1};
	st.local.v2.f64 	[%rd1+3904], {%fd1, %fd1};
	st.local.v2.f64 	[%rd1+3920], {%fd1, %fd1};
	st.local.v2.f64 	[%rd1+3936], {%fd1, %fd1};
	st.local.v2.f64 	[%rd1+3952], {%fd1, %fd1};
	st.local.v2.f64 	[%rd1+3968], {%fd1, %fd1};
	st.local.v2.f64 	[%rd1+3984], {%fd1, %fd1};
	st.local.v2.f64 	[%rd1+4000], {%fd1, %fd1};
	st.local.v2.f64 	[%rd1+4016], {%fd1, %fd1};
	st.local.v2.f64 	[%rd1+4032], {%fd1, %fd1};
	st.local.v2.f64 	[%rd1+4048], {%fd1, %fd1};
	st.local.v2.f64 	[%rd1+4064], {%fd1, %fd1};
	st.local.v2.f64 	[%rd1+4080], {%fd1, %fd1};
	st.local.v2.f64 	[%rd1+4096], {%fd1, %fd1};
	st.local.v2.f64 	[%rd1+4112], {%fd1, %fd1};
	st.local.v2.f64 	[%rd1+4128], {%fd1, %fd1};
	st.local.v2.f64 	[%rd1+4144], {%fd1, %fd1};
	st.local.v2.f64 	[%rd1+4160], {%fd1, %fd1};
	st.local.v2.f64 	[%rd1+4176], {%fd1, %fd1};
	st.local.v2.f64 	[%rd1+4192], {%fd1, %fd1};
	st.local.v2.f64 	[%rd1+4208], {%fd1, %fd1};
	st.local.v2.f64 	[%rd1+4224], {%fd1, %fd1};
	st.local.v2.f64 	[%rd1+4240], {%fd1, %fd1};
	st.local.v2.f64 	[%rd1+4256], {%fd1, %fd1};
	st.local.v2.f64 	[%rd1+4272], {%fd1, %fd1};
	st.local.v2.f64 	[%rd1+4288], {%fd1, %fd1};
	st.local.v2.f64 	[%rd1+4304], {%fd1, %fd1};
	st.local.v2.f64 	[%rd1+4320], {%fd1, %fd1};
	st.local.v2.f64 	[%rd1+4336], {%fd1, %fd1};
	st.local.v2.f64 	[%rd1+4352], {%fd1, %fd1};
	st.local.v2.f64 	[%rd1+4368], {%fd1, %fd1};
	st.local.v2.f64 	[%rd1+4384], {%fd1, %fd1};
	st.local.v2.f64 	[%rd1+4400], {%fd1, %fd1};
	st.local.v2.f64 	[%rd1+4416], {%fd1, %fd1};
	st.local.v2.f64 	[%rd1+4432], {%fd1, %fd1};
	st.local.v2.f64 	[%rd1+4448], {%fd1, %fd1};
	st.local.v2.f64 	[%rd1+4464], {%fd1, %fd1};
	st.local.v2.f64 	[%rd1+4480], {%fd1, %fd1};
	st.local.v2.f64 	[%rd1+4496], {%fd1, %fd1};
	st.local.v2.f64 	[%rd1+4512], {%fd1, %fd1};
	st.local.v2.f64 	[%rd1+4528], {%fd1, %fd1};
	st.local.v2.f64 	[%rd1+4544], {%fd1, %fd1};
	st.local.v2.f64 	[%rd1+4560], {%fd1, %fd1};
	st.local.v2.f64 	[%rd1+4576], {%fd1, %fd1};
	st.local.v2.f64 	[%rd1+4592], {%fd1, %fd1};
	st.local.v2.f64 	[%rd1+4608], {%fd1, %fd1};
	st.local.v2.f64 	[%rd1+4624], {%fd1, %fd1};
	st.local.v2.f64 	[%rd1+4640], {%fd1, %fd1};
	st.local.v2.f64 	[%rd1+4656], {%fd1, %fd1};
	st.local.v2.f64 	[%rd1+4672], {%fd1, %fd1};
	st.local.v2.f64 	[%rd1+4688], {%fd1, %fd1};
	st.local.v2.f64 	[%rd1+4704], {%fd1, %fd1};
	st.local.v2.f64 	[%rd1+4720], {%fd1, %fd1};
	st.local.v2.f64 	[%rd1+4736], {%fd1, %fd1};
	st.local.v2.f64 	[%rd1+4752], {%fd1, %fd1};
	st.local.v2.f64 	[%rd1+4768], {%fd1, %fd1};
	st.local.v2.f64 	[%rd1+4784], {%fd1, %fd1};
	st.local.v2.f64 	[%rd1+4800], {%fd1, %fd1};
	st.local.v2.f64 	[%rd1+4816], {%fd1, %fd1};
	st.local.v2.f64 	[%rd1+4832], {%fd1, %fd1};
	st.local.v2.f64 	[%rd1+4848], {%fd1, %fd1};
	st.local.v2.f64 	[%rd1+4864], {%fd1, %fd1};
	st.local.v2.f64 	[%rd1+4880], {%fd1, %fd1};
	st.local.v2.f64 	[%rd1+4896], {%fd1, %fd1};
	st.local.v2.f64 	[%rd1+4912], {%fd1, %fd1};
	st.local.v2.f64 	[%rd1+4928], {%fd1, %fd1};
	st.local.v2.f64 	[%rd1+4944], {%fd1, %fd1};
	st.local.v2.f64 	[%rd1+4960], {%fd1, %fd1};
	st.local.v2.f64 	[%rd1+4976], {%fd1, %fd1};
	st.local.v2.f64 	[%rd1+4992], {%fd1, %fd1};
	st.local.v2.f64 	[%rd1+5008], {%fd1, %fd1};
	st.local.v2.f64 	[%rd1+5024], {%fd1, %fd1};
	st.local.v2.f64 	[%rd1+5040], {%fd1, %fd1};
	st.local.v2.f64 	[%rd1+5056], {%fd1, %fd1};
	st.local.v2.f64 	[%rd1+5072], {%fd1, %fd1};
	st.local.v2.f64 	[%rd1+5088], {%fd1, %fd1};
	st.local.v2.f64 	[%rd1+5104], {%fd1, %fd1};
	st.local.v2.f64 	[%rd1+5120], {%fd1, %fd1};
	st.local.v2.f64 	[%rd1+5136], {%fd1, %fd1};
	st.local.v2.f64 	[%rd1+5152], {%fd1, %fd1};
	st.local.v2.f64 	[%rd1+5168], {%fd1, %fd1};
	st.local.v2.f64 	[%rd1+5184], {%fd1, %fd1};
	st.local.v2.f64 	[%rd1+5200], {%fd1, %fd1};
	st.local.v2.f64 	[%rd1+5216], {%fd1, %fd1};
	st.local.v2.f64 	[%rd1+5232], {%fd1, %fd1};
	st.local.v2.f64 	[%rd1+5248], {%fd1, %fd1};
	st.local.v2.f64 	[%rd1+5264], {%fd1, %fd1};
	st.local.v2.f64 	[%rd1+5280], {%fd1, %fd1};
	st.local.v2.f64 	[%rd1+5296], {%fd1, %fd1};
	st.local.v2.f64 	[%rd1+5312], {%fd1, %fd1};
	st.local.v2.f64 	[%rd1+5328], {%fd1, %fd1};
	st.local.v2.f64 	[%rd1+5344], {%fd1, %fd1};
	st.local.v2.f64 	[%rd1+5360], {%fd1, %fd1};
	st.local.v2.f64 	[%rd1+5376], {%fd1, %fd1};
	st.local.v2.f64 	[%rd1+5392], {%fd1, %fd1};
	st.local.v2.f64 	[%rd1+5408], {%fd1, %fd1};
	st.local.v2.f64 	[%rd1+5424], {%fd1, %fd1};
	st.local.v2.f64 	[%rd1+5440], {%fd1, %fd1};
	st.local.v2.f64 	[%rd1+5456], {%fd1, %fd1};
	st.local.v2.f64 	[%rd1+5472], {%fd1, %fd1};
	st.local.v2.f64 	[%rd1+5488], {%fd1, %fd1};
	st.local.v2.f64 	[%rd1+5504], {%fd1, %fd1};
	st.local.v2.f64 	[%rd1+5520], {%fd1, %fd1};
	st.local.v2.f64 	[%rd1+5536], {%fd1, %fd1};
	st.local.v2.f64 	[%rd1+5552], {%fd1, %fd1};
	st.local.v2.f64 	[%rd1+5568], {%fd1, %fd1};
	st.local.v2.f64 	[%rd1+5584], {%fd1, %fd1};
	st.local.v2.f64 	[%rd1+5600], {%fd1, %fd1};
	st.local.v2.f64 	[%rd1+5616], {%fd1, %fd1};
	st.local.v2.f64 	[%rd1+5632], {%fd1, %fd1};
	st.local.v2.f64 	[%rd1+5648], {%fd1, %fd1};
	st.local.v2.f64 	[%rd1+5664], {%fd1, %fd1};
	st.local.v2.f64 	[%rd1+5680], {%fd1, %fd1};
	st.local.v2.f64 	[%rd1+5696], {%fd1, %fd1};
	st.local.v2.f64 	[%rd1+5712], {%fd1, %fd1};
	st.local.v2.f64 	[%rd1+5728], {%fd1, %fd1};
	st.local.v2.f64 	[%rd1+5744], {%fd1, %fd1};
	st.local.v2.f64 	[%rd1+5760], {%fd1, %fd1};
	st.local.v2.f64 	[%rd1+5776], {%fd1, %fd1};
	st.local.v2.f64 	[%rd1+5792], {%fd1, %fd1};
	st.local.v2.f64 	[%rd1+5808], {%fd1, %fd1};
	st.local.v2.f64 	[%rd1+5824], {%fd1, %fd1};
	st.local.v2.f64 	[%rd1+5840], {%fd1, %fd1};
	st.local.v2.f64 	[%rd1+5856], {%fd1, %fd1};
	st.local.v2.f64 	[%rd1+5872], {%fd1, %fd1};
	st.local.v2.f64 	[%rd1+5888], {%fd1, %fd1};
	st.local.v2.f64 	[%rd1+5904], {%fd1, %fd1};
	st.local.v2.f64 	[%rd1+5920], {%fd1, %fd1};
	st.local.v2.f64 	[%rd1+5936], {%fd1, %fd1};
	st.local.v2.f64 	[%rd1+5952], {%fd1, %fd1};
	st.local.v2.f64 	[%rd1+5968], {%fd1, %fd1};
	st.local.v2.f64 	[%rd1+5984], {%fd1, %fd1};
	st.local.v2.f64 	[%rd1+6000], {%fd1, %fd1};
	st.local.v2.f64 	[%rd1+6016], {%fd1, %fd1};
	st.local.v2.f64 	[%rd1+6032], {%fd1, %fd1};
	st.local.v2.f64 	[%rd1+6048], {%fd1, %fd1};
	st.local.v2.f64 	[%rd1+6064], {%fd1, %fd1};
	st.local.v2.f64 	[%rd1+6080], {%fd1, %fd1};
	st.local.v2.f64 	[%rd1+6096], {%fd1, %fd1};
	st.local.v2.f64 	[%rd1+6112], {%fd1, %fd1};
	st.local.v2.f64 	[%rd1+6128], {%fd1, %fd1};
	st.local.v2.f64 	[%rd1+6144], {%fd1, %fd1};
	st.local.v2.f64 	[%rd1+6160], {%fd1, %fd1};
	st.local.v2.f64 	[%rd1+6176], {%fd1, %fd1};
	st.local.v2.f64 	[%rd1+6192], {%fd1, %fd1};
	st.local.v2.f64 	[%rd1+6208], {%fd1, %fd1};
	st.local.v2.f64 	[%rd1+6224], {%fd1, %fd1};
	st.local.v2.f64 	[%rd1+6240], {%fd1, %fd1};
	st.local.v2.f64 	[%rd1+6256], {%fd1, %fd1};
	st.local.v2.f64 	[%rd1+6272], {%fd1, %fd1};
	st.local.v2.f64 	[%rd1+6288], {%fd1, %fd1};
	st.local.v2.f64 	[%rd1+6304], {%fd1, %fd1};
	st.local.v2.f64 	[%rd1+6320], {%fd1, %fd1};
	st.local.v2.f64 	[%rd1+6336], {%fd1, %fd1};
	st.local.v2.f64 	[%rd1+6352], {%fd1, %fd1};
	st.local.v2.f64 	[%rd1+6368], {%fd1, %fd1};
	st.local.v2.f64 	[%rd1+6384], {%fd1, %fd1};
	st.local.v2.f64 	[%rd1+6400], {%fd1, %fd1};
	st.local.v2.f64 	[%rd1+6416], {%fd1, %fd1};
	st.local.v2.f64 	[%rd1+6432], {%fd1, %fd1};
	st.local.v2.f64 	[%rd1+6448], {%fd1, %fd1};
	st.local.v2.f64 	[%rd1+6464], {%fd1, %fd1};
	st.local.v2.f64 	[%rd1+6480], {%fd1, %fd1};
	st.local.v2.f64 	[%rd1+6496], {%fd1, %fd1};
	st.local.v2.f64 	[%rd1+6512], {%fd1, %fd1};
	st.local.v2.f64 	[%rd1+6528], {%fd1, %fd1};
	st.local.v2.f64 	[%rd1+6544], {%fd1, %fd1};
	st.local.v2.f64 	[%rd1+6560], {%fd1, %fd1};
	st.local.v2.f64 	[%rd1+6576], {%fd1, %fd1};
	st.local.v2.f64 	[%rd1+6592], {%fd1, %fd1};
	st.local.v2.f64 	[%rd1+6608], {%fd1, %fd1};
	st.local.v2.f64 	[%rd1+6624], {%fd1, %fd1};
	st.local.v2.f64 	[%rd1+6640], {%fd1, %fd1};
	st.local.v2.f64 	[%rd1+6656], {%fd1, %fd1};
	st.local.v2.f64 	[%rd1+6672], {%fd1, %fd1};
	st.local.v2.f64 	[%rd1+6688], {%fd1, %fd1};
	st.local.v2.f64 	[%rd1+6704], {%fd1, %fd1};
	st.local.v2.f64 	[%rd1+6720], {%fd1, %fd1};
	st.local.v2.f64 	[%rd1+6736], {%fd1, %fd1};
	st.local.v2.f64 	[%rd1+6752], {%fd1, %fd1};
	st.local.v2.f64 	[%rd1+6768], {%fd1, %fd1};
	st.local.v2.f64 	[%rd1+6784], {%fd1, %fd1};
	st.local.v2.f64 	[%rd1+6800], {%fd1, %fd1};
	st.local.v2.f64 	[%rd1+6816], {%fd1, %fd1};
	st.local.v2.f64 	[%rd1+6832], {%fd1, %fd1};
	st.local.v2.f64 	[%rd1+6848], {%fd1, %fd1};
	st.local.v2.f64 	[%rd1+6864], {%fd1, %fd1};
	st.local.v2.f64 	[%rd1+6880], {%fd1, %fd1};
	st.local.v2.f64 	[%rd1+6896], {%fd1, %fd1};
	st.local.v2.f64 	[%rd1+6912], {%fd1, %fd1};
	st.local.v2.f64 	[%rd1+6928], {%fd1, %fd1};
	st.local.v2.f64 	[%rd1+6944], {%fd1, %fd1};
	st.local.v2.f64 	[%rd1+6960], {%fd1, %fd1};
	st.local.v2.f64 	[%rd1+6976], {%fd1, %fd1};
	st.local.v2.f64 	[%rd1+6992], {%fd1, %fd1};
	st.local.v2.f64 	[%rd1+7008], {%fd1, %fd1};
	st.local.v2.f64 	[%rd1+7024], {%fd1, %fd1};
	st.local.v2.f64 	[%rd1+7040], {%fd1, %fd1};
	st.local.v2.f64 	[%rd1+7056], {%fd1, %fd1};
	st.local.v2.f64 	[%rd1+7072], {%fd1, %fd1};
	st.local.v2.f64 	[%rd1+7088], {%fd1, %fd1};
	st.local.v2.f64 	[%rd1+7104], {%fd1, %fd1};
	st.local.v2.f64 	[%rd1+7120], {%fd1, %fd1};
	st.local.v2.f64 	[%rd1+7136], {%fd1, %fd1};
	st.local.v2.f64 	[%rd1+7152], {%fd1, %fd1};
	st.local.v2.f64 	[%rd1+7168], {%fd1, %fd1};
	st.local.v2.f64 	[%rd1+7184], {%fd1, %fd1};
	st.local.v2.f64 	[%rd1+7200], {%fd1, %fd1};
	st.local.v2.f64 	[%rd1+7216], {%fd1, %fd1};
	st.local.v2.f64 	[%rd1+7232], {%fd1, %fd1};
	st.local.v2.f64 	[%rd1+7248], {%fd1, %fd1};
	st.local.v2.f64 	[%rd1+7264], {%fd1, %fd1};
	st.local.v2.f64 	[%rd1+7280], {%fd1, %fd1};
	st.local.v2.f64 	[%rd1+7296], {%fd1, %fd1};
	st.local.v2.f64 	[%rd1+7312], {%fd1, %fd1};
	st.local.v2.f64 	[%rd1+7328], {%fd1, %fd1};
	st.local.v2.f64 	[%rd1+7344], {%fd1, %fd1};
	st.local.v2.f64 	[%rd1+7360], {%fd1, %fd1};
	st.local.v2.f64 	[%rd1+7376], {%fd1, %fd1};
	st.local.v2.f64 	[%rd1+7392], {%fd1, %fd1};
	st.local.v2.f64 	[%rd1+7408], {%fd1, %fd1};
	st.local.v2.f64 	[%rd1+7424], {%fd1, %fd1};
	st.local.v2.f64 	[%rd1+7440], {%fd1, %fd1};
	st.local.v2.f64 	[%rd1+7456], {%fd1, %fd1};
	st.local.v2.f64 	[%rd1+7472], {%fd1, %fd1};
	st.local.v2.f64 	[%rd1+7488], {%fd1, %fd1};
	st.local.v2.f64 	[%rd1+7504], {%fd1, %fd1};
	st.local.v2.f64 	[%rd1+7520], {%fd1, %fd1};
	st.local.v2.f64 	[%rd1+7536], {%fd1, %fd1};
	st.local.v2.f64 	[%rd1+7552], {%fd1, %fd1};
	st.local.v2.f64 	[%rd1+7568], {%fd1, %fd1};
	st.local.v2.f64 	[%rd1+7584], {%fd1, %fd1};
	st.local.v2.f64 	[%rd1+7600], {%fd1, %fd1};
	st.local.v2.f64 	[%rd1+7616], {%fd1, %fd1};
	st.local.v2.f64 	[%rd1+7632], {%fd1, %fd1};
	st.local.v2.f64 	[%rd1+7648], {%fd1, %fd1};
	st.local.v2.f64 	[%rd1+7664], {%fd1, %fd1};
	st.local.v2.f64 	[%rd1+7680], {%fd1, %fd1};
	st.local.v2.f64 	[%rd1+7696], {%fd1, %fd1};
	st.local.v2.f64 	[%rd1+7712], {%fd1, %fd1};
	st.local.v2.f64 	[%rd1+7728], {%fd1, %fd1};
	st.local.v2.f64 	[%rd1+7744], {%fd1, %fd1};
	st.local.v2.f64 	[%rd1+7760], {%fd1, %fd1};
	st.local.v2.f64 	[%rd1+7776], {%fd1, %fd1};
	st.local.v2.f64 	[%rd1+7792], {%fd1, %fd1};
	st.local.v2.f64 	[%rd1+7808], {%fd1, %fd1};
	st.local.v2.f64 	[%rd1+7824], {%fd1, %fd1};
	st.local.v2.f64 	[%rd1+7840], {%fd1, %fd1};
	st.local.v2.f64 	[%rd1+7856], {%fd1, %fd1};
	st.local.v2.f64 	[%rd1+7872], {%fd1, %fd1};
	st.local.v2.f64 	[%rd1+7888], {%fd1, %fd1};
	st.local.v2.f64 	[%rd1+7904], {%fd1, %fd1};
	st.local.v2.f64 	[%rd1+7920], {%fd1, %fd1};
	st.local.v2.f64 	[%rd1+7936], {%fd1, %fd1};
	st.local.v2.f64 	[%rd1+7952], {%fd1, %fd1};
	st.local.v2.f64 	[%rd1+7968], {%fd1, %fd1};
	st.local.v2.f64 	[%rd1+7984], {%fd1, %fd1};
	st.local.v2.f64 	[%rd1+8000], {%fd1, %fd1};
	st.local.v2.f64 	[%rd1+8016], {%fd1, %fd1};
	st.local.v2.f64 	[%rd1+8032], {%fd1, %fd1};
	st.local.v2.f64 	[%rd1+8048], {%fd1, %fd1};
	st.local.v2.f64 	[%rd1+8064], {%fd1, %fd1};
	st.local.v2.f64 	[%rd1+8080], {%fd1, %fd1};
	st.local.v2.f64 	[%rd1+8096], {%fd1, %fd1};
	st.local.v2.f64 	[%rd1+8112], {%fd1, %fd1};
	st.local.v2.f64 	[%rd1+8128], {%fd1, %fd1};
	st.local.v2.f64 	[%rd1+8144], {%fd1, %fd1};
	st.local.v2.f64 	[%rd1+8160], {%fd1, %fd1};
	st.local.v2.f64 	[%rd1+8176], {%fd1, %fd1};
	st.local.v2.f64 	[%rd1+8192], {%fd1, %fd1};
	st.local.v2.f64 	[%rd1+8208], {%fd1, %fd1};
	st.local.v2.f64 	[%rd1+8224], {%fd1, %fd1};
	st.local.v2.f64 	[%rd1+8240], {%fd1, %fd1};
	st.local.v2.f64 	[%rd1+8256], {%fd1, %fd1};
	st.local.v2.f64 	[%rd1+8272], {%fd1, %fd1};
	st.local.v2.f64 	[%rd1+8288], {%fd1, %fd1};
	st.local.v2.f64 	[%rd1+8304], {%fd1, %fd1};
	st.local.v2.f64 	[%rd1+8320], {%fd1, %fd1};
	st.local.v2.f64 	[%rd1+8336], {%fd1, %fd1};
	st.local.v2.f64 	[%rd1+8352], {%fd1, %fd1};
	st.local.v2.f64 	[%rd1+8368], {%fd1, %fd1};
	st.local.v2.f64 	[%rd1+8384], {%fd1, %fd1};
	st.local.v2.f64 	[%rd1+8400], {%fd1, %fd1};
	st.local.v2.f64 	[%rd1+8416], {%fd1, %fd1};
	st.local.v2.f64 	[%rd1+8432], {%fd1, %fd1};
	st.local.v2.f64 	[%rd1+8448], {%fd1, %fd1};
	st.local.v2.f64 	[%rd1+8464], {%fd1, %fd1};
	st.local.v2.f64 	[%rd1+8480], {%fd1, %fd1};
	st.local.v2.f64 	[%rd1+8496], {%fd1, %fd1};
	st.local.v2.f64 	[%rd1+8512], {%fd1, %fd1};
	st.local.v2.f64 	[%rd1+8528], {%fd1, %fd1};
	st.local.v2.f64 	[%rd1+8544], {%fd1, %fd1};
	st.local.v2.f64 	[%rd1+8560], {%fd1, %fd1};
	st.local.v2.f64 	[%rd1+8576], {%fd1, %fd1};
	st.local.v2.f64 	[%rd1+8592], {%fd1, %fd1};
	st.local.v2.f64 	[%rd1+8608], {%fd1, %fd1};
	st.local.v2.f64 	[%rd1+8624], {%fd1, %fd1};
	st.local.v2.f64 	[%rd1+8640], {%fd1, %fd1};
	st.local.v2.f64 	[%rd1+8656], {%fd1, %fd1};
	st.local.v2.f64 	[%rd1+8672], {%fd1, %fd1};
	st.local.v2.f64 	[%rd1+8688], {%fd1, %fd1};
	st.local.v2.f64 	[%rd1+8704], {%fd1, %fd1};
	st.local.v2.f64 	[%rd1+8720], {%fd1, %fd1};
	st.local.v2.f64 	[%rd1+8736], {%fd1, %fd1};
	st.local.v2.f64 	[%rd1+8752], {%fd1, %fd1};
	st.local.v2.f64 	[%rd1+8768], {%fd1, %fd1};
	st.local.v2.f64 	[%rd1+8784], {%fd1, %fd1};
	st.local.v2.f64 	[%rd1+8800], {%fd1, %fd1};
	st.local.v2.f64 	[%rd1+8816], {%fd1, %fd1};
	st.local.v2.f64 	[%rd1+8832], {%fd1, %fd1};
	st.local.v2.f64 	[%rd1+8848], {%fd1, %fd1};
	st.local.v2.f64 	[%rd1+8864], {%fd1, %fd1};
	st.local.v2.f64 	[%rd1+8880], {%fd1, %fd1};
	st.local.v2.f64 	[%rd1+8896], {%fd1, %fd1};
	st.local.v2.f64 	[%rd1+8912], {%fd1, %fd1};
	st.local.v2.f64 	[%rd1+8928], {%fd1, %fd1};
	st.local.v2.f64 	[%rd1+8944], {%fd1, %fd1};
	st.local.v2.f64 	[%rd1+8960], {%fd1, %fd1};
	st.local.v2.f64 	[%rd1+8976], {%fd1, %fd1};
	st.local.v2.f64 	[%rd1+8992], {%fd1, %fd1};
	st.local.v2.f64 	[%rd1+9008], {%fd1, %fd1};
	st.local.v2.f64 	[%rd1+9024], {%fd1, %fd1};
	st.local.v2.f64 	[%rd1+9040], {%fd1, %fd1};
	st.local.v2.f64 	[%rd1+9056], {%fd1, %fd1};
	st.local.v2.f64 	[%rd1+9072], {%fd1, %fd1};
	st.local.v2.f64 	[%rd1+9088], {%fd1, %fd1};
	st.local.v2.f64 	[%rd1+9104], {%fd1, %fd1};
	st.local.v2.f64 	[%rd1+9120], {%fd1, %fd1};
	st.local.v2.f64 	[%rd1+9136], {%fd1, %fd1};
	st.local.v2.f64 	[%rd1+9152], {%fd1, %fd1};
	st.local.v2.f64 	[%rd1+9168], {%fd1, %fd1};
	st.local.v2.f64 	[%rd1+9184], {%fd1, %fd1};
	st.local.v2.f64 	[%rd1+9200], {%fd1, %fd1};
	st.local.v2.f64 	[%rd1+9216], {%fd1, %fd1};
	st.local.v2.f64 	[%rd1+9232], {%fd1, %fd1};
	st.local.v2.f64 	[%rd1+9248], {%fd1, %fd1};
	st.local.v2.f64 	[%rd1+9264], {%fd1, %fd1};
	st.local.v2.f64 	[%rd1+9280], {%fd1, %fd1};
	st.local.v2.f64 	[%rd1+9296], {%fd1, %fd1};
	st.local.v2.f64 	[%rd1+9312], {%fd1, %fd1};
	st.local.v2.f64 	[%rd1+9328], {%fd1, %fd1};
	st.local.v2.f64 	[%rd1+9344], {%fd1, %fd1};
	st.local.v2.f64 	[%rd1+9360], {%fd1, %fd1};
	st.local.v2.f64 	[%rd1+9376], {%fd1, %fd1};
	st.local.v2.f64 	[%rd1+9392], {%fd1, %fd1};
	st.local.v2.f64 	[%rd1+9408], {%fd1, %fd1};
	st.local.v2.f64 	[%rd1+9424], {%fd1, %fd1};
	st.local.v2.f64 	[%rd1+9440], {%fd1, %fd1};
	st.local.v2.f64 	[%rd1+9456], {%fd1, %fd1};
	st.local.v2.f64 	[%rd1+9472], {%fd1, %fd1};
	st.local.v2.f64 	[%rd1+9488], {%fd1, %fd1};
	st.local.v2.f64 	[%rd1+9504], {%fd1, %fd1};
	st.local.v2.f64 	[%rd1+9520], {%fd1, %fd1};
	st.local.v2.f64 	[%rd1+9536], {%fd1, %fd1};
	st.local.v2.f64 	[%rd1+9552], {%fd1, %fd1};
	st.local.v2.f64 	[%rd1+9568], {%fd1, %fd1};
	st.local.v2.f64 	[%rd1+9584], {%fd1, %fd1};
	st.local.v2.f64 	[%rd1+9600], {%fd1, %fd1};
	st.local.v2.f64 	[%rd1+9616], {%fd1, %fd1};
	st.local.v2.f64 	[%rd1+9632], {%fd1, %fd1};
	st.local.v2.f64 	[%rd1+9648], {%fd1, %fd1};
	st.local.v2.f64 	[%rd1+9664], {%fd1, %fd1};
	st.local.v2.f64 	[%rd1+9680], {%fd1, %fd1};
	st.local.v2.f64 	[%rd1+9696], {%fd1, %fd1};
	st.local.v2.f64 	[%rd1+9712], {%fd1, %fd1};
	st.local.v2.f64 	[%rd1+9728], {%fd1, %fd1};
	st.local.v2.f64 	[%rd1+9744], {%fd1, %fd1};
	st.local.v2.f64 	[%rd1+9760], {%fd1, %fd1};
	st.local.v2.f64 	[%rd1+9776], {%fd1, %fd1};
	st.local.v2.f64 	[%rd1+9792], {%fd1, %fd1};
	st.local.v2.f64 	[%rd1+9808], {%fd1, %fd1};
	st.local.v2.f64 	[%rd1+9824], {%fd1, %fd1};
	st.local.v2.f64 	[%rd1+9840], {%fd1, %fd1};
	st.local.v2.f64 	[%rd1+9856], {%fd1, %fd1};
	st.local.v2.f64 	[%rd1+9872], {%fd1, %fd1};
	st.local.v2.f64 	[%rd1+9888], {%fd1, %fd1};
	st.local.v2.f64 	[%rd1+9904], {%fd1, %fd1};
	st.local.v2.f64 	[%rd1+9920], {%fd1, %fd1};
	st.local.v2.f64 	[%rd1+9936], {%fd1, %fd1};
	st.local.v2.f64 	[%rd1+9952], {%fd1, %fd1};
	st.local.v2.f64 	[%rd1+9968], {%fd1, %fd1};
	st.local.v2.f64 	[%rd1+9984], {%fd1, %fd1};
	st.local.v2.f64 	[%rd1+10000], {%fd1, %fd1};
	st.local.v2.f64 	[%rd1+10016], {%fd1, %fd1};
	st.local.v2.f64 	[%rd1+10032], {%fd1, %fd1};
	st.local.v2.f64 	[%rd1+10048], {%fd1, %fd1};
	st.local.v2.f64 	[%rd1+10064], {%fd1, %fd1};
	st.local.v2.f64 	[%rd1+10080], {%fd1, %fd1};
	st.local.v2.f64 	[%rd1+10096], {%fd1, %fd1};
	st.local.v2.f64 	[%rd1+10112], {%fd1, %fd1};
	st.local.v2.f64 	[%rd1+10128], {%fd1, %fd1};
	st.local.v2.f64 	[%rd1+10144], {%fd1, %fd1};
	st.local.v2.f64 	[%rd1+10160], {%fd1, %fd1};
	st.local.v2.f64 	[%rd1+10176], {%fd1, %fd1};
	st.local.v2.f64 	[%rd1+10192], {%fd1, %fd1};
	st.local.v2.f64 	[%rd1+10208], {%fd1, %fd1};
	st.local.v2.f64 	[%rd1+10224], {%fd1, %fd1};
	st.local.v2.f64 	[%rd1+10240], {%fd1, %fd1};
	st.local.v2.f64 	[%rd1+10256], {%fd1, %fd1};
	st.local.v2.f64 	[%rd1+10272], {%fd1, %fd1};
	st.local.v2.f64 	[%rd1+10288], {%fd1, %fd1};
	st.local.v2.f64 	[%rd1+10304], {%fd1, %fd1};
	st.local.v2.f64 	[%rd1+10320], {%fd1, %fd1};
	st.local.v2.f64 	[%rd1+10336], {%fd1, %fd1};
	st.local.v2.f64 	[%rd1+10352], {%fd1, %fd1};
	st.local.v2.f64 	[%rd1+10368], {%fd1, %fd1};
	st.local.v2.f64 	[%rd1+10384], {%fd1, %fd1};
	st.local.v2.f64 	[%rd1+10400], {%fd1, %fd1};
	st.local.v2.f64 	[%rd1+10416], {%fd1, %fd1};
	st.local.v2.f64 	[%rd1+10432], {%fd1, %fd1};
	st.local.v2.f64 	[%rd1+10448], {%fd1, %fd1};
	st.local.v2.f64 	[%rd1+10464], {%fd1, %fd1};
	st.local.v2.f64 	[%rd1+10480], {%fd1, %fd1};
	st.local.v2.f64 	[%rd1+10496], {%fd1, %fd1};
	st.local.v2.f64 	[%rd1+10512], {%fd1, %fd1};
	st.local.v2.f64 	[%rd1+10528], {%fd1, %fd1};
	st.local.v2.f64 	[%rd1+10544], {%fd1, %fd1};
	st.local.v2.f64 	[%rd1+10560], {%fd1, %fd1};
	st.local.v2.f64 	[%rd1+10576], {%fd1, %fd1};
	st.local.v2.f64 	[%rd1+10592], {%fd1, %fd1};
	st.local.v2.f64 	[%rd1+10608], {%fd1, %fd1};
	st.local.v2.f64 	[%rd1+10624], {%fd1, %fd1};
	st.local.v2.f64 	[%rd1+10640], {%fd1, %fd1};
	st.local.v2.f64 	[%rd1+10656], {%fd1, %fd1};
	st.local.v2.f64 	[%rd1+10672], {%fd1, %fd1};
	st.local.v2.f64 	[%rd1+10688], {%fd1, %fd1};
	st.local.v2.f64 	[%rd1+10704], {%fd1, %fd1};
	st.local.v2.f64 	[%rd1+10720], {%fd1, %fd1};
	st.local.v2.f64 	[%rd1+10736], {%fd1, %fd1};
	st.local.v2.f64 	[%rd1+10752], {%fd1, %fd1};
	st.local.v2.f64 	[%rd1+10768], {%fd1, %fd1};
	st.local.v2.f64 	[%rd1+10784], {%fd1, %fd1};
	st.local.v2.f64 	[%rd1+10800], {%fd1, %fd1};
	st.local.v2.f64 	[%rd1+10816], {%fd1, %fd1};
	st.local.v2.f64 	[%rd1+10832], {%fd1, %fd1};
	st.local.v2.f64 	[%rd1+10848], {%fd1, %fd1};
	st.local.v2.f64 	[%rd1+10864], {%fd1, %fd1};
	st.local.v2.f64 	[%rd1+10880], {%fd1, %fd1};
	st.local.v2.f64 	[%rd1+10896], {%fd1, %fd1};
	st.local.v2.f64 	[%rd1+10912], {%fd1, %fd1};
	st.local.v2.f64 	[%rd1+10928], {%fd1, %fd1};
	st.local.v2.f64 	[%rd1+10944], {%fd1, %fd1};
	st.local.v2.f64 	[%rd1+10960], {%fd1, %fd1};
	st.local.v2.f64 	[%rd1+10976], {%fd1, %fd1};
	st.local.v2.f64 	[%rd1+10992], {%fd1, %fd1};
	st.local.v2.f64 	[%rd1+11008], {%fd1, %fd1};
	st.local.v2.f64 	[%rd1+11024], {%fd1, %fd1};
	st.local.v2.f64 	[%rd1+11040], {%fd1, %fd1};
	st.local.v2.f64 	[%rd1+11056], {%fd1, %fd1};
	st.local.v2.f64 	[%rd1+11072], {%fd1, %fd1};
	st.local.v2.f64 	[%rd1+11088], {%fd1, %fd1};
	st.local.v2.f64 	[%rd1+11104], {%fd1, %fd1};
	st.local.v2.f64 	[%rd1+11120], {%fd1, %fd1};
	st.local.v2.f64 	[%rd1+11136], {%fd1, %fd1};
	st.local.v2.f64 	[%rd1+11152], {%fd1, %fd1};
	st.local.v2.f64 	[%rd1+11168], {%fd1, %fd1};
	st.local.v2.f64 	[%rd1+11184], {%fd1, %fd1};
	st.local.v2.f64 	[%rd1+11200], {%fd1, %fd1};
	st.local.v2.f64 	[%rd1+11216], {%fd1, %fd1};
	st.local.v2.f64 	[%rd1+11232], {%fd1, %fd1};
	st.local.v2.f64 	[%rd1+11248], {%fd1, %fd1};
	st.local.v2.f64 	[%rd1+11264], {%fd1, %fd1};
	st.local.v2.f64 	[%rd1+11280], {%fd1, %fd1};
	st.local.v2.f64 	[%rd1+11296], {%fd1, %fd1};
	st.local.v2.f64 	[%rd1+11312], {%fd1, %fd1};
	st.local.v2.f64 	[%rd1+11328], {%fd1, %fd1};
	st.local.v2.f64 	[%rd1+11344], {%fd1, %fd1};
	st.local.v2.f64 	[%rd1+11360], {%fd1, %fd1};
	st.local.v2.f64 	[%rd1+11376], {%fd1, %fd1};
	st.local.v2.f64 	[%rd1+11392], {%fd1, %fd1};
	st.local.v2.f64 	[%rd1+11408], {%fd1, %fd1};
	st.local.v2.f64 	[%rd1+11424], {%fd1, %fd1};
	st.local.v2.f64 	[%rd1+11440], {%fd1, %fd1};
	st.local.v2.f64 	[%rd1+11456], {%fd1, %fd1};
	st.local.v2.f64 	[%rd1+11472], {%fd1, %fd1};
	st.local.v2.f64 	[%rd1+11488], {%fd1, %fd1};
	st.local.v2.f64 	[%rd1+11504], {%fd1, %fd1};
	st.local.v2.f64 	[%rd1+11520], {%fd1, %fd1};
	st.local.v2.f64 	[%rd1+11536], {%fd1, %fd1};
	st.local.v2.f64 	[%rd1+11552], {%fd1, %fd1};
	st.local.v2.f64 	[%rd1+11568], {%fd1, %fd1};
	st.local.v2.f64 	[%rd1+11584], {%fd1, %fd1};
	st.local.v2.f64 	[%rd1+11600], {%fd1, %fd1};
	st.local.v2.f64 	[%rd1+11616], {%fd1, %fd1};
	st.local.v2.f64 	[%rd1+11632], {%fd1, %fd1};
	st.local.v2.f64 	[%rd1+11648], {%fd1, %fd1};
	st.local.v2.f64 	[%rd1+11664], {%fd1, %fd1};
	st.local.v2.f64 	[%rd1+11680], {%fd1, %fd1};
	st.local.v2.f64 	[%rd1+11696], {%fd1, %fd1};
	st.local.v2.f64 	[%rd1+11712], {%fd1, %fd1};
	st.local.v2.f64 	[%rd1+11728], {%fd1, %fd1};
	st.local.v2.f64 	[%rd1+11744], {%fd1, %fd1};
	st.local.v2.f64 	[%rd1+11760], {%fd1, %fd1};
	st.local.v2.f64 	[%rd1+11776], {%fd1, %fd1};
	st.local.v2.f64 	[%rd1+11792], {%fd1, %fd1};
	st.local.v2.f64 	[%rd1+11808], {%fd1, %fd1};
	st.local.v2.f64 	[%rd1+11824], {%fd1, %fd1};
	st.local.v2.f64 	[%rd1+11840], {%fd1, %fd1};
	st.local.v2.f64 	[%rd1+11856], {%fd1, %fd1};
	st.local.v2.f64 	[%rd1+11872], {%fd1, %fd1};
	st.local.v2.f64 	[%rd1+11888], {%fd1, %fd1};
	st.local.v2.f64 	[%rd1+11904], {%fd1, %fd1};
	st.local.v2.f64 	[%rd1+11920], {%fd1, %fd1};
	st.local.v2.f64 	[%rd1+11936], {%fd1, %fd1};
	st.local.v2.f64 	[%rd1+11952], {%fd1, %fd1};
	st.local.v2.f64 	[%rd1+11968], {%fd1, %fd1};
	st.local.v2.f64 	[%rd1+11984], {%fd1, %fd1};
	st.local.v2.f64 	[%rd1+12000], {%fd1, %fd1};
	st.local.v2.f64 	[%rd1+12016], {%fd1, %fd1};
	st.local.v2.f64 	[%rd1+12032], {%fd1, %fd1};
	st.local.v2.f64 	[%rd1+12048], {%fd1, %fd1};
	st.local.v2.f64 	[%rd1+12064], {%fd1, %fd1};
	st.local.v2.f64 	[%rd1+12080], {%fd1, %fd1};
	st.local.v2.f64 	[%rd1+12096], {%fd1, %fd1};
	st.local.v2.f64 	[%rd1+12112], {%fd1, %fd1};
	st.local.v2.f64 	[%rd1+12128], {%fd1, %fd1};
	st.local.v2.f64 	[%rd1+12144], {%fd1, %fd1};
	st.local.v2.f64 	[%rd1+12160], {%fd1, %fd1};
	st.local.v2.f64 	[%rd1+12176], {%fd1, %fd1};
	st.local.v2.f64 	[%rd1+12192], {%fd1, %fd1};
	st.local.v2.f64 	[%rd1+12208], {%fd1, %fd1};
	st.local.v2.f64 	[%rd1+12224], {%fd1, %fd1};
	st.local.v2.f64 	[%rd1+12240], {%fd1, %fd1};
	st.local.v2.f64 	[%rd1+12256], {%fd1, %fd1};
	st.local.v2.f64 	[%rd1+12272], {%fd1, %fd1};
	st.local.v2.f64 	[%rd1+12288], {%fd1, %fd1};
	st.local.v2.f64 	[%rd1+12304], {%fd1, %fd1};
	st.local.v2.f64 	[%rd1+12320], {%fd1, %fd1};
	st.local.v2.f64 	[%rd1+12336], {%fd1, %fd1};
	st.local.v2.f64 	[%rd1+12352], {%fd1, %fd1};
	st.local.v2.f64 	[%rd1+12368], {%fd1, %fd1};
	st.local.v2.f64 	[%rd1+12384], {%fd1, %fd1};
	st.local.v2.f64 	[%rd1+12400], {%fd1, %fd1};
	st.local.v2.f64 	[%rd1+12416], {%fd1, %fd1};
	st.local.v2.f64 	[%rd1+12432], {%fd1, %fd1};
	st.local.v2.f64 	[%rd1+12448], {%fd1, %fd1};
	st.local.v2.f64 	[%rd1+12464], {%fd1, %fd1};
	st.local.v2.f64 	[%rd1+12480], {%fd1, %fd1};
	st.local.v2.f64 	[%rd1+12496], {%fd1, %fd1};
	st.local.v2.f64 	[%rd1+12512], {%fd1, %fd1};
	st.local.v2.f64 	[%rd1+12528], {%fd1, %fd1};
	st.local.v2.f64 	[%rd1+12544], {%fd1, %fd1};
	st.local.v2.f64 	[%rd1+12560], {%fd1, %fd1};
	st.local.v2.f64 	[%rd1+12576], {%fd1, %fd1};
	st.local.v2.f64 	[%rd1+12592], {%fd1, %fd1};
	st.local.v2.f64 	[%rd1+12608], {%fd1, %fd1};
	st.local.v2.f64 	[%rd1+12624], {%fd1, %fd1};
	st.local.v2.f64 	[%rd1+12640], {%fd1, %fd1};
	st.local.v2.f64 	[%rd1+12656], {%fd1, %fd1};
	st.local.v2.f64 	[%rd1+12672], {%fd1, %fd1};
	st.local.v2.f64 	[%rd1+12688], {%fd1, %fd1};
	st.local.v2.f64 	[%rd1+12704], {%fd1, %fd1};
	st.local.v2.f64 	[%rd1+12720], {%fd1, %fd1};
	st.local.v2.f64 	[%rd1+12736], {%fd1, %fd1};
	st.local.v2.f64 	[%rd1+12752], {%fd1, %fd1};
	st.local.v2.f64 	[%rd1+12768], {%fd1, %fd1};
	st.local.v2.f64 	[%rd1+12784], {%fd1, %fd1};
	st.local.v2.f64 	[%rd1+12800], {%fd1, %fd1};
	st.local.v2.f64 	[%rd1+12816], {%fd1, %fd1};
	st.local.v2.f64 	[%rd1+12832], {%fd1, %fd1};
	st.local.v2.f64 	[%rd1+12848], {%fd1, %fd1};
	st.local.v2.f64 	[%rd1+12864], {%fd1, %fd1};
	st.local.v2.f64 	[%rd1+12880], {%fd1, %fd1};
	st.local.v2.f64 	[%rd1+12896], {%fd1, %fd1};
	st.local.v2.f64 	[%rd1+12912], {%fd1, %fd1};
	st.local.v2.f64 	[%rd1+12928], {%fd1, %fd1};
	st.local.v2.f64 	[%rd1+12944], {%fd1, %fd1};
	st.local.v2.f64 	[%rd1+12960], {%fd1, %fd1};
	st.local.v2.f64 	[%rd1+12976], {%fd1, %fd1};
	st.local.v2.f64 	[%rd1+12992], {%fd1, %fd1};
	st.local.v2.f64 	[%rd1+13008], {%fd1, %fd1};
	st.local.v2.f64 	[%rd1+13024], {%fd1, %fd1};
	st.local.v2.f64 	[%rd1+13040], {%fd1, %fd1};
	st.local.v2.f64 	[%rd1+13056], {%fd1, %fd1};
	st.local.v2.f64 	[%rd1+13072], {%fd1, %fd1};
	st.local.v2.f64 	[%rd1+13088], {%fd1, %fd1};
	st.local.v2.f64 	[%rd1+13104], {%fd1, %fd1};
	st.local.v2.f64 	[%rd1+13120], {%fd1, %fd1};
	st.local.v2.f64 	[%rd1+13136], {%fd1, %fd1};
	st.local.v2.f64 	[%rd1+13152], {%fd1, %fd1};
	st.local.v2.f64 	[%rd1+13168], {%fd1, %fd1};
	st.local.v2.f64 	[%rd1+13184], {%fd1, %fd1};
	st.local.v2.f64 	[%rd1+13200], {%fd1, %fd1};
	st.local.v2.f64 	[%rd1+13216], {%fd1, %fd1};
	st.local.v2.f64 	[%rd1+13232], {%fd1, %fd1};
	st.local.v2.f64 	[%rd1+13248], {%fd1, %fd1};
	st.local.v2.f64 	[%rd1+13264], {%fd1, %fd1};
	st.local.v2.f64 	[%rd1+13280], {%fd1, %fd1};
	st.local.v2.f64 	[%rd1+13296], {%fd1, %fd1};
	st.local.v2.f64 	[%rd1+13312], {%fd1, %fd1};
	st.local.v2.f64 	[%rd1+13328], {%fd1, %fd1};
	st.local.v2.f64 	[%rd1+13344], {%fd1, %fd1};
	st.local.v2.f64 	[%rd1+13360], {%fd1, %fd1};
	st.local.v2.f64 	[%rd1+13376], {%fd1, %fd1};
	st.local.v2.f64 	[%rd1+13392], {%fd1, %fd1};
	st.local.v2.f64 	[%rd1+13408], {%fd1, %fd1};
	st.local.v2.f64 	[%rd1+13424], {%fd1, %fd1};
	st.local.v2.f64 	[%rd1+13440], {%fd1, %fd1};
	st.local.v2.f64 	[%rd1+13456], {%fd1, %fd1};
	st.local.v2.f64 	[%rd1+13472], {%fd1, %fd1};
	st.local.v2.f64 	[%rd1+13488], {%fd1, %fd1};
	st.local.v2.f64 	[%rd1+13504], {%fd1, %fd1};
	st.local.v2.f64 	[%rd1+13520], {%fd1, %fd1};
	st.local.v2.f64 	[%rd1+13536], {%fd1, %fd1};
	st.local.v2.f64 	[%rd1+13552], {%fd1, %fd1};
	st.local.v2.f64 	[%rd1+13568], {%fd1, %fd1};
	st.local.v2.f64 	[%rd1+13584], {%fd1, %fd1};
	st.local.v2.f64 	[%rd1+13600], {%fd1, %fd1};
	st.local.v2.f64 	[%rd1+13616], {%fd1, %fd1};
	st.local.v2.f64 	[%rd1+13632], {%fd1, %fd1};
	st.local.v2.f64 	[%rd1+13648], {%fd1, %fd1};
	st.local.v2.f64 	[%rd1+13664], {%fd1, %fd1};
	st.local.v2.f64 	[%rd1+13680], {%fd1, %fd1};
	st.local.v2.f64 	[%rd1+13696], {%fd1, %fd1};
	st.local.v2.f64 	[%rd1+13712], {%fd1, %fd1};
	st.local.v2.f64 	[%rd1+13728], {%fd1, %fd1};
	st.local.v2.f64 	[%rd1+13744], {%fd1, %fd1};
	st.local.v2.f64 	[%rd1+13760], {%fd1, %fd1};
	st.local.v2.f64 	[%rd1+13776], {%fd1, %fd1};
	st.local.v2.f64 	[%rd1+13792], {%fd1, %fd1};
	st.local.v2.f64 	[%rd1+13808], {%fd1, %fd1};
	st.local.v2.f64 	[%rd1+13824], {%fd1, %fd1};
	st.local.v2.f64 	[%rd1+13840], {%fd1, %fd1};
	st.local.v2.f64 	[%rd1+13856], {%fd1, %fd1};
	st.local.v2.f64 	[%rd1+13872], {%fd1, %fd1};
	st.local.v2.f64 	[%rd1+13888], {%fd1, %fd1};
	st.local.v2.f64 	[%rd1+13904], {%fd1, %fd1};
	st.local.v2.f64 	[%rd1+13920], {%fd1, %fd1};
	st.local.v2.f64 	[%rd1+13936], {%fd1, %fd1};
	st.local.v2.f64 	[%rd1+13952], {%fd1, %fd1};
	st.local.v2.f64 	[%rd1+13968], {%fd1, %fd1};
	st.local.v2.f64 	[%rd1+13984], {%fd1, %fd1};
	st.local.v2.f64 	[%rd1+14000], {%fd1, %fd1};
	st.local.v2.f64 	[%rd1+14016], {%fd1, %fd1};
	st.local.v2.f64 	[%rd1+14032], {%fd1, %fd1};
	st.local.v2.f64 	[%rd1+14048], {%fd1, %fd1};
	st.local.v2.f64 	[%rd1+14064], {%fd1, %fd1};
	st.local.v2.f64 	[%rd1+14080], {%fd1, %fd1};
	st.local.v2.f64 	[%rd1+14096], {%fd1, %fd1};
	st.local.v2.f64 	[%rd1+14112], {%fd1, %fd1};
	st.local.v2.f64 	[%rd1+14128], {%fd1, %fd1};
	st.local.v2.f64 	[%rd1+14144], {%fd1, %fd1};
	st.local.v2.f64 	[%rd1+14160], {%fd1, %fd1};
	st.local.v2.f64 	[%rd1+14176], {%fd1, %fd1};
	st.local.v2.f64 	[%rd1+14192], {%fd1, %fd1};
	st.local.v2.f64 	[%rd1+14208], {%fd1, %fd1};
	st.local.v2.f64 	[%rd1+14224], {%fd1, %fd1};
	st.local.v2.f64 	[%rd1+14240], {%fd1, %fd1};
	st.local.v2.f64 	[%rd1+14256], {%fd1, %fd1};
	st.local.v2.f64 	[%rd1+14272], {%fd1, %fd1};
	st.local.v2.f64 	[%rd1+14288], {%fd1, %fd1};
	st.local.v2.f64 	[%rd1+14304], {%fd1, %fd1};
	st.local.v2.f64 	[%rd1+14320], {%fd1, %fd1};
	st.local.v2.f64 	[%rd1+14336], {%fd1, %fd1};
	st.local.v2.f64 	[%rd1+14352], {%fd1, %fd1};
	st.local.v2.f64 	[%rd1+14368], {%fd1, %fd1};
	st.local.v2.f64 	[%rd1+14384], {%fd1, %fd1};
	st.local.v2.f64 	[%rd1+14400], {%fd1, %fd1};
	st.local.v2.f64 	[%rd1+14416], {%fd1, %fd1};
	st.local.v2.f64 	[%rd1+14432], {%fd1, %fd1};
	st.local.v2.f64 	[%rd1+14448], {%fd1, %fd1};
	st.local.v2.f64 	[%rd1+14464], {%fd1, %fd1};
	st.local.v2.f64 	[%rd1+14480], {%fd1, %fd1};
	st.local.v2.f64 	[%rd1+14496], {%fd1, %fd1};
	st.local.v2.f64 	[%rd1+14512], {%fd1, %fd1};
	st.local.v2.f64 	[%rd1+14528], {%fd1, %fd1};
	st.local.v2.f64 	[%rd1+14544], {%fd1, %fd1};
	st.local.v2.f64 	[%rd1+14560], {%fd1, %fd1};
	st.local.v2.f64 	[%rd1+14576], {%fd1, %fd1};
	st.local.v2.f64 	[%rd1+14592], {%fd1, %fd1};
	st.local.v2.f64 	[%rd1+14608], {%fd1, %fd1};
	st.local.v2.f64 	[%rd1+14624], {%fd1, %fd1};
	st.local.v2.f64 	[%rd1+14640], {%fd1, %fd1};
	st.local.v2.f64 	[%rd1+14656], {%fd1, %fd1};
	st.local.v2.f64 	[%rd1+14672], {%fd1, %fd1};
	st.local.v2.f64 	[%rd1+14688], {%fd1, %fd1};
	st.local.v2.f64 	[%rd1+14704], {%fd1, %fd1};
	st.local.v2.f64 	[%rd1+14720], {%fd1, %fd1};
	st.local.v2.f64 	[%rd1+14736], {%fd1, %fd1};
	st.local.v2.f64 	[%rd1+14752], {%fd1, %fd1};
	st.local.v2.f64 	[%rd1+14768], {%fd1, %fd1};
	st.local.v2.f64 	[%rd1+14784], {%fd1, %fd1};
	st.local.v2.f64 	[%rd1+14800], {%fd1, %fd1};
	st.local.v2.f64 	[%rd1+14816], {%fd1, %fd1};
	st.local.v2.f64 	[%rd1+14832], {%fd1, %fd1};
	st.local.v2.f64 	[%rd1+14848], {%fd1, %fd1};
	st.local.v2.f64 	[%rd1+14864], {%fd1, %fd1};
	st.local.v2.f64 	[%rd1+14880], {%fd1, %fd1};
	st.local.v2.f64 	[%rd1+14896], {%fd1, %fd1};
	st.local.v2.f64 	[%rd1+14912], {%fd1, %fd1};
	st.local.v2.f64 	[%rd1+14928], {%fd1, %fd1};
	st.local.v2.f64 	[%rd1+14944], {%fd1, %fd1};
	st.local.v2.f64 	[%rd1+14960], {%fd1, %fd1};
	st.local.v2.f64 	[%rd1+14976], {%fd1, %fd1};
	st.local.v2.f64 	[%rd1+14992], {%fd1, %fd1};
	st.local.v2.f64 	[%rd1+15008], {%fd1, %fd1};
	st.local.v2.f64 	[%rd1+15024], {%fd1, %fd1};
	st.local.v2.f64 	[%rd1+15040], {%fd1, %fd1};
	st.local.v2.f64 	[%rd1+15056], {%fd1, %fd1};
	st.local.v2.f64 	[%rd1+15072], {%fd1, %fd1};
	st.local.v2.f64 	[%rd1+15088], {%fd1, %fd1};
	st.local.v2.f64 	[%rd1+15104], {%fd1, %fd1};
	st.local.v2.f64 	[%rd1+15120], {%fd1, %fd1};
	st.local.v2.f64 	[%rd1+15136], {%fd1, %fd1};
	st.local.v2.f64 	[%rd1+15152], {%fd1, %fd1};
	st.local.v2.f64 	[%rd1+15168], {%fd1, %fd1};
	st.local.v2.f64 	[%rd1+15184], {%fd1, %fd1};
	st.local.v2.f64 	[%rd1+15200], {%fd1, %fd1};
	st.local.v2.f64 	[%rd1+15216], {%fd1, %fd1};
	st.local.v2.f64 	[%rd1+15232], {%fd1, %fd1};
	st.local.v2.f64 	[%rd1+15248], {%fd1, %fd1};
	st.local.v2.f64 	[%rd1+15264], {%fd1, %fd1};
	st.local.v2.f64 	[%rd1+15280], {%fd1, %fd1};
	st.local.v2.f64 	[%rd1+15296], {%fd1, %fd1};
	st.local.v2.f64 	[%rd1+15312], {%fd1, %fd1};
	st.local.v2.f64 	[%rd1+15328], {%fd1, %fd1};
	st.local.v2.f64 	[%rd1+15344], {%fd1, %fd1};
	st.local.v2.f64 	[%rd1+15360], {%fd1, %fd1};
	st.local.v2.f64 	[%rd1+15376], {%fd1, %fd1};
	st.local.v2.f64 	[%rd1+15392], {%fd1, %fd1};
	st.local.v2.f64 	[%rd1+15408], {%fd1, %fd1};
	st.local.v2.f64 	[%rd1+15424], {%fd1, %fd1};
	st.local.v2.f64 	[%rd1+15440], {%fd1, %fd1};
	st.local.v2.f64 	[%rd1+15456], {%fd1, %fd1};
	st.local.v2.f64 	[%rd1+15472], {%fd1, %fd1};
	st.local.v2.f64 	[%rd1+15488], {%fd1, %fd1};
	st.local.v2.f64 	[%rd1+15504], {%fd1, %fd1};
	st.local.v2.f64 	[%rd1+15520], {%fd1, %fd1};
	st.local.v2.f64 	[%rd1+15536], {%fd1, %fd1};
	st.local.v2.f64 	[%rd1+15552], {%fd1, %fd1};
	st.local.v2.f64 	[%rd1+15568], {%fd1, %fd1};
	st.local.v2.f64 	[%rd1+15584], {%fd1, %fd1};
	st.local.v2.f64 	[%rd1+15600], {%fd1, %fd1};
	st.local.v2.f64 	[%rd1+15616], {%fd1, %fd1};
	st.local.v2.f64 	[%rd1+15632], {%fd1, %fd1};
	st.local.v2.f64 	[%rd1+15648], {%fd1, %fd1};
	st.local.v2.f64 	[%rd1+15664], {%fd1, %fd1};
	st.local.v2.f64 	[%rd1+15680], {%fd1, %fd1};
	st.local.v2.f64 	[%rd1+15696], {%fd1, %fd1};
	st.local.v2.f64 	[%rd1+15712], {%fd1, %fd1};
	st.local.v2.f64 	[%rd1+15728], {%fd1, %fd1};
	st.local.v2.f64 	[%rd1+15744], {%fd1, %fd1};
	st.local.v2.f64 	[%rd1+15760], {%fd1, %fd1};
	st.local.v2.f64 	[%rd1+15776], {%fd1, %fd1};
	st.local.v2.f64 	[%rd1+15792], {%fd1, %fd1};
	st.local.v2.f64 	[%rd1+15808], {%fd1, %fd1};
	st.local.v2.f64 	[%rd1+15824], {%fd1, %fd1};
	st.local.v2.f64 	[%rd1+15840], {%fd1, %fd1};
	st.local.v2.f64 	[%rd1+15856], {%fd1, %fd1};
	st.local.v2.f64 	[%rd1+15872], {%fd1, %fd1};
	st.local.v2.f64 	[%rd1+15888], {%fd1, %fd1};
	st.local.v2.f64 	[%rd1+15904], {%fd1, %fd1};
	st.local.v2.f64 	[%rd1+15920], {%fd1, %fd1};
	st.local.v2.f64 	[%rd1+15936], {%fd1, %fd1};
	st.local.v2.f64 	[%rd1+15952], {%fd1, %fd1};
	st.local.v2.f64 	[%rd1+15984], {%fd1, %fd1};
	st.local.v2.f64 	[%rd1+16000], {%fd1, %fd1};
	st.local.v2.f64 	[%rd1+16016], {%fd1, %fd1};
	st.local.v2.f64 	[%rd1+16032], {%fd1, %fd1};
	st.local.v2.f64 	[%rd1+16048], {%fd1, %fd1};
	st.local.v2.f64 	[%rd1+16064], {%fd1, %fd1};
	st.local.v2.f64 	[%rd1+16080], {%fd1, %fd1};
	st.local.v2.f64 	[%rd1+16096], {%fd1, %fd1};
	st.local.v2.f64 	[%rd1+16112], {%fd1, %fd1};
	st.local.v2.f64 	[%rd1+16128], {%fd1, %fd1};
	st.local.v2.f64 	[%rd1+16144], {%fd1, %fd1};
	st.local.v2.f64 	[%rd1+16160], {%fd1, %fd1};
	st.local.v2.f64 	[%rd1+16176], {%fd1, %fd1};
	st.local.v2.f64 	[%rd1+16192], {%fd1, %fd1};
	st.local.v2.f64 	[%rd1+16208], {%fd1, %fd1};
	st.local.v2.f64 	[%rd1+16224], {%fd1, %fd1};
	st.local.v2.f64 	[%rd1+16240], {%fd1, %fd1};
	st.local.v2.f64 	[%rd1+16256], {%fd1, %fd1};
	st.local.v2.f64 	[%rd1+16272], {%fd1, %fd1};
	st.local.v2.f64 	[%rd1+16288], {%fd1, %fd1};
	st.local.v2.f64 	[%rd1+16304], {%fd1, %fd1};
	st.local.v2.f64 	[%rd1+16320], {%fd1, %fd1};
	st.local.v2.f64 	[%rd1+16336], {%fd1, %fd1};
	st.local.v2.f64 	[%rd1+16352], {%fd1, %fd1};
	st.local.v2.f64 	[%rd1+16368], {%fd1, %fd1};
	st.local.v2.f64 	[%rd1+16384], {%fd1, %fd1};
	st.local.v2.f64 	[%rd1+16400], {%fd1, %fd1};
	st.local.v2.f64 	[%rd1+16416], {%fd1, %fd1};
	st.local.v2.f64 	[%rd1+16432], {%fd1, %fd1};
	st.local.v2.f64 	[%rd1+16448], {%fd1, %fd1};
	st.local.v2.f64 	[%rd1+16464], {%fd1, %fd1};
	st.local.v2.f64 	[%rd1+16480], {%fd1, %fd1};
	st.local.v2.f64 	[%rd1+16496], {%fd1, %fd1};
	st.local.v2.f64 	[%rd1+16512], {%fd1, %fd1};
	st.local.v2.f64 	[%rd1+16528], {%fd1, %fd1};
	st.local.v2.f64 	[%rd1+16544], {%fd1, %fd1};
	st.local.v2.f64 	[%rd1+16560], {%fd1, %fd1};
	st.local.v2.f64 	[%rd1+16576], {%fd1, %fd1};
	st.local.v2.f64 	[%rd1+16592], {%fd1, %fd1};
	st.local.v2.f64 	[%rd1+16608], {%fd1, %fd1};
	st.local.v2.f64 	[%rd1+16624], {%fd1, %fd1};
	st.local.v2.f64 	[%rd1+16640], {%fd1, %fd1};
	st.local.v2.f64 	[%rd1+16656], {%fd1, %fd1};
	st.local.v2.f64 	[%rd1+16672], {%fd1, %fd1};
	st.local.v2.f64 	[%rd1+16688], {%fd1, %fd1};
	st.local.v2.f64 	[%rd1+16704], {%fd1, %fd1};
	st.local.v2.f64 	[%rd1+16720], {%fd1, %fd1};
	st.local.v2.f64 	[%rd1+16736], {%fd1, %fd1};
	st.local.v2.f64 	[%rd1+16752], {%fd1, %fd1};
	st.local.v2.f64 	[%rd1+16768], {%fd1, %fd1};
	st.local.v2.f64 	[%rd1+16784], {%fd1, %fd1};
	st.local.v2.f64 	[%rd1+16800], {%fd1, %fd1};
	st.local.v2.f64 	[%rd1+16816], {%fd1, %fd1};
	st.local.v2.f64 	[%rd1+16832], {%fd1, %fd1};
	st.local.v2.f64 	[%rd1+16848], {%fd1, %fd1};
	st.local.v2.f64 	[%rd1+16864], {%fd1, %fd1};
	st.local.v2.f64 	[%rd1+16880], {%fd1, %fd1};
	st.local.v2.f64 	[%rd1+16896], {%fd1, %fd1};
	st.local.v2.f64 	[%rd1+16912], {%fd1, %fd1};
	st.local.v2.f64 	[%rd1+16928], {%fd1, %fd1};
	st.local.v2.f64 	[%rd1+16944], {%fd1, %fd1};
	st.local.v2.f64 	[%rd1+16960], {%fd1, %fd1};
	st.local.v2.f64 	[%rd1+16976], {%fd1, %fd1};
	st.local.v2.f64 	[%rd1+16992], {%fd1, %fd1};
	st.local.v2.f64 	[%rd1+17008], {%fd1, %fd1};
	st.local.v2.f64 	[%rd1+17024], {%fd1, %fd1};
	st.local.v2.f64 	[%rd1+17040], {%fd1, %fd1};
	st.local.v2.f64 	[%rd1+17056], {%fd1, %fd1};
	st.local.v2.f64 	[%rd1+17072], {%fd1, %fd1};
	st.local.v2.f64 	[%rd1+17088], {%fd1, %fd1};
	st.local.v2.f64 	[%rd1+17104], {%fd1, %fd1};
	st.local.v2.f64 	[%rd1+17120], {%fd1, %fd1};
	st.local.v2.f64 	[%rd1+17136], {%fd1, %fd1};
	st.local.v2.f64 	[%rd1+17152], {%fd1, %fd1};
	st.local.v2.f64 	[%rd1+17168], {%fd1, %fd1};
	st.local.v2.f64 	[%rd1+17184], {%fd1, %fd1};
	st.local.v2.f64 	[%rd1+17200], {%fd1, %fd1};
	st.local.v2.f64 	[%rd1+17216], {%fd1, %fd1};
	st.local.v2.f64 	[%rd1+17232], {%fd1, %fd1};
	st.local.v2.f64 	[%rd1+17248], {%fd1, %fd1};
	st.local.v2.f64 	[%rd1+17264], {%fd1, %fd1};
	st.local.v2.f64 	[%rd1+17280], {%fd1, %fd1};
	st.local.v2.f64 	[%rd1+17296], {%fd1, %fd1};
	st.local.v2.f64 	[%rd1+17312], {%fd1, %fd1};
	st.local.v2.f64 	[%rd1+17328], {%fd1, %fd1};
	st.local.v2.f64 	[%rd1+17344], {%fd1, %fd1};
	st.local.v2.f64 	[%rd1+17360], {%fd1, %fd1};
	st.local.v2.f64 	[%rd1+17376], {%fd1, %fd1};
	st.local.v2.f64 	[%rd1+17392], {%fd1, %fd1};
	st.local.v2.f64 	[%rd1+17408], {%fd1, %fd1};
	st.local.v2.f64 	[%rd1+17424], {%fd1, %fd1};
	st.local.v2.f64 	[%rd1+17440], {%fd1, %fd1};
	st.local.v2.f64 	[%rd1+17456], {%fd1, %fd1};
	st.local.v2.f64 	[%rd1+17472], {%fd1, %fd1};
	st.local.v2.f64 	[%rd1+17488], {%fd1, %fd1};
	st.local.v2.f64 	[%rd1+17504], {%fd1, %fd1};
	st.local.v2.f64 	[%rd1+17520], {%fd1, %fd1};
	st.local.v2.f64 	[%rd1+17536], {%fd1, %fd1};
	st.local.v2.f64 	[%rd1+17552], {%fd1, %fd1};
	st.local.v2.f64 	[%rd1+17568], {%fd1, %fd1};
	st.local.v2.f64 	[%rd1+17584], {%fd1, %fd1};
	st.local.v2.f64 	[%rd1+17600], {%fd1, %fd1};
	st.local.v2.f64 	[%rd1+17616], {%fd1, %fd1};
	st.local.v2.f64 	[%rd1+17632], {%fd1, %fd1};
	st.local.v2.f64 	[%rd1+17648], {%fd1, %fd1};
	st.local.v2.f64 	[%rd1+17664], {%fd1, %fd1};
	st.local.v2.f64 	[%rd1+17680], {%fd1, %fd1};
	st.local.v2.f64 	[%rd1+17696], {%fd1, %fd1};
	st.local.v2.f64 	[%rd1+17712], {%fd1, %fd1};
	st.local.v2.f64 	[%rd1+17728], {%fd1, %fd1};
	st.local.v2.f64 	[%rd1+17744], {%fd1, %fd1};
	st.local.v2.f64 	[%rd1+17760], {%fd1, %fd1};
	st.local.v2.f64 	[%rd1+17776], {%fd1, %fd1};
	st.local.v2.f64 	[%rd1+17792], {%fd1, %fd1};
	st.local.v2.f64 	[%rd1+17808], {%fd1, %fd1};
	st.local.v2.f64 	[%rd1+17824], {%fd1, %fd1};
	st.local.v2.f64 	[%rd1+17840], {%fd1, %fd1};
	st.local.v2.f64 	[%rd1+17856], {%fd1, %fd1};
	st.local.v2.f64 	[%rd1+17872], {%fd1, %fd1};
	st.local.v2.f64 	[%rd1+17888], {%fd1, %fd1};
	st.local.v2.f64 	[%rd1+17904], {%fd1, %fd1};
	st.local.v2.f64 	[%rd1+17920], {%fd1, %fd1};
	st.local.v2.f64 	[%rd1+17936], {%fd1, %fd1};
	st.local.v2.f64 	[%rd1+17952], {%fd1, %fd1};
	st.local.v2.f64 	[%rd1+17968], {%fd1, %fd1};
	st.local.v2.f64 	[%rd1+17984], {%fd1, %fd1};
	st.local.v2.f64 	[%rd1+18000], {%fd1, %fd1};
	st.local.v2.f64 	[%rd1+18016], {%fd1, %fd1};
	st.local.v2.f64 	[%rd1+18032], {%fd1, %fd1};
	st.local.v2.f64 	[%rd1+18048], {%fd1, %fd1};
	st.local.v2.f64 	[%rd1+18064], {%fd1, %fd1};
	st.local.v2.f64 	[%rd1+18080], {%fd1, %fd1};
	st.local.v2.f64 	[%rd1+18096], {%fd1, %fd1};
	st.local.v2.f64 	[%rd1+18112], {%fd1, %fd1};
	st.local.v2.f64 	[%rd1+18128], {%fd1, %fd1};
	st.local.v2.f64 	[%rd1+18144], {%fd1, %fd1};
	st.local.v2.f64 	[%rd1+18160], {%fd1, %fd1};
	st.local.v2.f64 	[%rd1+18176], {%fd1, %fd1};
	st.local.v2.f64 	[%rd1+18192], {%fd1, %fd1};
	st.local.v2.f64 	[%rd1+18208], {%fd1, %fd1};
	st.local.v2.f64 	[%rd1+18224], {%fd1, %fd1};
	st.local.v2.f64 	[%rd1+18240], {%fd1, %fd1};
	st.local.v2.f64 	[%rd1+18256], {%fd1, %fd1};
	st.local.v2.f64 	[%rd1+18272], {%fd1, %fd1};
	st.local.v2.f64 	[%rd1+18288], {%fd1, %fd1};
	st.local.v2.f64 	[%rd1+18304], {%fd1, %fd1};
	st.local.v2.f64 	[%rd1+18320], {%fd1, %fd1};
	st.local.v2.f64 	[%rd1+18336], {%fd1, %fd1};
	st.local.v2.f64 	[%rd1+18352], {%fd1, %fd1};
	st.local.v2.f64 	[%rd1+18368], {%fd1, %fd1};
	st.local.v2.f64 	[%rd1+18384], {%fd1, %fd1};
	st.local.v2.f64 	[%rd1+18400], {%fd1, %fd1};
	st.local.v2.f64 	[%rd1+18416], {%fd1, %fd1};
	st.local.v2.f64 	[%rd1+18432], {%fd1, %fd1};
	st.local.v2.f64 	[%rd1+18448], {%fd1, %fd1};
	st.local.v2.f64 	[%rd1+18464], {%fd1, %fd1};
	st.local.v2.f64 	[%rd1+18480], {%fd1, %fd1};
	st.local.v2.f64 	[%rd1+18496], {%fd1, %fd1};
	st.local.v2.f64 	[%rd1+18512], {%fd1, %fd1};
	st.local.v2.f64 	[%rd1+18528], {%fd1, %fd1};
	st.local.v2.f64 	[%rd1+18544], {%fd1, %fd1};
	st.local.v2.f64 	[%rd1+18560], {%fd1, %fd1};
	st.local.v2.f64 	[%rd1+18576], {%fd1, %fd1};
	st.local.v2.f64 	[%rd1+18592], {%fd1, %fd1};
	st.local.v2.f64 	[%rd1+18608], {%fd1, %fd1};
	st.local.v2.f64 	[%rd1+18624], {%fd1, %fd1};
	st.local.v2.f64 	[%rd1+18640], {%fd1, %fd1};
	st.local.v2.f64 	[%rd1+18656], {%fd1, %fd1};
	st.local.v2.f64 	[%rd1+18672], {%fd1, %fd1};
	st.local.v2.f64 	[%rd1+18688], {%fd1, %fd1};
	st.local.v2.f64 	[%rd1+18704], {%fd1, %fd1};
	st.local.v2.f64 	[%rd1+18720], {%fd1, %fd1};
	st.local.v2.f64 	[%rd1+18736], {%fd1, %fd1};
	st.local.v2.f64 	[%rd1+18752], {%fd1, %fd1};
	st.local.v2.f64 	[%rd1+18768], {%fd1, %fd1};
	st.local.v2.f64 	[%rd1+18784], {%fd1, %fd1};
	st.local.v2.f64 	[%rd1+18800], {%fd1, %fd1};
	st.local.v2.f64 	[%rd1+18816], {%fd1, %fd1};
	st.local.v2.f64 	[%rd1+18832], {%fd1, %fd1};
	st.local.v2.f64 	[%rd1+18848], {%fd1, %fd1};
	st.local.v2.f64 	[%rd1+18864], {%fd1, %fd1};
	st.local.v2.f64 	[%rd1+18880], {%fd1, %fd1};
	st.local.v2.f64 	[%rd1+18896], {%fd1, %fd1};
	st.local.v2.f64 	[%rd1+18912], {%fd1, %fd1};
	st.local.v2.f64 	[%rd1+18928], {%fd1, %fd1};
	st.local.v2.f64 	[%rd1+18944], {%fd1, %fd1};
	st.local.v2.f64 	[%rd1+18960], {%fd1, %fd1};
	st.local.v2.f64 	[%rd1+18976], {%fd1, %fd1};
	st.local.v2.f64 	[%rd1+18992], {%fd1, %fd1};
	st.local.v2.f64 	[%rd1+19008], {%fd1, %fd1};
	st.local.v2.f64 	[%rd1+19024], {%fd1, %fd1};
	st.local.v2.f64 	[%rd1+19040], {%fd1, %fd1};
	st.local.v2.f64 	[%rd1+19056], {%fd1, %fd1};
	st.local.v2.f64 	[%rd1+19072], {%fd1, %fd1};
	st.local.v2.f64 	[%rd1+19088], {%fd1, %fd1};
	st.local.v2.f64 	[%rd1+19104], {%fd1, %fd1};
	st.local.v2.f64 	[%rd1+19120], {%fd1, %fd1};
	st.local.v2.f64 	[%rd1+19136], {%fd1, %fd1};
	st.local.v2.f64 	[%rd1+19152], {%fd1, %fd1};
	st.local.v2.f64 	[%rd1+19168], {%fd1, %fd1};
	st.local.v2.f64 	[%rd1+19184], {%fd1, %fd1};
	st.local.v2.f64 	[%rd1+19200], {%fd1, %fd1};
	st.local.v2.f64 	[%rd1+19216], {%fd1, %fd1};
	st.local.v2.f64 	[%rd1+19232], {%fd1, %fd1};
	st.local.v2.f64 	[%rd1+19248], {%fd1, %fd1};
	st.local.v2.f64 	[%rd1+19264], {%fd1, %fd1};
	st.local.v2.f64 	[%rd1+19280], {%fd1, %fd1};
	st.local.v2.f64 	[%rd1+19296], {%fd1, %fd1};
	st.local.v2.f64 	[%rd1+19312], {%fd1, %fd1};
	st.local.v2.f64 	[%rd1+19328], {%fd1, %fd1};
	st.local.v2.f64 	[%rd1+19344], {%fd1, %fd1};
	st.local.v2.f64 	[%rd1+19360], {%fd1, %fd1};
	st.local.v2.f64 	[%rd1+19376], {%fd1, %fd1};
	st.local.v2.f64 	[%rd1+19392], {%fd1, %fd1};
	st.local.v2.f64 	[%rd1+19408], {%fd1, %fd1};
	st.local.v2.f64 	[%rd1+19424], {%fd1, %fd1};
	st.local.v2.f64 	[%rd1+19440], {%fd1, %fd1};
	st.local.v2.f64 	[%rd1+19456], {%fd1, %fd1};
	st.local.v2.f64 	[%rd1+19472], {%fd1, %fd1};
	st.local.v2.f64 	[%rd1+19488], {%fd1, %fd1};
	st.local.v2.f64 	[%rd1+19504], {%fd1, %fd1};
	st.local.v2.f64 	[%rd1+19520], {%fd1, %fd1};
	st.local.v2.f64 	[%rd1+19536], {%fd1, %fd1};
	st.local.v2.f64 	[%rd1+19552], {%fd1, %fd1};
	st.local.v2.f64 	[%rd1+19568], {%fd1, %fd1};
	st.local.v2.f64 	[%rd1+19584], {%fd1, %fd1};
	st.local.v2.f64 	[%rd1+19600], {%fd1, %fd1};
	st.local.v2.f64 	[%rd1+19616], {%fd1, %fd1};
	st.local.v2.f64 	[%rd1+19632], {%fd1, %fd1};
	st.local.v2.f64 	[%rd1+19648], {%fd1, %fd1};
	st.local.v2.f64 	[%rd1+19664], {%fd1, %fd1};
	st.local.v2.f64 	[%rd1+19680], {%fd1, %fd1};
	st.local.v2.f64 	[%rd1+19696], {%fd1, %fd1};
	st.local.v2.f64 	[%rd1+19712], {%fd1, %fd1};
	st.local.v2.f64 	[%rd1+19728], {%fd1, %fd1};
	st.local.v2.f64 	[%rd1+19744], {%fd1, %fd1};
	st.local.v2.f64 	[%rd1+19760], {%fd1, %fd1};
	st.local.v2.f64 	[%rd1+19776], {%fd1, %fd1};
	st.local.v2.f64 	[%rd1+19792], {%fd1, %fd1};
	st.local.v2.f64 	[%rd1+19808], {%fd1, %fd1};
	st.local.v2.f64 	[%rd1+19824], {%fd1, %fd1};
	st.local.v2.f64 	[%rd1+19840], {%fd1, %fd1};
	st.local.v2.f64 	[%rd1+19856], {%fd1, %fd1};
	st.local.v2.f64 	[%rd1+19872], {%fd1, %fd1};
	st.local.v2.f64 	[%rd1+19888], {%fd1, %fd1};
	st.local.v2.f64 	[%rd1+19904], {%fd1, %fd1};
	st.local.v2.f64 	[%rd1+19920], {%fd1, %fd1};
	st.local.v2.f64 	[%rd1+19936], {%fd1, %fd1};
	st.local.v2.f64 	[%rd1+19952], {%fd1, %fd1};
	st.local.v2.f64 	[%rd1+19968], {%fd1, %fd1};
	st.local.v2.f64 	[%rd1+19984], {%fd1, %fd1};
	st.local.v2.f64 	[%rd1+20000], {%fd1, %fd1};
	st.local.v2.f64 	[%rd1+20016], {%fd1, %fd1};
	st.local.v2.f64 	[%rd1+20032], {%fd1, %fd1};
	st.local.v2.f64 	[%rd1+20048], {%fd1, %fd1};
	st.local.v2.f64 	[%rd1+20064], {%fd1, %fd1};
	st.local.v2.f64 	[%rd1+20080], {%fd1, %fd1};
	st.local.v2.f64 	[%rd1+20096], {%fd1, %fd1};
	st.local.v2.f64 	[%rd1+20112], {%fd1, %fd1};
	st.local.v2.f64 	[%rd1+20128], {%fd1, %fd1};
	st.local.v2.f64 	[%rd1+20144], {%fd1, %fd1};
	st.local.v2.f64 	[%rd1+20160], {%fd1, %fd1};
	st.local.v2.f64 	[%rd1+20176], {%fd1, %fd1};
	st.local.v2.f64 	[%rd1+20192], {%fd1, %fd1};
	st.local.v2.f64 	[%rd1+20208], {%fd1, %fd1};
	st.local.v2.f64 	[%rd1+20224], {%fd1, %fd1};
	st.local.v2.f64 	[%rd1+20240], {%fd1, %fd1};
	st.local.v2.f64 	[%rd1+20256], {%fd1, %fd1};
	st.local.v2.f64 	[%rd1+20272], {%fd1, %fd1};
	st.local.v2.f64 	[%rd1+20288], {%fd1, %fd1};
	st.local.v2.f64 	[%rd1+20304], {%fd1, %fd1};
	st.local.v2.f64 	[%rd1+20320], {%fd1, %fd1};
	st.local.v2.f64 	[%rd1+20336], {%fd1, %fd1};
	st.local.v2.f64 	[%rd1+20352], {%fd1, %fd1};
	st.local.v2.f64 	[%rd1+20368], {%fd1, %fd1};
	st.local.v2.f64 	[%rd1+20384], {%fd1, %fd1};
	st.local.v2.f64 	[%rd1+20400], {%fd1, %fd1};
	st.local.v2.f64 	[%rd1+20416], {%fd1, %fd1};
	st.local.v2.f64 	[%rd1+20432], {%fd1, %fd1};
	st.local.v2.f64 	[%rd1+20448], {%fd1, %fd1};
	st.local.v2.f64 	[%rd1+20464], {%fd1, %fd1};
	st.local.v2.f64 	[%rd1+20480], {%fd1, %fd1};
	st.local.v2.f64 	[%rd1+20496], {%fd1, %fd1};
	st.local.v2.f64 	[%rd1+20512], {%fd1, %fd1};
	st.local.v2.f64 	[%rd1+20528], {%fd1, %fd1};
	st.local.v2.f64 	[%rd1+20544], {%fd1, %fd1};
	st.local.v2.f64 	[%rd1+20560], {%fd1, %fd1};
	st.local.v2.f64 	[%rd1+20576], {%fd1, %fd1};
	st.local.v2.f64 	[%rd1+20592], {%fd1, %fd1};
	st.local.v2.f64 	[%rd1+20608], {%fd1, %fd1};
	st.local.v2.f64 	[%rd1+20624], {%fd1, %fd1};
	st.local.v2.f64 	[%rd1+20640], {%fd1, %fd1};
	st.local.v2.f64 	[%rd1+20656], {%fd1, %fd1};
	st.local.v2.f64 	[%rd1+20672], {%fd1, %fd1};
	st.local.v2.f64 	[%rd1+20688], {%fd1, %fd1};
	st.local.v2.f64 	[%rd1+20704], {%fd1, %fd1};
	st.local.v2.f64 	[%rd1+20720], {%fd1, %fd1};
	st.local.v2.f64 	[%rd1+20736], {%fd1, %fd1};
	st.local.v2.f64 	[%rd1+20752], {%fd1, %fd1};
	st.local.v2.f64 	[%rd1+20768], {%fd1, %fd1};
	st.local.v2.f64 	[%rd1+20784], {%fd1, %fd1};
	st.local.v2.f64 	[%rd1+20800], {%fd1, %fd1};
	st.local.v2.f64 	[%rd1+20816], {%fd1, %fd1};
	st.local.v2.f64 	[%rd1+20832], {%fd1, %fd1};
	st.local.v2.f64 	[%rd1+20848], {%fd1, %fd1};
	st.local.v2.f64 	[%rd1+20864], {%fd1, %fd1};
	st.local.v2.f64 	[%rd1+20880], {%fd1, %fd1};
	st.local.v2.f64 	[%rd1+20896], {%fd1, %fd1};
	st.local.v2.f64 	[%rd1+20912], {%fd1, %fd1};
	st.local.v2.f64 	[%rd1+20928], {%fd1, %fd1};
	st.local.v2.f64 	[%rd1+20944], {%fd1, %fd1};
	st.local.v2.f64 	[%rd1+20960], {%fd1, %fd1};
	st.local.v2.f64 	[%rd1+20976], {%fd1, %fd1};
	st.local.v2.f64 	[%rd1+20992], {%fd1, %fd1};
	st.local.v2.f64 	[%rd1+21008], {%fd1, %fd1};
	st.local.v2.f64 	[%rd1+21024], {%fd1, %fd1};
	st.local.v2.f64 	[%rd1+21040], {%fd1, %fd1};
	st.local.v2.f64 	[%rd1+21056], {%fd1, %fd1};
	st.local.v2.f64 	[%rd1+21072], {%fd1, %fd1};
	st.local.v2.f64 	[%rd1+21088], {%fd1, %fd1};
	st.local.v2.f64 	[%rd1+21104], {%fd1, %fd1};
	st.local.v2.f64 	[%rd1+21120], {%fd1, %fd1};
	st.local.v2.f64 	[%rd1+21136], {%fd1, %fd1};
	st.local.v2.f64 	[%rd1+21152], {%fd1, %fd1};
	st.local.v2.f64 	[%rd1+21168], {%fd1, %fd1};
	st.local.v2.f64 	[%rd1+21184], {%fd1, %fd1};
	st.local.v2.f64 	[%rd1+21200], {%fd1, %fd1};
	st.local.v2.f64 	[%rd1+21216], {%fd1, %fd1};
	st.local.v2.f64 	[%rd1+21232], {%fd1, %fd1};
	st.local.v2.f64 	[%rd1+21248], {%fd1, %fd1};
	st.local.v2.f64 	[%rd1+21264], {%fd1, %fd1};
	st.local.v2.f64 	[%rd1+21280], {%fd1, %fd1};
	st.local.v2.f64 	[%rd1+21296], {%fd1, %fd1};
	st.local.v2.f64 	[%rd1+21312], {%fd1, %fd1};
	st.local.v2.f64 	[%rd1+21328], {%fd1, %fd1};
	st.local.v2.f64 	[%rd1+21344], {%fd1, %fd1};
	st.local.v2.f64 	[%rd1+21360], {%fd1, %fd1};
	st.local.v2.f64 	[%rd1+21376], {%fd1, %fd1};
	st.local.v2.f64 	[%rd1+21392], {%fd1, %fd1};
	st.local.v2.f64 	[%rd1+21408], {%fd1, %fd1};
	st.local.v2.f64 	[%rd1+21424], {%fd1, %fd1};
	st.local.v2.f64 	[%rd1+21440], {%fd1, %fd1};
	st.local.v2.f64 	[%rd1+21456], {%fd1, %fd1};
	st.local.v2.f64 	[%rd1+21472], {%fd1, %fd1};
	st.local.v2.f64 	[%rd1+21488], {%fd1, %fd1};
	st.local.v2.f64 	[%rd1+21504], {%fd1, %fd1};
	st.local.v2.f64 	[%rd1+21520], {%fd1, %fd1};
	st.local.v2.f64 	[%rd1+21536], {%fd1, %fd1};
	st.local.v2.f64 	[%rd1+21552], {%fd1, %fd1};
	st.local.v2.f64 	[%rd1+21568], {%fd1, %fd1};
	st.local.v2.f64 	[%rd1+21584], {%fd1, %fd1};
	st.local.v2.f64 	[%rd1+21600], {%fd1, %fd1};
	st.local.v2.f64 	[%rd1+21616], {%fd1, %fd1};
	st.local.v2.f64 	[%rd1+21632], {%fd1, %fd1};
	st.local.v2.f64 	[%rd1+21648], {%fd1, %fd1};
	st.local.v2.f64 	[%rd1+21664], {%fd1, %fd1};
	st.local.v2.f64 	[%rd1+21680], {%fd1, %fd1};
	st.local.v2.f64 	[%rd1+21696], {%fd1, %fd1};
	st.local.v2.f64 	[%rd1+21712], {%fd1, %fd1};
	st.local.v2.f64 	[%rd1+21728], {%fd1, %fd1};
	st.local.v2.f64 	[%rd1+21744], {%fd1, %fd1};
	st.local.v2.f64 	[%rd1+21760], {%fd1, %fd1};
	st.local.v2.f64 	[%rd1+21776], {%fd1, %fd1};
	st.local.v2.f64 	[%rd1+21792], {%fd1, %fd1};
	st.local.v2.f64 	[%rd1+21808], {%fd1, %fd1};
	st.local.v2.f64 	[%rd1+21824], {%fd1, %fd1};
	st.local.v2.f64 	[%rd1+21840], {%fd1, %fd1};
	st.local.v2.f64 	[%rd1+21856], {%fd1, %fd1};
	st.local.v2.f64 	[%rd1+21872], {%fd1, %fd1};
	st.local.v2.f64 	[%rd1+21888], {%fd1, %fd1};
	st.local.v2.f64 	[%rd1+21904], {%fd1, %fd1};
	st.local.v2.f64 	[%rd1+21920], {%fd1, %fd1};
	st.local.v2.f64 	[%rd1+21936], {%fd1, %fd1};
	st.local.v2.f64 	[%rd1+21952], {%fd1, %fd1};
	st.local.v2.f64 	[%rd1+21968], {%fd1, %fd1};
	st.local.v2.f64 	[%rd1+21984], {%fd1, %fd1};
	st.local.v2.f64 	[%rd1+22000], {%fd1, %fd1};
	st.local.v2.f64 	[%rd1+22016], {%fd1, %fd1};
	st.local.v2.f64 	[%rd1+22032], {%fd1, %fd1};
	st.local.v2.f64 	[%rd1+22048], {%fd1, %fd1};
	st.local.v2.f64 	[%rd1+22064], {%fd1, %fd1};
	st.local.v2.f64 	[%rd1+22080], {%fd1, %fd1};
	st.local.v2.f64 	[%rd1+22096], {%fd1, %fd1};
	st.local.v2.f64 	[%rd1+22112], {%fd1, %fd1};
	st.local.v2.f64 	[%rd1+22128], {%fd1, %fd1};
	st.local.v2.f64 	[%rd1+22144], {%fd1, %fd1};
	st.local.v2.f64 	[%rd1+22160], {%fd1, %fd1};
	st.local.v2.f64 	[%rd1+22176], {%fd1, %fd1};
	st.local.v2.f64 	[%rd1+22192], {%fd1, %fd1};
	st.local.v2.f64 	[%rd1+22208], {%fd1, %fd1};
	st.local.v2.f64 	[%rd1+22224], {%fd1, %fd1};
	st.local.v2.f64 	[%rd1+22240], {%fd1, %fd1};
	st.local.v2.f64 	[%rd1+22256], {%fd1, %fd1};
	st.local.v2.f64 	[%rd1+22272], {%fd1, %fd1};
	st.local.v2.f64 	[%rd1+22288], {%fd1, %fd1};
	st.local.v2.f64 	[%rd1+22304], {%fd1, %fd1};
	st.local.v2.f64 	[%rd1+22320], {%fd1, %fd1};
	st.local.v2.f64 	[%rd1+22336], {%fd1, %fd1};
	st.local.v2.f64 	[%rd1+22352], {%fd1, %fd1};
	st.local.v2.f64 	[%rd1+22368], {%fd1, %fd1};
	st.local.v2.f64 	[%rd1+22384], {%fd1, %fd1};
	st.local.v2.f64 	[%rd1+22400], {%fd1, %fd1};
	st.local.v2.f64 	[%rd1+22416], {%fd1, %fd1};
	st.local.v2.f64 	[%rd1+22432], {%fd1, %fd1};
	st.local.v2.f64 	[%rd1+22448], {%fd1, %fd1};
	st.local.v2.f64 	[%rd1+22464], {%fd1, %fd1};
	st.local.v2.f64 	[%rd1+22480], {%fd1, %fd1};
	st.local.v2.f64 	[%rd1+22496], {%fd1, %fd1};
	st.local.v2.f64 	[%rd1+22512], {%fd1, %fd1};
	st.local.v2.f64 	[%rd1+22528], {%fd1, %fd1};
	st.local.v2.f64 	[%rd1+22544], {%fd1, %fd1};
	st.local.v2.f64 	[%rd1+22560], {%fd1, %fd1};
	st.local.v2.f64 	[%rd1+22576], {%fd1, %fd1};
	st.local.v2.f64 	[%rd1+22592], {%fd1, %fd1};
	st.local.v2.f64 	[%rd1+22608], {%fd1, %fd1};
	st.local.v2.f64 	[%rd1+22624], {%fd1, %fd1};
	st.local.v2.f64 	[%rd1+22640], {%fd1, %fd1};
	st.local.v2.f64 	[%rd1+22656], {%fd1, %fd1};
	st.local.v2.f64 	[%rd1+22672], {%fd1, %fd1};
	st.local.v2.f64 	[%rd1+22688], {%fd1, %fd1};
	st.local.v2.f64 	[%rd1+22704], {%fd1, %fd1};
	st.local.v2.f64 	[%rd1+22720], {%fd1, %fd1};
	st.local.v2.f64 	[%rd1+22736], {%fd1, %fd1};
	st.local.v2.f64 	[%rd1+22752], {%fd1, %fd1};
	st.local.v2.f64 	[%rd1+22768], {%fd1, %fd1};
	st.local.v2.f64 	[%rd1+22784], {%fd1, %fd1};
	st.local.v2.f64 	[%rd1+22800], {%fd1, %fd1};
	st.local.v2.f64 	[%rd1+22816], {%fd1, %fd1};
	st.local.v2.f64 	[%rd1+22832], {%fd1, %fd1};
	st.local.v2.f64 	[%rd1+22848], {%fd1, %fd1};
	st.local.v2.f64 	[%rd1+22864], {%fd1, %fd1};
	st.local.v2.f64 	[%rd1+22880], {%fd1, %fd1};
	st.local.v2.f64 	[%rd1+22896], {%fd1, %fd1};
	st.local.v2.f64 	[%rd1+22912], {%fd1, %fd1};
	st.local.v2.f64 	[%rd1+22928], {%fd1, %fd1};
	st.local.v2.f64 	[%rd1+22944], {%fd1, %fd1};
	st.local.v2.f64 	[%rd1+22960], {%fd1, %fd1};
	st.local.v2.f64 	[%rd1+22976], {%fd1, %fd1};
	st.local.v2.f64 	[%rd1+22992], {%fd1, %fd1};
	st.local.v2.f64 	[%rd1+23008], {%fd1, %fd1};
	st.local.v2.f64 	[%rd1+23024], {%fd1, %fd1};
	st.local.v2.f64 	[%rd1+23040], {%fd1, %fd1};
	st.local.v2.f64 	[%rd1+23056], {%fd1, %fd1};
	st.local.v2.f64 	[%rd1+23072], {%fd1, %fd1};
	st.local.v2.f64 	[%rd1+23088], {%fd1, %fd1};
	st.local.v2.f64 	[%rd1+23104], {%fd1, %fd1};
	st.local.v2.f64 	[%rd1+23120], {%fd1, %fd1};
	st.local.v2.f64 	[%rd1+23136], {%fd1, %fd1};
	st.local.v2.f64 	[%rd1+23152], {%fd1, %fd1};
	st.local.v2.f64 	[%rd1+23168], {%fd1, %fd1};
	st.local.v2.f64 	[%rd1+23184], {%fd1, %fd1};
	st.local.v2.f64 	[%rd1+23200], {%fd1, %fd1};
	st.local.v2.f64 	[%rd1+23216], {%fd1, %fd1};
	st.local.v2.f64 	[%rd1+23232], {%fd1, %fd1};
	st.local.v2.f64 	[%rd1+23248], {%fd1, %fd1};
	st.local.v2.f64 	[%rd1+23264], {%fd1, %fd1};
	st.local.v2.f64 	[%rd1+23280], {%fd1, %fd1};
	st.local.v2.f64 	[%rd1+23296], {%fd1, %fd1};
	st.local.v2.f64 	[%rd1+23312], {%fd1, %fd1};
	st.local.v2.f64 	[%rd1+23328], {%fd1, %fd1};
	st.local.v2.f64 	[%rd1+23344], {%fd1, %fd1};
	st.local.v2.f64 	[%rd1+23360], {%fd1, %fd1};
	st.local.v2.f64 	[%rd1+23376], {%fd1, %fd1};
	st.local.v2.f64 	[%rd1+23392], {%fd1, %fd1};
	st.local.v2.f64 	[%rd1+23408], {%fd1, %fd1};
	st.local.v2.f64 	[%rd1+23424], {%fd1, %fd1};
	st.local.v2.f64 	[%rd1+23440], {%fd1, %fd1};
	st.local.v2.f64 	[%rd1+23456], {%fd1, %fd1};
	st.local.v2.f64 	[%rd1+23472], {%fd1, %fd1};
	st.local.v2.f64 	[%rd1+23488], {%fd1, %fd1};
	st.local.v2.f64 	[%rd1+23504], {%fd1, %fd1};
	st.local.v2.f64 	[%rd1+23520], {%fd1, %fd1};
	st.local.v2.f64 	[%rd1+23536], {%fd1, %fd1};
	st.local.v2.f64 	[%rd1+23552], {%fd1, %fd1};
	st.local.v2.f64 	[%rd1+23568], {%fd1, %fd1};
	st.local.v2.f64 	[%rd1+23584], {%fd1, %fd1};
	st.local.v2.f64 	[%rd1+23600], {%fd1, %fd1};
	st.local.v2.f64 	[%rd1+23616], {%fd1, %fd1};
	st.local.v2.f64 	[%rd1+23632], {%fd1, %fd1};
	st.local.v2.f64 	[%rd1+23648], {%fd1, %fd1};
	st.local.v2.f64 	[%rd1+23664], {%fd1, %fd1};
	st.local.v2.f64 	[%rd1+23680], {%fd1, %fd1};
	st.local.v2.f64 	[%rd1+23696], {%fd1, %fd1};
	st.local.v2.f64 	[%rd1+23712], {%fd1, %fd1};
	st.local.v2.f64 	[%rd1+23728], {%fd1, %fd1};
	st.local.v2.f64 	[%rd1+23744], {%fd1, %fd1};
	st.local.v2.f64 	[%rd1+23760], {%fd1, %fd1};
	st.local.v2.f64 	[%rd1+23776], {%fd1, %fd1};
	st.local.v2.f64 	[%rd1+23792], {%fd1, %fd1};
	st.local.v2.f64 	[%rd1+23808], {%fd1, %fd1};
	st.local.v2.f64 	[%rd1+23824], {%fd1, %fd1};
	st.local.v2.f64 	[%rd1+23840], {%fd1, %fd1};
	st.local.v2.f64 	[%rd1+23856], {%fd1, %fd1};
	st.local.v2.f64 	[%rd1+23872], {%fd1, %fd1};
	st.local.v2.f64 	[%rd1+23888], {%fd1, %fd1};
	st.local.v2.f64 	[%rd1+23904], {%fd1, %fd1};
	st.local.v2.f64 	[%rd1+23920], {%fd1, %fd1};
	st.local.v2.f64 	[%rd1+23936], {%fd1, %fd1};
	st.local.v2.f64 	[%rd1+23952], {%fd1, %fd1};
	st.local.v2.f64 	[%rd1+23968], {%fd1, %fd1};
	st.local.v2.f64 	[%rd1+23984], {%fd1, %fd1};
	st.local.v2.f64 	[%rd1+24000], {%fd1, %fd1};
	st.local.v2.f64 	[%rd1+24016], {%fd1, %fd1};
	st.local.v2.f64 	[%rd1+24032], {%fd1, %fd1};
	st.local.v2.f64 	[%rd1+24048], {%fd1, %fd1};
	st.local.v2.f64 	[%rd1+24064], {%fd1, %fd1};
	st.local.v2.f64 	[%rd1+24080], {%fd1, %fd1};
	st.local.v2.f64 	[%rd1+24096], {%fd1, %fd1};
	st.local.v2.f64 	[%rd1+24112], {%fd1, %fd1};
	st.local.v2.f64 	[%rd1+24128], {%fd1, %fd1};
	st.local.v2.f64 	[%rd1+24144], {%fd1, %fd1};
	st.local.v2.f64 	[%rd1+24160], {%fd1, %fd1};
	st.local.v2.f64 	[%rd1+24176], {%fd1, %fd1};
	st.local.v2.f64 	[%rd1+24192], {%fd1, %fd1};
	st.local.v2.f64 	[%rd1+24208], {%fd1, %fd1};
	st.local.v2.f64 	[%rd1+24224], {%fd1, %fd1};
	st.local.v2.f64 	[%rd1+24240], {%fd1, %fd1};
	st.local.v2.f64 	[%rd1+24256], {%fd1, %fd1};
	st.local.v2.f64 	[%rd1+24272], {%fd1, %fd1};
	st.local.v2.f64 	[%rd1+24288], {%fd1, %fd1};
	st.local.v2.f64 	[%rd1+24304], {%fd1, %fd1};
	st.local.v2.f64 	[%rd1+24320], {%fd1, %fd1};
	st.local.v2.f64 	[%rd1+24336], {%fd1, %fd1};
	st.local.v2.f64 	[%rd1+24352], {%fd1, %fd1};
	st.local.v2.f64 	[%rd1+24368], {%fd1, %fd1};
	st.local.v2.f64 	[%rd1+24384], {%fd1, %fd1};
	st.local.v2.f64 	[%rd1+24400], {%fd1, %fd1};
	st.local.v2.f64 	[%rd1+24416], {%fd1, %fd1};
	st.local.v2.f64 	[%rd1+24432], {%fd1, %fd1};
	st.local.v2.f64 	[%rd1+24448], {%fd1, %fd1};
	st.local.v2.f64 	[%rd1+24464], {%fd1, %fd1};
	st.local.v2.f64 	[%rd1+24480], {%fd1, %fd1};
	st.local.v2.f64 	[%rd1+24496], {%fd1, %fd1};
	st.local.v2.f64 	[%rd1+24512], {%fd1, %fd1};
	st.local.v2.f64 	[%rd1+24528], {%fd1, %fd1};
	st.local.v2.f64 	[%rd1+24544], {%fd1, %fd1};
	st.local.v2.f64 	[%rd1+24560], {%fd1, %fd1};
	st.local.v2.f64 	[%rd1+24576], {%fd1, %fd1};
	st.local.v2.f64 	[%rd1+24592], {%fd1, %fd1};
	st.local.v2.f64 	[%rd1+24608], {%fd1, %fd1};
	st.local.v2.f64 	[%rd1+24624], {%fd1, %fd1};
	st.local.v2.f64 	[%rd1+24640], {%fd1, %fd1};
	st.local.v2.f64 	[%rd1+24656], {%fd1, %fd1};
	st.local.v2.f64 	[%rd1+24672], {%fd1, %fd1};
	st.local.v2.f64 	[%rd1+24688], {%fd1, %fd1};
	st.local.v2.f64 	[%rd1+24704], {%fd1, %fd1};
	st.local.v2.f64 	[%rd1+24720], {%fd1, %fd1};
	st.local.v2.f64 	[%rd1+24736], {%fd1, %fd1};
	st.local.v2.f64 	[%rd1+24752], {%fd1, %fd1};
	st.local.v2.f64 	[%rd1+24768], {%fd1, %fd1};
	st.local.v2.f64 	[%rd1+24784], {%fd1, %fd1};
	st.local.v2.f64 	[%rd1+24800], {%fd1, %fd1};
	st.local.v2.f64 	[%rd1+24816], {%fd1, %fd1};
	st.local.v2.f64 	[%rd1+24832], {%fd1, %fd1};
	st.local.v2.f64 	[%rd1+24848], {%fd1, %fd1};
	st.local.v2.f64 	[%rd1+24864], {%fd1, %fd1};
	st.local.v2.f64 	[%rd1+24880], {%fd1, %fd1};
	st.local.v2.f64 	[%rd1+24896], {%fd1, %fd1};
	st.local.v2.f64 	[%rd1+24912], {%fd1, %fd1};
	st.local.v2.f64 	[%rd1+24928], {%fd1, %fd1};
	st.local.v2.f64 	[%rd1+24944], {%fd1, %fd1};
	st.local.v2.f64 	[%rd1+24960], {%fd1, %fd1};
	st.local.v2.f64 	[%rd1+24976], {%fd1, %fd1};
	st.local.v2.f64 	[%rd1+24992], {%fd1, %fd1};
	st.local.v2.f64 	[%rd1+25008], {%fd1, %fd1};
	st.local.v2.f64 	[%rd1+25024], {%fd1, %fd1};
	st.local.v2.f64 	[%rd1+25040], {%fd1, %fd1};
	st.local.v2.f64 	[%rd1+25056], {%fd1, %fd1};
	st.local.v2.f64 	[%rd1+25072], {%fd1, %fd1};
	st.local.v2.f64 	[%rd1+25088], {%fd1, %fd1};
	st.local.v2.f64 	[%rd1+25104], {%fd1, %fd1};
	st.local.v2.f64 	[%rd1+25120], {%fd1, %fd1};
	st.local.v2.f64 	[%rd1+25136], {%fd1, %fd1};
	st.local.v2.f64 	[%rd1+25152], {%fd1, %fd1};
	st.local.v2.f64 	[%rd1+25168], {%fd1, %fd1};
	st.local.v2.f64 	[%rd1+25184], {%fd1, %fd1};
	st.local.v2.f64 	[%rd1+25200], {%fd1, %fd1};
	st.local.v2.f64 	[%rd1+25216], {%fd1, %fd1};
	st.local.v2.f64 	[%rd1+25232], {%fd1, %fd1};
	st.local.v2.f64 	[%rd1+25248], {%fd1, %fd1};
	st.local.v2.f64 	[%rd1+25264], {%fd1, %fd1};
	st.local.v2.f64 	[%rd1+25280], {%fd1, %fd1};
	st.local.v2.f64 	[%rd1+25296], {%fd1, %fd1};
	st.local.v2.f64 	[%rd1+25312], {%fd1, %fd1};
	st.local.v2.f64 	[%rd1+25328], {%fd1, %fd1};
	st.local.v2.f64 	[%rd1+25344], {%fd1, %fd1};
	st.local.v2.f64 	[%rd1+25360], {%fd1, %fd1};
	st.local.v2.f64 	[%rd1+25376], {%fd1, %fd1};
	st.local.v2.f64 	[%rd1+25392], {%fd1, %fd1};
	st.local.v2.f64 	[%rd1+25408], {%fd1, %fd1};
	st.local.v2.f64 	[%rd1+25424], {%fd1, %fd1};
	st.local.v2.f64 	[%rd1+25440], {%fd1, %fd1};
	st.local.v2.f64 	[%rd1+25456], {%fd1, %fd1};
	st.local.v2.f64 	[%rd1+25472], {%fd1, %fd1};
	st.local.v2.f64 	[%rd1+25488], {%fd1, %fd1};
	st.local.v2.f64 	[%rd1+25504], {%fd1, %fd1};
	st.local.v2.f64 	[%rd1+25520], {%fd1, %fd1};
	st.local.v2.f64 	[%rd1+25536], {%fd1, %fd1};
	st.local.v2.f64 	[%rd1+25552], {%fd1, %fd1};
	st.local.v2.f64 	[%rd1+25568], {%fd1, %fd1};
	st.local.v2.f64 	[%rd1+25584], {%fd1, %fd1};
	st.local.v2.f64 	[%rd1+25600], {%fd1, %fd1};
	st.local.v2.f64 	[%rd1+25616], {%fd1, %fd1};
	st.local.v2.f64 	[%rd1+25632], {%fd1, %fd1};
	st.local.v2.f64 	[%rd1+25648], {%fd1, %fd1};
	st.local.v2.f64 	[%rd1+25664], {%fd1, %fd1};
	st.local.v2.f64 	[%rd1+25680], {%fd1, %fd1};
	st.local.v2.f64 	[%rd1+25696], {%fd1, %fd1};
	st.local.v2.f64 	[%rd1+25712], {%fd1, %fd1};
	st.local.v2.f64 	[%rd1+25728], {%fd1, %fd1};
	st.local.v2.f64 	[%rd1+25744], {%fd1, %fd1};
	st.local.v2.f64 	[%rd1+25760], {%fd1, %fd1};
	st.local.v2.f64 	[%rd1+25776], {%fd1, %fd1};
	st.local.v2.f64 	[%rd1+25792], {%fd1, %fd1};
	st.local.v2.f64 	[%rd1+25808], {%fd1, %fd1};
	st.local.v2.f64 	[%rd1+25824], {%fd1, %fd1};
	st.local.v2.f64 	[%rd1+25840], {%fd1, %fd1};
	st.local.v2.f64 	[%rd1+25856], {%fd1, %fd1};
	st.local.v2.f64 	[%rd1+25872], {%fd1, %fd1};
	st.local.v2.f64 	[%rd1+25888], {%fd1, %fd1};
	st.local.v2.f64 	[%rd1+25904], {%fd1, %fd1};
	st.local.v2.f64 	[%rd1+25920], {%fd1, %fd1};
	st.local.v2.f64 	[%rd1+25936], {%fd1, %fd1};
	st.local.v2.f64 	[%rd1+25952], {%fd1, %fd1};
	st.local.v2.f64 	[%rd1+25968], {%fd1, %fd1};
	st.local.v2.f64 	[%rd1+25984], {%fd1, %fd1};
	st.local.v2.f64 	[%rd1+26000], {%fd1, %fd1};
	st.local.v2.f64 	[%rd1+26016], {%fd1, %fd1};
	st.local.v2.f64 	[%rd1+26032], {%fd1, %fd1};
	st.local.v2.f64 	[%rd1+26048], {%fd1, %fd1};
	st.local.v2.f64 	[%rd1+26064], {%fd1, %fd1};
	st.local.v2.f64 	[%rd1+26080], {%fd1, %fd1};
	st.local.v2.f64 	[%rd1+26096], {%fd1, %fd1};
	st.local.v2.f64 	[%rd1+26112], {%fd1, %fd1};
	st.local.v2.f64 	[%rd1+26128], {%fd1, %fd1};
	st.local.v2.f64 	[%rd1+26144], {%fd1, %fd1};
	st.local.v2.f64 	[%rd1+26160], {%fd1, %fd1};
	st.local.v2.f64 	[%rd1+26176], {%fd1, %fd1};
	st.local.v2.f64 	[%rd1+26192], {%fd1, %fd1};
	st.local.v2.f64 	[%rd1+26208], {%fd1, %fd1};
	st.local.v2.f64 	[%rd1+26224], {%fd1, %fd1};
	st.local.v2.f64 	[%rd1+26240], {%fd1, %fd1};
	st.local.v2.f64 	[%rd1+26256], {%fd1, %fd1};
	st.local.v2.f64 	[%rd1+26272], {%fd1, %fd1};
	st.local.v2.f64 	[%rd1+26288], {%fd1, %fd1};
	st.local.v2.f64 	[%rd1+26304], {%fd1, %fd1};
	st.local.v2.f64 	[%rd1+26320], {%fd1, %fd1};
	st.local.v2.f64 	[%rd1+26336], {%fd1, %fd1};
	st.local.v2.f64 	[%rd1+26352], {%fd1, %fd1};
	st.local.v2.f64 	[%rd1+26368], {%fd1, %fd1};
	st.local.v2.f64 	[%rd1+26384], {%fd1, %fd1};
	st.local.v2.f64 	[%rd1+26400], {%fd1, %fd1};
	st.local.v2.f64 	[%rd1+26416], {%fd1, %fd1};
	st.local.v2.f64 	[%rd1+26432], {%fd1, %fd1};
	st.local.v2.f64 	[%rd1+26448], {%fd1, %fd1};
	st.local.v2.f64 	[%rd1+26464], {%fd1, %fd1};
	st.local.v2.f64 	[%rd1+26480], {%fd1, %fd1};
	st.local.v2.f64 	[%rd1+26496], {%fd1, %fd1};
	st.local.v2.f64 	[%rd1+26512], {%fd1, %fd1};
	st.local.v2.f64 	[%rd1+26528], {%fd1, %fd1};
	st.local.v2.f64 	[%rd1+26544], {%fd1, %fd1};
	st.local.v2.f64 	[%rd1+26560], {%fd1, %fd1};
	st.local.v2.f64 	[%rd1+26576], {%fd1, %fd1};
	st.local.v2.f64 	[%rd1+26592], {%fd1, %fd1};
	st.local.v2.f64 	[%rd1+26608], {%fd1, %fd1};
	st.local.v2.f64 	[%rd1+26624], {%fd1, %fd1};
	st.local.v2.f64 	[%rd1+26640], {%fd1, %fd1};
	st.local.v2.f64 	[%rd1+26656], {%fd1, %fd1};
	st.local.v2.f64 	[%rd1+26672], {%fd1, %fd1};
	st.local.v2.f64 	[%rd1+26688], {%fd1, %fd1};
	st.local.v2.f64 	[%rd1+26704], {%fd1, %fd1};
	st.local.v2.f64 	[%rd1+26720], {%fd1, %fd1};
	st.local.v2.f64 	[%rd1+26736], {%fd1, %fd1};
	st.local.v2.f64 	[%rd1+26752], {%fd1, %fd1};
	st.local.v2.f64 	[%rd1+26768], {%fd1, %fd1};
	st.local.v2.f64 	[%rd1+26784], {%fd1, %fd1};
	st.local.v2.f64 	[%rd1+26800], {%fd1, %fd1};
	st.local.v2.f64 	[%rd1+26816], {%fd1, %fd1};
	st.local.v2.f64 	[%rd1+26832], {%fd1, %fd1};
	st.local.v2.f64 	[%rd1+26848], {%fd1, %fd1};
	st.local.v2.f64 	[%rd1+26864], {%fd1, %fd1};
	st.local.v2.f64 	[%rd1+26880], {%fd1, %fd1};
	st.local.v2.f64 	[%rd1+26896], {%fd1, %fd1};
	st.local.v2.f64 	[%rd1+26912], {%fd1, %fd1};
	st.local.v2.f64 	[%rd1+26928], {%fd1, %fd1};
	st.local.v2.f64 	[%rd1+26944], {%fd1, %fd1};
	st.local.v2.f64 	[%rd1+26960], {%fd1, %fd1};
	st.local.v2.f64 	[%rd1+26976], {%fd1, %fd1};
	st.local.v2.f64 	[%rd1+26992], {%fd1, %fd1};
	st.local.v2.f64 	[%rd1+27008], {%fd1, %fd1};
	st.local.v2.f64 	[%rd1+27024], {%fd1, %fd1};
	st.local.v2.f64 	[%rd1+27040], {%fd1, %fd1};
	st.local.v2.f64 	[%rd1+27056], {%fd1, %fd1};
	st.local.v2.f64 	[%rd1+27072], {%fd1, %fd1};
	st.local.v2.f64 	[%rd1+27088], {%fd1, %fd1};
	st.local.v2.f64 	[%rd1+27104], {%fd1, %fd1};
	st.local.v2.f64 	[%rd1+27120], {%fd1, %fd1};
	st.local.v2.f64 	[%rd1+27136], {%fd1, %fd1};
	st.local.v2.f64 	[%rd1+27152], {%fd1, %fd1};
	st.local.v2.f64 	[%rd1+27168], {%fd1, %fd1};
	st.local.v2.f64 	[%rd1+27184], {%fd1, %fd1};
	st.local.v2.f64 	[%rd1+27200], {%fd1, %fd1};
	st.local.v2.f64 	[%rd1+27216], {%fd1, %fd1};
	st.local.v2.f64 	[%rd1+27232], {%fd1, %fd1};
	st.local.v2.f64 	[%rd1+27248], {%fd1, %fd1};
	st.local.v2.f64 	[%rd1+27264], {%fd1, %fd1};
	st.local.v2.f64 	[%rd1+27280], {%fd1, %fd1};
	st.local.v2.f64 	[%rd1+27296], {%fd1, %fd1};
	st.local.v2.f64 	[%rd1+27312], {%fd1, %fd1};
	st.local.v2.f64 	[%rd1+27328], {%fd1, %fd1};
	st.local.v2.f64 	[%rd1+27344], {%fd1, %fd1};
	st.local.v2.f64 	[%rd1+27360], {%fd1, %fd1};
	st.local.v2.f64 	[%rd1+27376], {%fd1, %fd1};
	st.local.v2.f64 	[%rd1+27392], {%fd1, %fd1};
	st.local.v2.f64 	[%rd1+27408], {%fd1, %fd1};
	st.local.v2.f64 	[%rd1+27424], {%fd1, %fd1};
	st.local.v2.f64 	[%rd1+27440], {%fd1, %fd1};
	st.local.v2.f64 	[%rd1+27456], {%fd1, %fd1};
	st.local.v2.f64 	[%rd1+27472], {%fd1, %fd1};
	st.local.v2.f64 	[%rd1+27488], {%fd1, %fd1};
	st.local.v2.f64 	[%rd1+27504], {%fd1, %fd1};
	st.local.v2.f64 	[%rd1+27520], {%fd1, %fd1};
	st.local.v2.f64 	[%rd1+27536], {%fd1, %fd1};
	st.local.v2.f64 	[%rd1+27552], {%fd1, %fd1};
	st.local.v2.f64 	[%rd1+27568], {%fd1, %fd1};
	st.local.v2.f64 	[%rd1+27584], {%fd1, %fd1};
	st.local.v2.f64 	[%rd1+27600], {%fd1, %fd1};
	st.local.v2.f64 	[%rd1+27616], {%fd1, %fd1};
	st.local.v2.f64 	[%rd1+27632], {%fd1, %fd1};
	st.local.v2.f64 	[%rd1+27648], {%fd1, %fd1};
	st.local.v2.f64 	[%rd1+27664], {%fd1, %fd1};
	st.local.v2.f64 	[%rd1+27680], {%fd1, %fd1};
	st.local.v2.f64 	[%rd1+27696], {%fd1, %fd1};
	st.local.v2.f64 	[%rd1+27712], {%fd1, %fd1};
	st.local.v2.f64 	[%rd1+27728], {%fd1, %fd1};
	st.local.v2.f64 	[%rd1+27744], {%fd1, %fd1};
	st.local.v2.f64 	[%rd1+27760], {%fd1, %fd1};
	st.local.v2.f64 	[%rd1+27776], {%fd1, %fd1};
	st.local.v2.f64 	[%rd1+27792], {%fd1, %fd1};
	st.local.v2.f64 	[%rd1+27808], {%fd1, %fd1};
	st.local.v2.f64 	[%rd1+27824], {%fd1, %fd1};
	st.local.v2.f64 	[%rd1+27840], {%fd1, %fd1};
	st.local.v2.f64 	[%rd1+27856], {%fd1, %fd1};
	st.local.v2.f64 	[%rd1+27872], {%fd1, %fd1};
	st.local.v2.f64 	[%rd1+27888], {%fd1, %fd1};
	st.local.v2.f64 	[%rd1+27904], {%fd1, %fd1};
	st.local.v2.f64 	[%rd1+27920], {%fd1, %fd1};
	st.local.v2.f64 	[%rd1+27936], {%fd1, %fd1};
	st.local.v2.f64 	[%rd1+27952], {%fd1, %fd1};
	st.local.v2.f64 	[%rd1+27968], {%fd1, %fd1};
	st.local.v2.f64 	[%rd1+27984], {%fd1, %fd1};
	st.local.v2.f64 	[%rd1+28000], {%fd1, %fd1};
	st.local.v2.f64 	[%rd1+28016], {%fd1, %fd1};
	st.local.v2.f64 	[%rd1+28032], {%fd1, %fd1};
	st.local.v2.f64 	[%rd1+28048], {%fd1, %fd1};
	st.local.v2.f64 	[%rd1+28064], {%fd1, %fd1};
	st.local.v2.f64 	[%rd1+28080], {%fd1, %fd1};
	st.local.v2.f64 	[%rd1+28096], {%fd1, %fd1};
	st.local.v2.f64 	[%rd1+28112], {%fd1, %fd1};
	st.local.v2.f64 	[%rd1+28128], {%fd1, %fd1};
	st.local.v2.f64 	[%rd1+28144], {%fd1, %fd1};
	st.local.v2.f64 	[%rd1+28160], {%fd1, %fd1};
	st.local.v2.f64 	[%rd1+28176], {%fd1, %fd1};
	st.local.v2.f64 	[%rd1+28192], {%fd1, %fd1};
	st.local.v2.f64 	[%rd1+28208], {%fd1, %fd1};
	st.local.v2.f64 	[%rd1+28224], {%fd1, %fd1};
	st.local.v2.f64 	[%rd1+28240], {%fd1, %fd1};
	st.local.v2.f64 	[%rd1+28256], {%fd1, %fd1};
	st.local.v2.f64 	[%rd1+28272], {%fd1, %fd1};
	st.local.v2.f64 	[%rd1+28288], {%fd1, %fd1};
	st.local.v2.f64 	[%rd1+28304], {%fd1, %fd1};
	st.local.v2.f64 	[%rd1+28320], {%fd1, %fd1};
	st.local.v2.f64 	[%rd1+28336], {%fd1, %fd1};
	st.local.v2.f64 	[%rd1+28352], {%fd1, %fd1};
	st.local.v2.f64 	[%rd1+28368], {%fd1, %fd1};
	st.local.v2.f64 	[%rd1+28384], {%fd1, %fd1};
	st.local.v2.f64 	[%rd1+28400], {%fd1, %fd1};
	st.local.v2.f64 	[%rd1+28416], {%fd1, %fd1};
	st.local.v2.f64 	[%rd1+28432], {%fd1, %fd1};
	st.local.v2.f64 	[%rd1+28448], {%fd1, %fd1};
	st.local.v2.f64 	[%rd1+28464], {%fd1, %fd1};
	st.local.v2.f64 	[%rd1+28480], {%fd1, %fd1};
	st.local.v2.f64 	[%rd1+28496], {%fd1, %fd1};
	st.local.v2.f64 	[%rd1+28512], {%fd1, %fd1};
	st.local.v2.f64 	[%rd1+28528], {%fd1, %fd1};
	st.local.v2.f64 	[%rd1+28544], {%fd1, %fd1};
	st.local.v2.f64 	[%rd1+28560], {%fd1, %fd1};
	st.local.v2.f64 	[%rd1+28576], {%fd1, %fd1};
	st.local.v2.f64 	[%rd1+28592], {%fd1, %fd1};
	st.local.v2.f64 	[%rd1+28608], {%fd1, %fd1};
	st.local.v2.f64 	[%rd1+28624], {%fd1, %fd1};
	st.local.v2.f64 	[%rd1+28640], {%fd1, %fd1};
	st.local.v2.f64 	[%rd1+28656], {%fd1, %fd1};
	st.local.v2.f64 	[%rd1+28672], {%fd1, %fd1};
	st.local.v2.f64 	[%rd1+28688], {%fd1, %fd1};
	st.local.v2.f64 	[%rd1+28704], {%fd1, %fd1};
	st.local.v2.f64 	[%rd1+28720], {%fd1, %fd1};
	st.local.v2.f64 	[%rd1+28736], {%fd1, %fd1};
	st.local.v2.f64 	[%rd1+28752], {%fd1, %fd1};
	st.local.v2.f64 	[%rd1+28768], {%fd1, %fd1};
	st.local.v2.f64 	[%rd1+28784], {%fd1, %fd1};
	st.local.v2.f64 	[%rd1+28800], {%fd1, %fd1};
	st.local.v2.f64 	[%rd1+28816], {%fd1, %fd1};
	st.local.v2.f64 	[%rd1+28832], {%fd1, %fd1};
	st.local.v2.f64 	[%rd1+28848], {%fd1, %fd1};
	st.local.v2.f64 	[%rd1+28864], {%fd1, %fd1};
	st.local.v2.f64 	[%rd1+28880], {%fd1, %fd1};
	st.local.v2.f64 	[%rd1+28896], {%fd1, %fd1};
	st.local.v2.f64 	[%rd1+28912], {%fd1, %fd1};
	st.local.v2.f64 	[%rd1+28928], {%fd1, %fd1};
	st.local.v2.f64 	[%rd1+28944], {%fd1, %fd1};
	st.local.v2.f64 	[%rd1+28960], {%fd1, %fd1};
	st.local.v2.f64 	[%rd1+28976], {%fd1, %fd1};
	st.local.v2.f64 	[%rd1+28992], {%fd1, %fd1};
	st.local.v2.f64 	[%rd1+29008], {%fd1, %fd1};
	st.local.v2.f64 	[%rd1+29024], {%fd1, %fd1};
	st.local.v2.f64 	[%rd1+29040], {%fd1, %fd1};
	st.local.v2.f64 	[%rd1+29056], {%fd1, %fd1};
	st.local.v2.f64 	[%rd1+29072], {%fd1, %fd1};
	st.local.v2.f64 	[%rd1+29088], {%fd1, %fd1};
	st.local.v2.f64 	[%rd1+29104], {%fd1, %fd1};
	st.local.v2.f64 	[%rd1+29120], {%fd1, %fd1};
	st.local.v2.f64 	[%rd1+29136], {%fd1, %fd1};
	st.local.v2.f64 	[%rd1+29152], {%fd1, %fd1};
	st.local.v2.f64 	[%rd1+29168], {%fd1, %fd1};
	st.local.v2.f64 	[%rd1+29184], {%fd1, %fd1};
	st.local.v2.f64 	[%rd1+29200], {%fd1, %fd1};
	st.local.v2.f64 	[%rd1+29216], {%fd1, %fd1};
	st.local.v2.f64 	[%rd1+29232], {%fd1, %fd1};
	st.local.v2.f64 	[%rd1+29248], {%fd1, %fd1};
	st.local.v2.f64 	[%rd1+29264], {%fd1, %fd1};
	st.local.v2.f64 	[%rd1+29280], {%fd1, %fd1};
	st.local.v2.f64 	[%rd1+29296], {%fd1, %fd1};
	st.local.v2.f64 	[%rd1+29312], {%fd1, %fd1};
	st.local.v2.f64 	[%rd1+29328], {%fd1, %fd1};
	st.local.v2.f64 	[%rd1+29344], {%fd1, %fd1};
	st.local.v2.f64 	[%rd1+29360], {%fd1, %fd1};
	st.local.v2.f64 	[%rd1+29376], {%fd1, %fd1};
	st.local.v2.f64 	[%rd1+29392], {%fd1, %fd1};
	st.local.v2.f64 	[%rd1+29408], {%fd1, %fd1};
	st.local.v2.f64 	[%rd1+29424], {%fd1, %fd1};
	st.local.v2.f64 	[%rd1+29440], {%fd1, %fd1};
	st.local.v2.f64 	[%rd1+29456], {%fd1, %fd1};
	st.local.v2.f64 	[%rd1+29472], {%fd1, %fd1};
	st.local.v2.f64 	[%rd1+29488], {%fd1, %fd1};
	st.local.v2.f64 	[%rd1+29504], {%fd1, %fd1};
	st.local.v2.f64 	[%rd1+29520], {%fd1, %fd1};
	st.local.v2.f64 	[%rd1+29536], {%fd1, %fd1};
	st.local.v2.f64 	[%rd1+29552], {%fd1, %fd1};
	st.local.v2.f64 	[%rd1+29568], {%fd1, %fd1};
	st.local.v2.f64 	[%rd1+29584], {%fd1, %fd1};
	st.local.v2.f64 	[%rd1+29600], {%fd1, %fd1};
	st.local.v2.f64 	[%rd1+29616], {%fd1, %fd1};
	st.local.v2.f64 	[%rd1+29632], {%fd1, %fd1};
	st.local.v2.f64 	[%rd1+29648], {%fd1, %fd1};
	st.local.v2.f64 	[%rd1+29664], {%fd1, %fd1};
	st.local.v2.f64 	[%rd1+29680], {%fd1, %fd1};
	st.local.v2.f64 	[%rd1+29696], {%fd1, %fd1};
	st.local.v2.f64 	[%rd1+29712], {%fd1, %fd1};
	st.local.v2.f64 	[%rd1+29728], {%fd1, %fd1};
	st.local.v2.f64 	[%rd1+29744], {%fd1, %fd1};
	st.local.v2.f64 	[%rd1+29760], {%fd1, %fd1};
	st.local.v2.f64 	[%rd1+29776], {%fd1, %fd1};
	st.local.v2.f64 	[%rd1+29792], {%fd1, %fd1};
	st.local.v2.f64 	[%rd1+29808], {%fd1, %fd1};
	st.local.v2.f64 	[%rd1+29824], {%fd1, %fd1};
	st.local.v2.f64 	[%rd1+29840], {%fd1, %fd1};
	st.local.v2.f64 	[%rd1+29856], {%fd1, %fd1};
	st.local.v2.f64 	[%rd1+29872], {%fd1, %fd1};
	st.local.v2.f64 	[%rd1+29888], {%fd1, %fd1};
	st.local.v2.f64 	[%rd1+29904], {%fd1, %fd1};
	st.local.v2.f64 	[%rd1+29920], {%fd1, %fd1};
	st.local.v2.f64 	[%rd1+29936], {%fd1, %fd1};
	st.local.v2.f64 	[%rd1+29952], {%fd1, %fd1};
	st.local.v2.f64 	[%rd1+29968], {%fd1, %fd1};
	st.local.v2.f64 	[%rd1+29984], {%fd1, %fd1};
	st.local.v2.f64 	[%rd1+30000], {%fd1, %fd1};
	st.local.v2.f64 	[%rd1+30016], {%fd1, %fd1};
	st.local.v2.f64 	[%rd1+30032], {%fd1, %fd1};
	st.local.v2.f64 	[%rd1+30048], {%fd1, %fd1};
	st.local.v2.f64 	[%rd1+30064], {%fd1, %fd1};
	st.local.v2.f64 	[%rd1+30080], {%fd1, %fd1};
	st.local.v2.f64 	[%rd1+30096], {%fd1, %fd1};
	st.local.v2.f64 	[%rd1+30112], {%fd1, %fd1};
	st.local.v2.f64 	[%rd1+30128], {%fd1, %fd1};
	st.local.v2.f64 	[%rd1+30144], {%fd1, %fd1};
	st.local.v2.f64 	[%rd1+30160], {%fd1, %fd1};
	st.local.v2.f64 	[%rd1+30176], {%fd1, %fd1};
	st.local.v2.f64 	[%rd1+30192], {%fd1, %fd1};
	st.local.v2.f64 	[%rd1+30208], {%fd1, %fd1};
	st.local.v2.f64 	[%rd1+30224], {%fd1, %fd1};
	st.local.v2.f64 	[%rd1+30240], {%fd1, %fd1};
	st.local.v2.f64 	[%rd1+30256], {%fd1, %fd1};
	st.local.v2.f64 	[%rd1+30272], {%fd1, %fd1};
	st.local.v2.f64 	[%rd1+30288], {%fd1, %fd1};
	st.local.v2.f64 	[%rd1+30304], {%fd1, %fd1};
	st.local.v2.f64 	[%rd1+30320], {%fd1, %fd1};
	st.local.v2.f64 	[%rd1+30336], {%fd1, %fd1};
	st.local.v2.f64 	[%rd1+30352], {%fd1, %fd1};
	st.local.v2.f64 	[%rd1+30368], {%fd1, %fd1};
	st.local.v2.f64 	[%rd1+30384], {%fd1, %fd1};
	st.local.v2.f64 	[%rd1+30400], {%fd1, %fd1};
	st.local.v2.f64 	[%rd1+30416], {%fd1, %fd1};
	st.local.v2.f64 	[%rd1+30432], {%fd1, %fd1};
	st.local.v2.f64 	[%rd1+30448], {%fd1, %fd1};
	st.local.v2.f64 	[%rd1+30464], {%fd1, %fd1};
	st.local.v2.f64 	[%rd1+30480], {%fd1, %fd1};
	st.local.v2.f64 	[%rd1+30496], {%fd1, %fd1};
	st.local.v2.f64 	[%rd1+30512], {%fd1, %fd1};
	st.local.v2.f64 	[%rd1+30528], {%fd1, %fd1};
	st.local.v2.f64 	[%rd1+30544], {%fd1, %fd1};
	st.local.v2.f64 	[%rd1+30560], {%fd1, %fd1};
	st.local.v2.f64 	[%rd1+30576], {%fd1, %fd1};
	st.local.v2.f64 	[%rd1+30592], {%fd1, %fd1};
	st.local.v2.f64 	[%rd1+30608], {%fd1, %fd1};
	st.local.v2.f64 	[%rd1+30624], {%fd1, %fd1};
	st.local.v2.f64 	[%rd1+30640], {%fd1, %fd1};
	st.local.v2.f64 	[%rd1+30656], {%fd1, %fd1};
	st.local.v2.f64 	[%rd1+30672], {%fd1, %fd1};
	st.local.v2.f64 	[%rd1+30688], {%fd1, %fd1};
	st.local.v2.f64 	[%rd1+30704], {%fd1, %fd1};
	st.local.v2.f64 	[%rd1+30720], {%fd1, %fd1};
	st.local.v2.f64 	[%rd1+30736], {%fd1, %fd1};
	st.local.v2.f64 	[%rd1+30752], {%fd1, %fd1};
	st.local.v2.f64 	[%rd1+30768], {%fd1, %fd1};
	st.local.v2.f64 	[%rd1+30784], {%fd1, %fd1};
	st.local.v2.f64 	[%rd1+30800], {%fd1, %fd1};
	st.local.v2.f64 	[%rd1+30816], {%fd1, %fd1};
	st.local.v2.f64 	[%rd1+30832], {%fd1, %fd1};
	st.local.v2.f64 	[%rd1+30848], {%fd1, %fd1};
	st.local.v2.f64 	[%rd1+30864], {%fd1, %fd1};
	st.local.v2.f64 	[%rd1+30880], {%fd1, %fd1};
	st.local.v2.f64 	[%rd1+30896], {%fd1, %fd1};
	st.local.v2.f64 	[%rd1+30912], {%fd1, %fd1};
	st.local.v2.f64 	[%rd1+30928], {%fd1, %fd1};
	st.local.v2.f64 	[%rd1+30944], {%fd1, %fd1};
	st.local.v2.f64 	[%rd1+30960], {%fd1, %fd1};
	st.local.v2.f64 	[%rd1+30976], {%fd1, %fd1};
	st.local.v2.f64 	[%rd1+30992], {%fd1, %fd1};
	st.local.v2.f64 	[%rd1+31008], {%fd1, %fd1};
	st.local.v2.f64 	[%rd1+31024], {%fd1, %fd1};
	st.local.v2.f64 	[%rd1+31040], {%fd1, %fd1};
	st.local.v2.f64 	[%rd1+31056], {%fd1, %fd1};
	st.local.v2.f64 	[%rd1+31072], {%fd1, %fd1};
	st.local.v2.f64 	[%rd1+31088], {%fd1, %fd1};
	st.local.v2.f64 	[%rd1+31104], {%fd1, %fd1};
	st.local.v2.f64 	[%rd1+31120], {%fd1, %fd1};
	st.local.v2.f64 	[%rd1+31136], {%fd1, %fd1};
	st.local.v2.f64 	[%rd1+31152], {%fd1, %fd1};
	st.local.v2.f64 	[%rd1+31168], {%fd1, %fd1};
	st.local.v2.f64 	[%rd1+31184], {%fd1, %fd1};
	st.local.v2.f64 	[%rd1+31200], {%fd1, %fd1};
	st.local.v2.f64 	[%rd1+31216], {%fd1, %fd1};
	st.local.v2.f64 	[%rd1+31232], {%fd1, %fd1};
	st.local.v2.f64 	[%rd1+31248], {%fd1, %fd1};
	st.local.v2.f64 	[%rd1+31264], {%fd1, %fd1};
	st.local.v2.f64 	[%rd1+31280], {%fd1, %fd1};
	st.local.v2.f64 	[%rd1+31296], {%fd1, %fd1};
	st.local.v2.f64 	[%rd1+31312], {%fd1, %fd1};
	st.local.v2.f64 	[%rd1+31328], {%fd1, %fd1};
	st.local.v2.f64 	[%rd1+31344], {%fd1, %fd1};
	st.local.v2.f64 	[%rd1+31360], {%fd1, %fd1};
	st.local.v2.f64 	[%rd1+31376], {%fd1, %fd1};
	st.local.v2.f64 	[%rd1+31392], {%fd1, %fd1};
	st.local.v2.f64 	[%rd1+31408], {%fd1, %fd1};
	st.local.v2.f64 	[%rd1+31424], {%fd1, %fd1};
	st.local.v2.f64 	[%rd1+31440], {%fd1, %fd1};
	st.local.v2.f64 	[%rd1+31456], {%fd1, %fd1};
	st.local.v2.f64 	[%rd1+31472], {%fd1, %fd1};
	st.local.v2.f64 	[%rd1+31488], {%fd1, %fd1};
	st.local.v2.f64 	[%rd1+31504], {%fd1, %fd1};
	st.local.v2.f64 	[%rd1+31520], {%fd1, %fd1};
	st.local.v2.f64 	[%rd1+31536], {%fd1, %fd1};
	st.local.v2.f64 	[%rd1+31552], {%fd1, %fd1};
	st.local.v2.f64 	[%rd1+31568], {%fd1, %fd1};
	st.local.v2.f64 	[%rd1+31584], {%fd1, %fd1};
	st.local.v2.f64 	[%rd1+31600], {%fd1, %fd1};
	st.local.v2.f64 	[%rd1+31616], {%fd1, %fd1};
	st.local.v2.f64 	[%rd1+31632], {%fd1, %fd1};
	st.local.v2.f64 	[%rd1+31648], {%fd1, %fd1};
	st.local.v2.f64 	[%rd1+31664], {%fd1, %fd1};
	st.local.v2.f64 	[%rd1+31680], {%fd1, %fd1};
	st.local.v2.f64 	[%rd1+31696], {%fd1, %fd1};
	st.local.v2.f64 	[%rd1+31712], {%fd1, %fd1};
	st.local.v2.f64 	[%rd1+31728], {%fd1, %fd1};
	st.local.v2.f64 	[%rd1+31744], {%fd1, %fd1};
	st.local.v2.f64 	[%rd1+31760], {%fd1, %fd1};
	st.local.v2.f64 	[%rd1+31776], {%fd1, %fd1};
	st.local.v2.f64 	[%rd1+31792], {%fd1, %fd1};
	st.local.v2.f64 	[%rd1+31808], {%fd1, %fd1};
	st.local.v2.f64 	[%rd1+31824], {%fd1, %fd1};
	st.local.v2.f64 	[%rd1+31840], {%fd1, %fd1};
	st.local.v2.f64 	[%rd1+31856], {%fd1, %fd1};
	st.local.v2.f64 	[%rd1+31872], {%fd1, %fd1};
	st.local.v2.f64 	[%rd1+31888], {%fd1, %fd1};
	st.local.v2.f64 	[%rd1+31904], {%fd1, %fd1};
	st.local.v2.f64 	[%rd1+31920], {%fd1, %fd1};
	st.local.v2.f64 	[%rd1+31936], {%fd1, %fd1};
	st.local.v2.f64 	[%rd1+31952], {%fd1, %fd1};
	st.local.v2.f64 	[%rd1+31968], {%fd1, %fd1};
	st.local.v2.f64 	[%rd1+31984], {%fd1, %fd1};
	st.local.v2.f64 	[%rd1+32000], {%fd1, %fd1};
	st.local.v2.f64 	[%rd1+32016], {%fd1, %fd1};
	st.local.v2.f64 	[%rd1+32032], {%fd1, %fd1};
	st.local.v2.f64 	[%rd1+32048], {%fd1, %fd1};
	st.local.v2.f64 	[%rd1+32064], {%fd1, %fd1};
	st.local.v2.f64 	[%rd1+32080], {%fd1, %fd1};
	st.local.v2.f64 	[%rd1+32096], {%fd1, %fd1};
	st.local.v2.f64 	[%rd1+32112], {%fd1, %fd1};
	st.local.v2.f64 	[%rd1+32128], {%fd1, %fd1};
	st.local.v2.f64 	[%rd1+32144], {%fd1, %fd1};
	st.local.v2.f64 	[%rd1+32160], {%fd1, %fd1};
	st.local.v2.f64 	[%rd1+32176], {%fd1, %fd1};
	st.local.v2.f64 	[%rd1+32192], {%fd1, %fd1};
	st.local.v2.f64 	[%rd1+32208], {%fd1, %fd1};
	st.local.v2.f64 	[%rd1+32224], {%fd1, %fd1};
	st.local.v2.f64 	[%rd1+32240], {%fd1, %fd1};
	st.local.v2.f64 	[%rd1+32256], {%fd1, %fd1};
	st.local.v2.f64 	[%rd1+32272], {%fd1, %fd1};
	st.local.v2.f64 	[%rd1+32288], {%fd1, %fd1};
	st.local.v2.f64 	[%rd1+32304], {%fd1, %fd1};
	st.local.v2.f64 	[%rd1+32320], {%fd1, %fd1};
	st.local.v2.f64 	[%rd1+32336], {%fd1, %fd1};
	st.local.v2.f64 	[%rd1+32352], {%fd1, %fd1};
	st.local.v2.f64 	[%rd1+32368], {%fd1, %fd1};
	st.local.v2.f64 	[%rd1+32384], {%fd1, %fd1};
	st.local.v2.f64 	[%rd1+32400], {%fd1, %fd1};
	st.local.v2.f64 	[%rd1+32416], {%fd1, %fd1};
	st.local.v2.f64 	[%rd1+32432], {%fd1, %fd1};
	st.local.v2.f64 	[%rd1+32448], {%fd1, %fd1};
	st.local.v2.f64 	[%rd1+32464], {%fd1, %fd1};
	st.local.v2.f64 	[%rd1+32480], {%fd1, %fd1};
	st.local.v2.f64 	[%rd1+32496], {%fd1, %fd1};
	st.local.v2.f64 	[%rd1+32512], {%fd1, %fd1};
	st.local.v2.f64 	[%rd1+32528], {%fd1, %fd1};
	st.local.v2.f64 	[%rd1+32544], {%fd1, %fd1};
	st.local.v2.f64 	[%rd1+32560], {%fd1, %fd1};
	st.local.v2.f64 	[%rd1+32576], {%fd1, %fd1};
	st.local.v2.f64 	[%rd1+32592], {%fd1, %fd1};
	st.local.v2.f64 	[%rd1+32608], {%fd1, %fd1};
	st.local.v2.f64 	[%rd1+32624], {%fd1, %fd1};
	st.local.v2.f64 	[%rd1+32640], {%fd1, %fd1};
	st.local.v2.f64 	[%rd1+32656], {%fd1, %fd1};
	st.local.v2.f64 	[%rd1+32672], {%fd1, %fd1};
	st.local.v2.f64 	[%rd1+32688], {%fd1, %fd1};
	st.local.v2.f64 	[%rd1+32704], {%fd1, %fd1};
	st.local.v2.f64 	[%rd1+32720], {%fd1, %fd1};
	st.local.v2.f64 	[%rd1+32736], {%fd1, %fd1};
	st.local.v2.f64 	[%rd1+32752], {%fd1, %fd1};
	st.local.v2.f64 	[%rd1+32768], {%fd1, %fd1};
	st.local.v2.f64 	[%rd1+32784], {%fd1, %fd1};
	st.local.v2.f64 	[%rd1+32800], {%fd1, %fd1};
	st.local.v2.f64 	[%rd1+32816], {%fd1, %fd1};
	st.local.v2.f64 	[%rd1+32832], {%fd1, %fd1};
	st.local.v2.f64 	[%rd1+32848], {%fd1, %fd1};
	st.local.v2.f64 	[%rd1+32864], {%fd1, %fd1};
	st.local.v2.f64 	[%rd1+32880], {%fd1, %fd1};
	st.local.v2.f64 	[%rd1+32896], {%fd1, %fd1};
	st.local.v2.f64 	[%rd1+32912], {%fd1, %fd1};
	st.local.v2.f64 	[%rd1+32928], {%fd1, %fd1};
	st.local.v2.f64 	[%rd1+32944], {%fd1, %fd1};
	st.local.v2.f64 	[%rd1+32960], {%fd1, %fd1};
	st.local.v2.f64 	[%rd1+32976], {%fd1, %fd1};
	st.local.v2.f64 	[%rd1+32992], {%fd1, %fd1};
	st.local.v2.f64 	[%rd1+33008], {%fd1, %fd1};
	st.local.v2.f64 	[%rd1+33024], {%fd1, %fd1};
	st.local.v2.f64 	[%rd1+33040], {%fd1, %fd1};
	st.local.v2.f64 	[%rd1+33056], {%fd1, %fd1};
	st.local.v2.f64 	[%rd1+33072], {%fd1, %fd1};
	st.local.v2.f64 	[%rd1+33088], {%fd1, %fd1};
	st.local.v2.f64 	[%rd1+33104], {%fd1, %fd1};
	st.local.v2.f64 	[%rd1+33120], {%fd1, %fd1};
	st.local.v2.f64 	[%rd1+33136], {%fd1, %fd1};
	st.local.v2.f64 	[%rd1+33152], {%fd1, %fd1};
	st.local.v2.f64 	[%rd1+33168], {%fd1, %fd1};
	st.local.v2.f64 	[%rd1+33184], {%fd1, %fd1};
	st.local.v2.f64 	[%rd1+33200], {%fd1, %fd1};
	st.local.v2.f64 	[%rd1+33216], {%fd1, %fd1};
	st.local.v2.f64 	[%rd1+33232], {%fd1, %fd1};
	st.local.v2.f64 	[%rd1+33248], {%fd1, %fd1};
	st.local.v2.f64 	[%rd1+33264], {%fd1, %fd1};
	st.local.v2.f64 	[%rd1+33280], {%fd1, %fd1};
	st.local.v2.f64 	[%rd1+33296], {%fd1, %fd1};
	st.local.v2.f64 	[%rd1+33312], {%fd1, %fd1};
	st.local.v2.f64 	[%rd1+33328], {%fd1, %fd1};
	st.local.v2.f64 	[%rd1+33344], {%fd1, %fd1};
	st.local.v2.f64 	[%rd1+33360], {%fd1, %fd1};
	st.local.v2.f64 	[%rd1+33376], {%fd1, %fd1};
	st.local.v2.f64 	[%rd1+33392], {%fd1, %fd1};
	st.local.v2.f64 	[%rd1+33408], {%fd1, %fd1};
	st.local.v2.f64 	[%rd1+33424], {%fd1, %fd1};
	st.local.v2.f64 	[%rd1+33440], {%fd1, %fd1};
	st.local.v2.f64 	[%rd1+33456], {%fd1, %fd1};
	st.local.v2.f64 	[%rd1+33472], {%fd1, %fd1};
	st.local.v2.f64 	[%rd1+33488], {%fd1, %fd1};
	st.local.v2.f64 	[%rd1+33504], {%fd1, %fd1};
	st.local.v2.f64 	[%rd1+33520], {%fd1, %fd1};
	st.local.v2.f64 	[%rd1+33536], {%fd1, %fd1};
	st.local.v2.f64 	[%rd1+33552], {%fd1, %fd1};
	st.local.v2.f64 	[%rd1+33568], {%fd1, %fd1};
	st.local.v2.f64 	[%rd1+33584], {%fd1, %fd1};
	st.local.v2.f64 	[%rd1+33600], {%fd1, %fd1};
	st.local.v2.f64 	[%rd1+33616], {%fd1, %fd1};
	st.local.v2.f64 	[%rd1+33632], {%fd1, %fd1};
	st.local.v2.f64 	[%rd1+33648], {%fd1, %fd1};
	st.local.v2.f64 	[%rd1+33664], {%fd1, %fd1};
	st.local.v2.f64 	[%rd1+33680], {%fd1, %fd1};
	st.local.v2.f64 	[%rd1+33696], {%fd1, %fd1};
	st.local.v2.f64 	[%rd1+33712], {%fd1, %fd1};
	st.local.v2.f64 	[%rd1+33728], {%fd1, %fd1};
	st.local.v2.f64 	[%rd1+33744], {%fd1, %fd1};
	st.local.v2.f64 	[%rd1+33760], {%fd1, %fd1};
	st.local.v2.f64 	[%rd1+33776], {%fd1, %fd1};
	st.local.v2.f64 	[%rd1+33792], {%fd1, %fd1};
	st.local.v2.f64 	[%rd1+33808], {%fd1, %fd1};
	st.local.v2.f64 	[%rd1+33824], {%fd1, %fd1};
	st.local.v2.f64 	[%rd1+33840], {%fd1, %fd1};
	st.local.v2.f64 	[%rd1+33856], {%fd1, %fd1};
	st.local.v2.f64 	[%rd1+33872], {%fd1, %fd1};
	st.local.v2.f64 	[%rd1+33888], {%fd1, %fd1};
	st.local.v2.f64 	[%rd1+33904], {%fd1, %fd1};
	st.local.v2.f64 	[%rd1+33920], {%fd1, %fd1};
	st.local.v2.f64 	[%rd1+33936], {%fd1, %fd1};
	st.local.v2.f64 	[%rd1+33952], {%fd1, %fd1};
	st.local.v2.f64 	[%rd1+33968], {%fd1, %fd1};
	st.local.v2.f64 	[%rd1+33984], {%fd1, %fd1};
	st.local.v2.f64 	[%rd1+34000], {%fd1, %fd1};
	st.local.v2.f64 	[%rd1+34016], {%fd1, %fd1};
	st.local.v2.f64 	[%rd1+34032], {%fd1, %fd1};
	st.local.v2.f64 	[%rd1+34048], {%fd1, %fd1};
	st.local.v2.f64 	[%rd1+34064], {%fd1, %fd1};
	st.local.v2.f64 	[%rd1+34080], {%fd1, %fd1};
	st.local.v2.f64 	[%rd1+34096], {%fd1, %fd1};
	st.local.v2.f64 	[%rd1+34112], {%fd1, %fd1};
	st.local.v2.f64 	[%rd1+34128], {%fd1, %fd1};
	st.local.v2.f64 	[%rd1+34144], {%fd1, %fd1};
	st.local.v2.f64 	[%rd1+34160], {%fd1, %fd1};
	st.local.v2.f64 	[%rd1+34176], {%fd1, %fd1};
	st.local.v2.f64 	[%rd1+34192], {%fd1, %fd1};
	st.local.v2.f64 	[%rd1+34208], {%fd1, %fd1};
	st.local.v2.f64 	[%rd1+34224], {%fd1, %fd1};
	st.local.v2.f64 	[%rd1+34240], {%fd1, %fd1};
	st.local.v2.f64 	[%rd1+34256], {%fd1, %fd1};
	st.local.v2.f64 	[%rd1+34272], {%fd1, %fd1};
	st.local.v2.f64 	[%rd1+34288], {%fd1, %fd1};
	st.local.v2.f64 	[%rd1+34304], {%fd1, %fd1};
	st.local.v2.f64 	[%rd1+34320], {%fd1, %fd1};
	st.local.v2.f64 	[%rd1+34336], {%fd1, %fd1};
	st.local.v2.f64 	[%rd1+34352], {%fd1, %fd1};
	st.local.v2.f64 	[%rd1+34368], {%fd1, %fd1};
	st.local.v2.f64 	[%rd1+34384], {%fd1, %fd1};
	st.local.v2.f64 	[%rd1+34400], {%fd1, %fd1};
	st.local.v2.f64 	[%rd1+34416], {%fd1, %fd1};
	st.local.v2.f64 	[%rd1+34432], {%fd1, %fd1};
	st.local.v2.f64 	[%rd1+34448], {%fd1, %fd1};
	st.local.v2.f64 	[%rd1+34464], {%fd1, %fd1};
	st.local.v2.f64 	[%rd1+34480], {%fd1, %fd1};
	st.local.v2.f64 	[%rd1+34496], {%fd1, %fd1};
	st.local.v2.f64 	[%rd1+34512], {%fd1, %fd1};
	st.local.v2.f64 	[%rd1+34528], {%fd1, %fd1};
	st.local.v2.f64 	[%rd1+34544], {%fd1, %fd1};
	st.local.v2.f64 	[%rd1+34560], {%fd1, %fd1};
	st.local.v2.f64 	[%rd1+34576], {%fd1, %fd1};
	st.local.v2.f64 	[%rd1+34592], {%fd1, %fd1};
	st.local.v2.f64 	[%rd1+34608], {%fd1, %fd1};
	st.local.v2.f64 	[%rd1+34624], {%fd1, %fd1};
	st.local.v2.f64 	[%rd1+34640], {%fd1, %fd1};
	st.local.v2.f64 	[%rd1+34656], {%fd1, %fd1};
	st.local.v2.f64 	[%rd1+34672], {%fd1, %fd1};
	st.local.v2.f64 	[%rd1+34688], {%fd1, %fd1};
	st.local.v2.f64 	[%rd1+34704], {%fd1, %fd1};
	st.local.v2.f64 	[%rd1+34720], {%fd1, %fd1};
	st.local.v2.f64 	[%rd1+34736], {%fd1, %fd1};
	st.local.v2.f64 	[%rd1+34752], {%fd1, %fd1};
	st.local.v2.f64 	[%rd1+34768], {%fd1, %fd1};
	st.local.v2.f64 	[%rd1+34784], {%fd1, %fd1};
	st.local.v2.f64 	[%rd1+34800], {%fd1, %fd1};
	st.local.v2.f64 	[%rd1+34816], {%fd1, %fd1};
	st.local.v2.f64 	[%rd1+34832], {%fd1, %fd1};
	st.local.v2.f64 	[%rd1+34848], {%fd1, %fd1};
	st.local.v2.f64 	[%rd1+34864], {%fd1, %fd1};
	st.local.v2.f64 	[%rd1+34880], {%fd1, %fd1};
	st.local.v2.f64 	[%rd1+34896], {%fd1, %fd1};
	st.local.v2.f64 	[%rd1+34912], {%fd1, %fd1};
	st.local.v2.f64 	[%rd1+34928], {%fd1, %fd1};
	st.local.v2.f64 	[%rd1+34944], {%fd1, %fd1};
	st.local.v2.f64 	[%rd1+34960], {%fd1, %fd1};
	st.local.v2.f64 	[%rd1+34976], {%fd1, %fd1};
	st.local.v2.f64 	[%rd1+34992], {%fd1, %fd1};
	st.local.v2.f64 	[%rd1+35008], {%fd1, %fd1};
	st.local.v2.f64 	[%rd1+35024], {%fd1, %fd1};
	st.local.v2.f64 	[%rd1+35040], {%fd1, %fd1};
	st.local.v2.f64 	[%rd1+35056], {%fd1, %fd1};
	st.local.v2.f64 	[%rd1+35072], {%fd1, %fd1};
	st.local.v2.f64 	[%rd1+35088], {%fd1, %fd1};
	st.local.v2.f64 	[%rd1+35104], {%fd1, %fd1};
	st.local.v2.f64 	[%rd1+35120], {%fd1, %fd1};
	st.local.v2.f64 	[%rd1+35136], {%fd1, %fd1};
	st.local.v2.f64 	[%rd1+35152], {%fd1, %fd1};
	st.local.v2.f64 	[%rd1+35168], {%fd1, %fd1};
	st.local.v2.f64 	[%rd1+35184], {%fd1, %fd1};
	st.local.v2.f64 	[%rd1+35200], {%fd1, %fd1};
	st.local.v2.f64 	[%rd1+35216], {%fd1, %fd1};
	st.local.v2.f64 	[%rd1+35232], {%fd1, %fd1};
	st.local.v2.f64 	[%rd1+35248], {%fd1, %fd1};
	st.local.v2.f64 	[%rd1+35264], {%fd1, %fd1};
	st.local.v2.f64 	[%rd1+35280], {%fd1, %fd1};
	st.local.v2.f64 	[%rd1+35296], {%fd1, %fd1};
	st.local.v2.f64 	[%rd1+35312], {%fd1, %fd1};
	st.local.v2.f64 	[%rd1+35328], {%fd1, %fd1};
	st.local.v2.f64 	[%rd1+35344], {%fd1, %fd1};
	st.local.v2.f64 	[%rd1+35360], {%fd1, %fd1};
	st.local.v2.f64 	[%rd1+35376], {%fd1, %fd1};
	st.local.v2.f64 	[%rd1+35392], {%fd1, %fd1};
	st.local.v2.f64 	[%rd1+35408], {%fd1, %fd1};
	st.local.v2.f64 	[%rd1+35424], {%fd1, %fd1};
	st.local.v2.f64 	[%rd1+35440], {%fd1, %fd1};
	st.local.v2.f64 	[%rd1+35456], {%fd1, %fd1};
	st.local.v2.f64 	[%rd1+35472], {%fd1, %fd1};
	st.local.v2.f64 	[%rd1+35488], {%fd1, %fd1};
	st.local.v2.f64 	[%rd1+35504], {%fd1, %fd1};
	st.local.v2.f64 	[%rd1+35520], {%fd1, %fd1};
	st.local.v2.f64 	[%rd1+35536], {%fd1, %fd1};
	st.local.v2.f64 	[%rd1+35552], {%fd1, %fd1};
	st.local.v2.f64 	[%rd1+35568], {%fd1, %fd1};
	st.local.v2.f64 	[%rd1+35584], {%fd1, %fd1};
	st.local.v2.f64 	[%rd1+35600], {%fd1, %fd1};
	st.local.v2.f64 	[%rd1+35616], {%fd1, %fd1};
	st.local.v2.f64 	[%rd1+35632], {%fd1, %fd1};
	st.local.v2.f64 	[%rd1+35648], {%fd1, %fd1};
	st.local.v2.f64 	[%rd1+35664], {%fd1, %fd1};
	st.local.v2.f64 	[%rd1+35680], {%fd1, %fd1};
	st.local.v2.f64 	[%rd1+35696], {%fd1, %fd1};
	st.local.v2.f64 	[%rd1+35712], {%fd1, %fd1};
	st.local.v2.f64 	[%rd1+35728], {%fd1, %fd1};
	st.local.v2.f64 	[%rd1+35744], {%fd1, %fd1};
	st.local.v2.f64 	[%rd1+35760], {%fd1, %fd1};
	st.local.v2.f64 	[%rd1+35776], {%fd1, %fd1};
	st.local.v2.f64 	[%rd1+35792], {%fd1, %fd1};
	st.local.v2.f64 	[%rd1+35808], {%fd1, %fd1};
	st.local.v2.f64 	[%rd1+35824], {%fd1, %fd1};
	st.local.v2.f64 	[%rd1+35840], {%fd1, %fd1};
	st.local.v2.f64 	[%rd1+35856], {%fd1, %fd1};
	st.local.v2.f64 	[%rd1+35872], {%fd1, %fd1};
	st.local.v2.f64 	[%rd1+35888], {%fd1, %fd1};
	st.local.v2.f64 	[%rd1+35904], {%fd1, %fd1};
	st.local.v2.f64 	[%rd1+35920], {%fd1, %fd1};
	st.local.v2.f64 	[%rd1+35936], {%fd1, %fd1};
	st.local.v2.f64 	[%rd1+35952], {%fd1, %fd1};
	st.local.v2.f64 	[%rd1+35968], {%fd1, %fd1};
	st.local.v2.f64 	[%rd1+35984], {%fd1, %fd1};
	st.local.v2.f64 	[%rd1+36000], {%fd1, %fd1};
	st.local.v2.f64 	[%rd1+36016], {%fd1, %fd1};
	st.local.v2.f64 	[%rd1+36032], {%fd1, %fd1};
	st.local.v2.f64 	[%rd1+36048], {%fd1, %fd1};
	st.local.v2.f64 	[%rd1+36064], {%fd1, %fd1};
	st.local.v2.f64 	[%rd1+36080], {%fd1, %fd1};
	st.local.v2.f64 	[%rd1+36096], {%fd1, %fd1};
	st.local.v2.f64 	[%rd1+36112], {%fd1, %fd1};
	st.local.v2.f64 	[%rd1+36128], {%fd1, %fd1};
	st.local.v2.f64 	[%rd1+36144], {%fd1, %fd1};
	st.local.v2.f64 	[%rd1+36160], {%fd1, %fd1};
	st.local.v2.f64 	[%rd1+36176], {%fd1, %fd1};
	st.local.v2.f64 	[%rd1+36192], {%fd1, %fd1};
	st.local.v2.f64 	[%rd1+36208], {%fd1, %fd1};
	st.local.v2.f64 	[%rd1+36224], {%fd1, %fd1};
	st.local.v2.f64 	[%rd1+36240], {%fd1, %fd1};
	st.local.v2.f64 	[%rd1+36256], {%fd1, %fd1};
	st.local.v2.f64 	[%rd1+36272], {%fd1, %fd1};
	st.local.v2.f64 	[%rd1+36288], {%fd1, %fd1};
	st.local.v2.f64 	[%rd1+36304], {%fd1, %fd1};
	st.local.v2.f64 	[%rd1+36320], {%fd1, %fd1};
	st.local.v2.f64 	[%rd1+36336], {%fd1, %fd1};
	st.local.v2.f64 	[%rd1+36352], {%fd1, %fd1};
	st.local.v2.f64 	[%rd1+36368], {%fd1, %fd1};
	st.local.v2.f64 	[%rd1+36384], {%fd1, %fd1};
	st.local.v2.f64 	[%rd1+36400], {%fd1, %fd1};
	st.local.v2.f64 	[%rd1+36416], {%fd1, %fd1};
	st.local.v2.f64 	[%rd1+36432], {%fd1, %fd1};
	st.local.v2.f64 	[%rd1+36448], {%fd1, %fd1};
	st.local.v2.f64 	[%rd1+36464], {%fd1, %fd1};
	st.local.v2.f64 	[%rd1+36480], {%fd1, %fd1};
	st.local.v2.f64 	[%rd1+36496], {%fd1, %fd1};
	st.local.v2.f64 	[%rd1+36512], {%fd1, %fd1};
	st.local.v2.f64 	[%rd1+36528], {%fd1, %fd1};
	st.local.v2.f64 	[%rd1+36544], {%fd1, %fd1};
	st.local.v2.f64 	[%rd1+36560], {%fd1, %fd1};
	st.local.v2.f64 	[%rd1+36576], {%fd1, %fd1};
	st.local.v2.f64 	[%rd1+36592], {%fd1, %fd1};
	st.local.v2.f64 	[%rd1+36608], {%fd1, %fd1};
	st.local.v2.f64 	[%rd1+36624], {%fd1, %fd1};
	st.local.v2.f64 	[%rd1+36640], {%fd1, %fd1};
	st.local.v2.f64 	[%rd1+36656], {%fd1, %fd1};
	st.local.v2.f64 	[%rd1+36672], {%fd1, %fd1};
	st.local.v2.f64 	[%rd1+36688], {%fd1, %fd1};
	st.local.v2.f64 	[%rd1+36704], {%fd1, %fd1};
	st.local.v2.f64 	[%rd1+36720], {%fd1, %fd1};
	st.local.v2.f64 	[%rd1+36736], {%fd1, %fd1};
	st.local.v2.f64 	[%rd1+36752], {%fd1, %fd1};
	st.local.v2.f64 	[%rd1+36768], {%fd1, %fd1};
	st.local.v2.f64 	[%rd1+36784], {%fd1, %fd1};
	st.local.v2.f64 	[%rd1+36800], {%fd1, %fd1};
	st.local.v2.f64 	[%rd1+36816], {%fd1, %fd1};
	st.local.v2.f64 	[%rd1+36832], {%fd1, %fd1};
	st.local.v2.f64 	[%rd1+36848], {%fd1, %fd1};
	st.local.v2.f64 	[%rd1+36864], {%fd1, %fd1};
	st.local.v2.f64 	[%rd1+36880], {%fd1, %fd1};
	st.local.v2.f64 	[%rd1+36896], {%fd1, %fd1};
	st.local.v2.f64 	[%rd1+36912], {%fd1, %fd1};
	st.local.v2.f64 	[%rd1+36928], {%fd1, %fd1};
	st.local.v2.f64 	[%rd1+36944], {%fd1, %fd1};
	st.local.v2.f64 	[%rd1+36960], {%fd1, %fd1};
	st.local.v2.f64 	[%rd1+36976], {%fd1, %fd1};
	st.local.v2.f64 	[%rd1+36992], {%fd1, %fd1};
	st.local.v2.f64 	[%rd1+37008], {%fd1, %fd1};
	st.local.v2.f64 	[%rd1+37024], {%fd1, %fd1};
	st.local.v2.f64 	[%rd1+37040], {%fd1, %fd1};
	st.local.v2.f64 	[%rd1+37056], {%fd1, %fd1};
	st.local.v2.f64 	[%rd1+37072], {%fd1, %fd1};
	st.local.v2.f64 	[%rd1+37088], {%fd1, %fd1};
	st.local.v2.f64 	[%rd1+37104], {%fd1, %fd1};
	st.local.v2.f64 	[%rd1+37120], {%fd1, %fd1};
	st.local.v2.f64 	[%rd1+37136], {%fd1, %fd1};
	st.local.v2.f64 	[%rd1+37152], {%fd1, %fd1};
	st.local.v2.f64 	[%rd1+37168], {%fd1, %fd1};
	st.local.v2.f64 	[%rd1+37184], {%fd1, %fd1};
	st.local.v2.f64 	[%rd1+37200], {%fd1, %fd1};
	st.local.v2.f64 	[%rd1+37216], {%fd1, %fd1};
	st.local.v2.f64 	[%rd1+37232], {%fd1, %fd1};
	st.local.v2.f64 	[%rd1+37248], {%fd1, %fd1};
	st.local.v2.f64 	[%rd1+37264], {%fd1, %fd1};
	st.local.v2.f64 	[%rd1+37280], {%fd1, %fd1};
	st.local.v2.f64 	[%rd1+37296], {%fd1, %fd1};
	st.local.v2.f64 	[%rd1+37312], {%fd1, %fd1};
	st.local.v2.f64 	[%rd1+37328], {%fd1, %fd1};
	st.local.v2.f64 	[%rd1+37344], {%fd1, %fd1};
	st.local.v2.f64 	[%rd1+37360], {%fd1, %fd1};
	st.local.v2.f64 	[%rd1+37376], {%fd1, %fd1};
	st.local.v2.f64 	[%rd1+37392], {%fd1, %fd1};
	st.local.v2.f64 	[%rd1+37408], {%fd1, %fd1};
	st.local.v2.f64 	[%rd1+37424], {%fd1, %fd1};
	st.local.v2.f64 	[%rd1+37440], {%fd1, %fd1};
	st.local.v2.f64 	[%rd1+37456], {%fd1, %fd1};
	st.local.v2.f64 	[%rd1+37472], {%fd1, %fd1};
	st.local.v2.f64 	[%rd1+37488], {%fd1, %fd1};
	st.local.v2.f64 	[%rd1+37504], {%fd1, %fd1};
	st.local.v2.f64 	[%rd1+37520], {%fd1, %fd1};
	st.local.v2.f64 	[%rd1+37536], {%fd1, %fd1};
	st.local.v2.f64 	[%rd1+37552], {%fd1, %fd1};
	st.local.v2.f64 	[%rd1+37568], {%fd1, %fd1};
	st.local.v2.f64 	[%rd1+37584], {%fd1, %fd1};
	st.local.v2.f64 	[%rd1+37600], {%fd1, %fd1};
	st.local.v2.f64 	[%rd1+37616], {%fd1, %fd1};
	st.local.v2.f64 	[%rd1+37632], {%fd1, %fd1};
	st.local.v2.f64 	[%rd1+37648], {%fd1, %fd1};
	st.local.v2.f64 	[%rd1+37664], {%fd1, %fd1};
	st.local.v2.f64 	[%rd1+37680], {%fd1, %fd1};
	st.local.v2.f64 	[%rd1+37696], {%fd1, %fd1};
	st.local.v2.f64 	[%rd1+37712], {%fd1, %fd1};
	st.local.v2.f64 	[%rd1+37728], {%fd1, %fd1};
	st.local.v2.f64 	[%rd1+37744], {%fd1, %fd1};
	st.local.v2.f64 	[%rd1+37760], {%fd1, %fd1};
	st.local.v2.f64 	[%rd1+37776], {%fd1, %fd1};
	st.local.v2.f64 	[%rd1+37792], {%fd1, %fd1};
	st.local.v2.f64 	[%rd1+37808], {%fd1, %fd1};
	st.local.v2.f64 	[%rd1+37824], {%fd1, %fd1};
	st.local.v2.f64 	[%rd1+37840], {%fd1, %fd1};
	st.local.v2.f64 	[%rd1+37856], {%fd1, %fd1};
	st.local.v2.f64 	[%rd1+37872], {%fd1, %fd1};
	st.local.v2.f64 	[%rd1+37888], {%fd1, %fd1};
	st.local.v2.f64 	[%rd1+37904], {%fd1, %fd1};
	st.local.v2.f64 	[%rd1+37920], {%fd1, %fd1};
	st.local.v2.f64 	[%rd1+37936], {%fd1, %fd1};
	st.local.v2.f64 	[%rd1+37952], {%fd1, %fd1};
	st.local.v2.f64 	[%rd1+37968], {%fd1, %fd1};
	st.local.v2.f64 	[%rd1+37984], {%fd1, %fd1};
	st.local.v2.f64 	[%rd1+38000], {%fd1, %fd1};
	st.local.v2.f64 	[%rd1+38016], {%fd1, %fd1};
	st.local.v2.f64 	[%rd1+38032], {%fd1, %fd1};
	st.local.v2.f64 	[%rd1+38048], {%fd1, %fd1};
	st.local.v2.f64 	[%rd1+38064], {%fd1, %fd1};
	st.local.v2.f64 	[%rd1+38080], {%fd1, %fd1};
	st.local.v2.f64 	[%rd1+38096], {%fd1, %fd1};
	st.local.v2.f64 	[%rd1+38112], {%fd1, %fd1};
	st.local.v2.f64 	[%rd1+38128], {%fd1, %fd1};
	st.local.v2.f64 	[%rd1+38144], {%fd1, %fd1};
	st.local.v2.f64 	[%rd1+38160], {%fd1, %fd1};
	st.local.v2.f64 	[%rd1+38176], {%fd1, %fd1};
	st.local.v2.f64 	[%rd1+38192], {%fd1, %fd1};
	st.local.v2.f64 	[%rd1+38208], {%fd1, %fd1};
	st.local.v2.f64 	[%rd1+38224], {%fd1, %fd1};
	st.local.v2.f64 	[%rd1+38240], {%fd1, %fd1};
	st.local.v2.f64 	[%rd1+38256], {%fd1, %fd1};
	st.local.v2.f64 	[%rd1+38272], {%fd1, %fd1};
	st.local.v2.f64 	[%rd1+38288], {%fd1, %fd1};
	st.local.v2.f64 	[%rd1+38304], {%fd1, %fd1};
	st.local.v2.f64 	[%rd1+38320], {%fd1, %fd1};
	st.local.v2.f64 	[%rd1+38336], {%fd1, %fd1};
	st.local.v2.f64 	[%rd1+38352], {%fd1, %fd1};
	st.local.v2.f64 	[%rd1+38368], {%fd1, %fd1};
	st.local.v2.f64 	[%rd1+38384], {%fd1, %fd1};
	st.local.v2.f64 	[%rd1+38400], {%fd1, %fd1};
	st.local.v2.f64 	[%rd1+38416], {%fd1, %fd1};
	st.local.v2.f64 	[%rd1+38432], {%fd1, %fd1};
	st.local.v2.f64 	[%rd1+38448], {%fd1, %fd1};
	st.local.v2.f64 	[%rd1+38464], {%fd1, %fd1};
	st.local.v2.f64 	[%rd1+38480], {%fd1, %fd1};
	st.local.v2.f64 	[%rd1+38496], {%fd1, %fd1};
	st.local.v2.f64 	[%rd1+38512], {%fd1, %fd1};
	st.local.v2.f64 	[%rd1+38528], {%fd1, %fd1};
	st.local.v2.f64 	[%rd1+38544], {%fd1, %fd1};
	st.local.v2.f64 	[%rd1+38560], {%fd1, %fd1};
	st.local.v2.f64 	[%rd1+38576], {%fd1, %fd1};
	st.local.v2.f64 	[%rd1+38592], {%fd1, %fd1};
	st.local.v2.f64 	[%rd1+38608], {%fd1, %fd1};
	st.local.v2.f64 	[%rd1+38624], {%fd1, %fd1};
	st.local.v2.f64 	[%rd1+38640], {%fd1, %fd1};
	st.local.v2.f64 	[%rd1+38656], {%fd1, %fd1};
	st.local.v2.f64 	[%rd1+38672], {%fd1, %fd1};
	st.local.v2.f64 	[%rd1+38688], {%fd1, %fd1};
	st.local.v2.f64 	[%rd1+38704], {%fd1, %fd1};
	st.local.v2.f64 	[%rd1+38720], {%fd1, %fd1};
	st.local.v2.f64 	[%rd1+38736], {%fd1, %fd1};
	st.local.v2.f64 	[%rd1+38752], {%fd1, %fd1};
	st.local.v2.f64 	[%rd1+38768], {%fd1, %fd1};
	st.local.v2.f64 	[%rd1+38784], {%fd1, %fd1};
	st.local.v2.f64 	[%rd1+38800], {%fd1, %fd1};
	st.local.v2.f64 	[%rd1+38816], {%fd1, %fd1};
	st.local.v2.f64 	[%rd1+38832], {%fd1, %fd1};
	st.local.v2.f64 	[%rd1+38848], {%fd1, %fd1};
	st.local.v2.f64 	[%rd1+38864], {%fd1, %fd1};
	st.local.v2.f64 	[%rd1+38880], {%fd1, %fd1};
	st.local.v2.f64 	[%rd1+38896], {%fd1, %fd1};
	st.local.v2.f64 	[%rd1+38912], {%fd1, %fd1};
	st.local.v2.f64 	[%rd1+38928], {%fd1, %fd1};
	st.local.v2.f64 	[%rd1+38944], {%fd1, %fd1};
	st.local.v2.f64 	[%rd1+38960], {%fd1, %fd1};
	st.local.v2.f64 	[%rd1+38976], {%fd1, %fd1};
	st.local.v2.f64 	[%rd1+38992], {%fd1, %fd1};
	st.local.v2.f64 	[%rd1+39008], {%fd1, %fd1};
	st.local.v2.f64 	[%rd1+39024], {%fd1, %fd1};
	st.local.v2.f64 	[%rd1+39040], {%fd1, %fd1};
	st.local.v2.f64 	[%rd1+39056], {%fd1, %fd1};
	st.local.v2.f64 	[%rd1+39072], {%fd1, %fd1};
	st.local.v2.f64 	[%rd1+39088], {%fd1, %fd1};
	st.local.v2.f64 	[%rd1+39104], {%fd1, %fd1};
	st.local.v2.f64 	[%rd1+39120], {%fd1, %fd1};
	st.local.v2.f64 	[%rd1+39136], {%fd1, %fd1};
	st.local.v2.f64 	[%rd1+39152], {%fd1, %fd1};
	st.local.v2.f64 	[%rd1+39168], {%fd1, %fd1};
	st.local.v2.f64 	[%rd1+39184], {%fd1, %fd1};
	st.local.v2.f64 	[%rd1+39200], {%fd1, %fd1};
	st.local.v2.f64 	[%rd1+39216], {%fd1, %fd1};
	st.local.v2.f64 	[%rd1+39232], {%fd1, %fd1};
	st.local.v2.f64 	[%rd1+39248], {%fd1, %fd1};
	st.local.v2.f64 	[%rd1+39264], {%fd1, %fd1};
	st.local.v2.f64 	[%rd1+39280], {%fd1, %fd1};
	st.local.v2.f64 	[%rd1+39296], {%fd1, %fd1};
	st.local.v2.f64 	[%rd1+39312], {%fd1, %fd1};
	st.local.v2.f64 	[%rd1+39328], {%fd1, %fd1};
	st.local.v2.f64 	[%rd1+39344], {%fd1, %fd1};
	st.local.v2.f64 	[%rd1+39360], {%fd1, %fd1};
	st.local.v2.f64 	[%rd1+39376], {%fd1, %fd1};
	st.local.v2.f64 	[%rd1+39392], {%fd1, %fd1};
	st.local.v2.f64 	[%rd1+39408], {%fd1, %fd1};
	st.local.v2.f64 	[%rd1+39424], {%fd1, %fd1};
	st.local.v2.f64 	[%rd1+39440], {%fd1, %fd1};
	st.local.v2.f64 	[%rd1+39456], {%fd1, %fd1};
	st.local.v2.f64 	[%rd1+39472], {%fd1, %fd1};
	st.local.v2.f64 	[%rd1+39488], {%fd1, %fd1};
	st.local.v2.f64 	[%rd1+39504], {%fd1, %fd1};
	st.local.v2.f64 	[%rd1+39520], {%fd1, %fd1};
	st.local.v2.f64 	[%rd1+39536], {%fd1, %fd1};
	st.local.v2.f64 	[%rd1+39552], {%fd1, %fd1};
	st.local.v2.f64 	[%rd1+39568], {%fd1, %fd1};
	st.local.v2.f64 	[%rd1+39584], {%fd1, %fd1};
	st.local.v2.f64 	[%rd1+39600], {%fd1, %fd1};
	st.local.v2.f64 	[%rd1+39616], {%fd1, %fd1};
	st.local.v2.f64 	[%rd1+39632], {%fd1, %fd1};
	st.local.v2.f64 	[%rd1+39648], {%fd1, %fd1};
	st.local.v2.f64 	[%rd1+39664], {%fd1, %fd1};
	st.local.v2.f64 	[%rd1+39680], {%fd1, %fd1};
	st.local.v2.f64 	[%rd1+39696], {%fd1, %fd1};
	st.local.v2.f64 	[%rd1+39712], {%fd1, %fd1};
	st.local.v2.f64 	[%rd1+39728], {%fd1, %fd1};
	st.local.v2.f64 	[%rd1+39744], {%fd1, %fd1};
	st.local.v2.f64 	[%rd1+39760], {%fd1, %fd1};
	st.local.v2.f64 	[%rd1+39776], {%fd1, %fd1};
	st.local.v2.f64 	[%rd1+39792], {%fd1, %fd1};
	st.local.v2.f64 	[%rd1+39808], {%fd1, %fd1};
	st.local.v2.f64 	[%rd1+39824], {%fd1, %fd1};
	st.local.v2.f64 	[%rd1+39840], {%fd1, %fd1};
	st.local.v2.f64 	[%rd1+39856], {%fd1, %fd1};
	st.local.v2.f64 	[%rd1+39872], {%fd1, %fd1};
	st.local.v2.f64 	[%rd1+39888], {%fd1, %fd1};
	st.local.v2.f64 	[%rd1+39904], {%fd1, %fd1};
	st.local.v2.f64 	[%rd1+39920], {%fd1, %fd1};
	st.local.v2.f64 	[%rd1+39936], {%fd1, %fd1};
	st.local.v2.f64 	[%rd1+39952], {%fd1, %fd1};
	st.local.v2.f64 	[%rd1+39968], {%fd1, %fd1};
	st.local.v2.f64 	[%rd1+39984], {%fd1, %fd1};
	st.local.v2.f64 	[%rd1+40000], {%fd1, %fd1};
	st.local.v2.f64 	[%rd1+40016], {%fd1, %fd1};
	st.local.v2.f64 	[%rd1+40032], {%fd1, %fd1};
	st.local.v2.f64 	[%rd1+40048], {%fd1, %fd1};
	st.local.v2.f64 	[%rd1+40064], {%fd1, %fd1};
	st.local.v2.f64 	[%rd1+40080], {%fd1, %fd1};
	st.local.v2.f64 	[%rd1+40096], {%fd1, %fd1};
	st.local.v2.f64 	[%rd1+40112], {%fd1, %fd1};
	st.local.v2.f64 	[%rd1+40128], {%fd1, %fd1};
	st.local.v2.f64 	[%rd1+40144], {%fd1, %fd1};
	st.local.v2.f64 	[%rd1+40160], {%fd1, %fd1};
	st.local.v2.f64 	[%rd1+40176], {%fd1, %fd1};
	st.local.v2.f64 	[%rd1+40192], {%fd1, %fd1};
	st.local.v2.f64 	[%rd1+40208], {%fd1, %fd1};
	st.local.v2.f64 	[%rd1+40224], {%fd1, %fd1};
	st.local.v2.f64 	[%rd1+40240], {%fd1, %fd1};
	st.local.v2.f64 	[%rd1+40256], {%fd1, %fd1};
	st.local.v2.f64 	[%rd1+40272], {%fd1, %fd1};
	st.local.v2.f64 	[%rd1+40288], {%fd1, %fd1};
	st.local.v2.f64 	[%rd1+40304], {%fd1, %fd1};
	st.local.v2.f64 	[%rd1+40320], {%fd1, %fd1};
	st.local.v2.f64 	[%rd1+40336], {%fd1, %fd1};
	st.local.v2.f64 	[%rd1+40352], {%fd1, %fd1};
	st.local.v2.f64 	[%rd1+40368], {%fd1, %fd1};
	st.local.v2.f64 	[%rd1+40384], {%fd1, %fd1};
	st.local.v2.f64 	[%rd1+40400], {%fd1, %fd1};
	st.local.v2.f64 	[%rd1+40416], {%fd1, %fd1};
	st.local.v2.f64 	[%rd1+40432], {%fd1, %fd1};
	st.local.v2.f64 	[%rd1+40448], {%fd1, %fd1};
	st.local.v2.f64 	[%rd1+40464], {%fd1, %fd1};
	st.local.v2.f64 	[%rd1+40480], {%fd1, %fd1};
	st.local.v2.f64 	[%rd1+40496], {%fd1, %fd1};
	st.local.v2.f64 	[%rd1+40512], {%fd1, %fd1};
	st.local.v2.f64 	[%rd1+40528], {%fd1, %fd1};
	st.local.v2.f64 	[%rd1+40544], {%fd1, %fd1};
	st.local.v2.f64 	[%rd1+40560], {%fd1, %fd1};
	st.local.v2.f64 	[%rd1+40576], {%fd1, %fd1};
	st.local.v2.f64 	[%rd1+40592], {%fd1, %fd1};
	st.local.v2.f64 	[%rd1+40608], {%fd1, %fd1};
	st.local.v2.f64 	[%rd1+40624], {%fd1, %fd1};
	st.local.v2.f64 	[%rd1+40640], {%fd1, %fd1};
	st.local.v2.f64 	[%rd1+40656], {%fd1, %fd1};
	st.local.v2.f64 	[%rd1+40672], {%fd1, %fd1};
	st.local.v2.f64 	[%rd1+40688], {%fd1, %fd1};
	st.local.v2.f64 	[%rd1+40704], {%fd1, %fd1};
	st.local.v2.f64 	[%rd1+40720], {%fd1, %fd1};
	st.local.v2.f64 	[%rd1+40736], {%fd1, %fd1};
	st.local.v2.f64 	[%rd1+40752], {%fd1, %fd1};
	st.local.v2.f64 	[%rd1+40768], {%fd1, %fd1};
	st.local.v2.f64 	[%rd1+40784], {%fd1, %fd1};
	st.local.v2.f64 	[%rd1+40800], {%fd1, %fd1};
	st.local.v2.f64 	[%rd1+40816], {%fd1, %fd1};
	st.local.v2.f64 	[%rd1+40832], {%fd1, %fd1};
	st.local.v2.f64 	[%rd1+40848], {%fd1, %fd1};
	st.local.v2.f64 	[%rd1+40864], {%fd1, %fd1};
	st.local.v2.f64 	[%rd1+40880], {%fd1, %fd1};
	st.local.v2.f64 	[%rd1+40896], {%fd1, %fd1};
	st.local.v2.f64 	[%rd1+40912], {%fd1, %fd1};
	st.local.v2.f64 	[%rd1+40928], {%fd1, %fd1};
	st.local.v2.f64 	[%rd1+40944], {%fd1, %fd1};
	st.local.v2.f64 	[%rd1+40960], {%fd1, %fd1};
	st.local.v2.f64 	[%rd1+40976], {%fd1, %fd1};
	st.local.v2.f64 	[%rd1+40992], {%fd1, %fd1};
	st.local.v2.f64 	[%rd1+41008], {%fd1, %fd1};
	st.local.v2.f64 	[%rd1+41024], {%fd1, %fd1};
	st.local.v2.f64 	[%rd1+41040], {%fd1, %fd1};
	st.local.v2.f64 	[%rd1+41056], {%fd1, %fd1};
	st.local.v2.f64 	[%rd1+41072], {%fd1, %fd1};
	st.local.v2.f64 	[%rd1+41088], {%fd1, %fd1};
	st.local.v2.f64 	[%rd1+41104], {%fd1, %fd1};
	st.local.v2.f64 	[%rd1+41120], {%fd1, %fd1};
	st.local.v2.f64 	[%rd1+41136], {%fd1, %fd1};
	st.local.v2.f64 	[%rd1+41152], {%fd1, %fd1};
	st.local.v2.f64 	[%rd1+41168], {%fd1, %fd1};
	st.local.v2.f64 	[%rd1+41184], {%fd1, %fd1};
	st.local.v2.f64 	[%rd1+41200], {%fd1, %fd1};
	st.local.v2.f64 	[%rd1+41216], {%fd1, %fd1};
	st.local.v2.f64 	[%rd1+41232], {%fd1, %fd1};
	st.local.v2.f64 	[%rd1+41248], {%fd1, %fd1};
	st.local.v2.f64 	[%rd1+41264], {%fd1, %fd1};
	st.local.v2.f64 	[%rd1+41280], {%fd1, %fd1};
	st.local.v2.f64 	[%rd1+41296], {%fd1, %fd1};
	st.local.v2.f64 	[%rd1+41312], {%fd1, %fd1};
	st.local.v2.f64 	[%rd1+41328], {%fd1, %fd1};
	st.local.v2.f64 	[%rd1+41344], {%fd1, %fd1};
	st.local.v2.f64 	[%rd1+41360], {%fd1, %fd1};
	st.local.v2.f64 	[%rd1+41376], {%fd1, %fd1};
	st.local.v2.f64 	[%rd1+41392], {%fd1, %fd1};
	st.local.v2.f64 	[%rd1+41408], {%fd1, %fd1};
	st.local.v2.f64 	[%rd1+41424], {%fd1, %fd1};
	st.local.v2.f64 	[%rd1+41440], {%fd1, %fd1};
	st.local.v2.f64 	[%rd1+41456], {%fd1, %fd1};
	st.local.v2.f64 	[%rd1+41472], {%fd1, %fd1};
	st.local.v2.f64 	[%rd1+41488], {%fd1, %fd1};
	st.local.v2.f64 	[%rd1+41504], {%fd1, %fd1};
	st.local.v2.f64 	[%rd1+41520], {%fd1, %fd1};
	st.local.v2.f64 	[%rd1+41536], {%fd1, %fd1};
	st.local.v2.f64 	[%rd1+41552], {%fd1, %fd1};
	st.local.v2.f64 	[%rd1+41568], {%fd1, %fd1};
	st.local.v2.f64 	[%rd1+41584], {%fd1, %fd1};
	st.local.v2.f64 	[%rd1+41600], {%fd1, %fd1};
	st.local.v2.f64 	[%rd1+41616], {%fd1, %fd1};
	st.local.v2.f64 	[%rd1+41632], {%fd1, %fd1};
	st.local.v2.f64 	[%rd1+41648], {%fd1, %fd1};
	st.local.v2.f64 	[%rd1+41664], {%fd1, %fd1};
	st.local.v2.f64 	[%rd1+41680], {%fd1, %fd1};
	st.local.v2.f64 	[%rd1+41696], {%fd1, %fd1};
	st.local.v2.f64 	[%rd1+41712], {%fd1, %fd1};
	st.local.v2.f64 	[%rd1+41728], {%fd1, %fd1};
	st.local.v2.f64 	[%rd1+41744], {%fd1, %fd1};
	st.local.v2.f64 	[%rd1+41760], {%fd1, %fd1};
	st.local.v2.f64 	[%rd1+41776], {%fd1, %fd1};
	st.local.v2.f64 	[%rd1+41792], {%fd1, %fd1};
	st.local.v2.f64 	[%rd1+41808], {%fd1, %fd1};
	st.local.v2.f64 	[%rd1+41824], {%fd1, %fd1};
	st.local.v2.f64 	[%rd1+41840], {%fd1, %fd1};
	st.local.v2.f64 	[%rd1+41856], {%fd1, %fd1};
	st.local.v2.f64 	[%rd1+41872], {%fd1, %fd1};
	st.local.v2.f64 	[%rd1+41888], {%fd1, %fd1};
	st.local.v2.f64 	[%rd1+41904], {%fd1, %fd1};
	st.local.v2.f64 	[%rd1+41920], {%fd1, %fd1};
	st.local.v2.f64 	[%rd1+41936], {%fd1, %fd1};
	st.local.v2.f64 	[%rd1+41952], {%fd1, %fd1};
	st.local.v2.f64 	[%rd1+41968], {%fd1, %fd1};
	st.local.v2.f64 	[%rd1+41984], {%fd1, %fd1};
	st.local.v2.f64 	[%rd1+42000], {%fd1, %fd1};
	st.local.v2.f64 	[%rd1+42016], {%fd1, %fd1};
	st.local.v2.f64 	[%rd1+42032], {%fd1, %fd1};
	st.local.v2.f64 	[%rd1+42048], {%fd1, %fd1};
	st.local.v2.f64 	[%rd1+42064], {%fd1, %fd1};
	st.local.v2.f64 	[%rd1+42080], {%fd1, %fd1};
	st.local.v2.f64 	[%rd1+42096], {%fd1, %fd1};
	st.local.v2.f64 	[%rd1+42112], {%fd1, %fd1};
	st.local.v2.f64 	[%rd1+42128], {%fd1, %fd1};
	st.local.v2.f64 	[%rd1+42144], {%fd1, %fd1};
	st.local.v2.f64 	[%rd1+42160], {%fd1, %fd1};
	st.local.v2.f64 	[%rd1+42176], {%fd1, %fd1};
	st.local.v2.f64 	[%rd1+42192], {%fd1, %fd1};
	st.local.v2.f64 	[%rd1+42208], {%fd1, %fd1};
	st.local.v2.f64 	[%rd1+42224], {%fd1, %fd1};
	st.local.v2.f64 	[%rd1+42240], {%fd1, %fd1};
	st.local.v2.f64 	[%rd1+42256], {%fd1, %fd1};
	st.local.v2.f64 	[%rd1+42272], {%fd1, %fd1};
	st.local.v2.f64 	[%rd1+42288], {%fd1, %fd1};
	st.local.v2.f64 	[%rd1+42304], {%fd1, %fd1};
	st.local.v2.f64 	[%rd1+42320], {%fd1, %fd1};
	st.local.v2.f64 	[%rd1+42336], {%fd1, %fd1};
	st.local.v2.f64 	[%rd1+42352], {%fd1, %fd1};
	st.local.v2.f64 	[%rd1+42368], {%fd1, %fd1};
	st.local.v2.f64 	[%rd1+42384], {%fd1, %fd1};
	st.local.v2.f64 	[%rd1+42400], {%fd1, %fd1};
	st.local.v2.f64 	[%rd1+42416], {%fd1, %fd1};
	st.local.v2.f64 	[%rd1+42432], {%fd1, %fd1};
	st.local.v2.f64 	[%rd1+42448], {%fd1, %fd1};
	st.local.v2.f64 	[%rd1+42464], {%fd1, %fd1};
	st.local.v2.f64 	[%rd1+42480], {%fd1, %fd1};
	st.local.v2.f64 	[%rd1+42496], {%fd1, %fd1};
	st.local.v2.f64 	[%rd1+42512], {%fd1, %fd1};
	st.local.v2.f64 	[%rd1+42528], {%fd1, %fd1};
	st.local.v2.f64 	[%rd1+42544], {%fd1, %fd1};
	st.local.v2.f64 	[%rd1+42560], {%fd1, %fd1};
	st.local.v2.f64 	[%rd1+42576], {%fd1, %fd1};
	st.local.v2.f64 	[%rd1+42592], {%fd1, %fd1};
	st.local.v2.f64 	[%rd1+42608], {%fd1, %fd1};
	st.local.v2.f64 	[%rd1+42624], {%fd1, %fd1};
	st.local.v2.f64 	[%rd1+42640], {%fd1, %fd1};
	st.local.v2.f64 	[%rd1+42656], {%fd1, %fd1};
	st.local.v2.f64 	[%rd1+42672], {%fd1, %fd1};
	st.local.v2.f64 	[%rd1+42688], {%fd1, %fd1};
	st.local.v2.f64 	[%rd1+42704], {%fd1, %fd1};
	st.local.v2.f64 	[%rd1+42720], {%fd1, %fd1};
	st.local.v2.f64 	[%rd1+42736], {%fd1, %fd1};
	st.local.v2.f64 	[%rd1+42752], {%fd1, %fd1};
	st.local.v2.f64 	[%rd1+42768], {%fd1, %fd1};
	st.local.v2.f64 	[%rd1+42784], {%fd1, %fd1};
	st.local.v2.f64 	[%rd1+42800], {%fd1, %fd1};
	st.local.v2.f64 	[%rd1+42816], {%fd1, %fd1};
	st.local.v2.f64 	[%rd1+42832], {%fd1, %fd1};
	st.local.v2.f64 	[%rd1+42848], {%fd1, %fd1};
	st.local.v2.f64 	[%rd1+42864], {%fd1, %fd1};
	st.local.v2.f64 	[%rd1+42880], {%fd1, %fd1};
	st.local.v2.f64 	[%rd1+42896], {%fd1, %fd1};
	st.local.v2.f64 	[%rd1+42912], {%fd1, %fd1};
	st.local.v2.f64 	[%rd1+42928], {%fd1, %fd1};
	st.local.v2.f64 	[%rd1+42944], {%fd1, %fd1};
	st.local.v2.f64 	[%rd1+42960], {%fd1, %fd1};
	st.local.v2.f64 	[%rd1+42976], {%fd1, %fd1};
	st.local.v2.f64 	[%rd1+42992], {%fd1, %fd1};
	st.local.v2.f64 	[%rd1+43008], {%fd1, %fd1};
	st.local.v2.f64 	[%rd1+43024], {%fd1, %fd1};
	st.local.v2.f64 	[%rd1+43040], {%fd1, %fd1};
	st.local.v2.f64 	[%rd1+43056], {%fd1, %fd1};
	st.local.v2.f64 	[%rd1+43072], {%fd1, %fd1};
	st.local.v2.f64 	[%rd1+43088], {%fd1, %fd1};
	st.local.v2.f64 	[%rd1+43104], {%fd1, %fd1};
	st.local.v2.f64 	[%rd1+43120], {%fd1, %fd1};
	st.local.v2.f64 	[%rd1+43136], {%fd1, %fd1};
	st.local.v2.f64 	[%rd1+43152], {%fd1, %fd1};
	st.local.v2.f64 	[%rd1+43168], {%fd1, %fd1};
	st.local.v2.f64 	[%rd1+43184], {%fd1, %fd1};
	st.local.v2.f64 	[%rd1+43200], {%fd1, %fd1};
	st.local.v2.f64 	[%rd1+43216], {%fd1, %fd1};
	st.local.v2.f64 	[%rd1+43232], {%fd1, %fd1};
	st.local.v2.f64 	[%rd1+43248], {%fd1, %fd1};
	st.local.v2.f64 	[%rd1+43264], {%fd1, %fd1};
	st.local.v2.f64 	[%rd1+43280], {%fd1, %fd1};
	st.local.v2.f64 	[%rd1+43296], {%fd1, %fd1};
	st.local.v2.f64 	[%rd1+43312], {%fd1, %fd1};
	st.local.v2.f64 	[%rd1+43328], {%fd1, %fd1};
	st.local.v2.f64 	[%rd1+43344], {%fd1, %fd1};
	st.local.v2.f64 	[%rd1+43360], {%fd1, %fd1};
	st.local.v2.f64 	[%rd1+43376], {%fd1, %fd1};
	st.local.v2.f64 	[%rd1+43392], {%fd1, %fd1};
	st.local.v2.f64 	[%rd1+43408], {%fd1, %fd1};
	st.local.v2.f64 	[%rd1+43424], {%fd1, %fd1};
	st.local.v2.f64 	[%rd1+43440], {%fd1, %fd1};
	st.local.v2.f64 	[%rd1+43456], {%fd1, %fd1};
	st.local.v2.f64 	[%rd1+43472], {%fd1, %fd1};
	st.local.v2.f64 	[%rd1+43488], {%fd1, %fd1};
	st.local.v2.f64 	[%rd1+43504], {%fd1, %fd1};
	st.local.v2.f64 	[%rd1+43520], {%fd1, %fd1};
	st.local.v2.f64 	[%rd1+43536], {%fd1, %fd1};
	st.local.v2.f64 	[%rd1+43552], {%fd1, %fd1};
	st.local.v2.f64 	[%rd1+43568], {%fd1, %fd1};
	st.local.v2.f64 	[%rd1+43584], {%fd1, %fd1};
	st.local.v2.f64 	[%rd1+43600], {%fd1, %fd1};
	st.local.v2.f64 	[%rd1+43616], {%fd1, %fd1};
	st.local.v2.f64 	[%rd1+43632], {%fd1, %fd1};
	st.local.v2.f64 	[%rd1+43648], {%fd1, %fd1};
	st.local.v2.f64 	[%rd1+43664], {%fd1, %fd1};
	st.local.v2.f64 	[%rd1+43680], {%fd1, %fd1};
	st.local.v2.f64 	[%rd1+43696], {%fd1, %fd1};
	st.local.v2.f64 	[%rd1+43712], {%fd1, %fd1};
	st.local.v2.f64 	[%rd1+43728], {%fd1, %fd1};
	st.local.v2.f64 	[%rd1+43744], {%fd1, %fd1};
	st.local.v2.f64 	[%rd1+43760], {%fd1, %fd1};
	st.local.v2.f64 	[%rd1+43776], {%fd1, %fd1};
	st.local.v2.f64 	[%rd1+43792], {%fd1, %fd1};
	st.local.v2.f64 	[%rd1+43808], {%fd1, %fd1};
	st.local.v2.f64 	[%rd1+43824], {%fd1, %fd1};
	st.local.v2.f64 	[%rd1+43840], {%fd1, %fd1};
	st.local.v2.f64 	[%rd1+43856], {%fd1, %fd1};
	st.local.v2.f64 	[%rd1+43872], {%fd1, %fd1};
	st.local.v2.f64 	[%rd1+43888], {%fd1, %fd1};
	st.local.v2.f64 	[%rd1+43904], {%fd1, %fd1};
	st.local.v2.f64 	[%rd1+43920], {%fd1, %fd1};
	st.local.v2.f64 	[%rd1+43936], {%fd1, %fd1};
	st.local.v2.f64 	[%rd1+43952], {%fd1, %fd1};
	st.local.v2.f64 	[%rd1+43968], {%fd1, %fd1};
	st.local.v2.f64 	[%rd1+43984], {%fd1, %fd1};
	st.local.v2.f64 	[%rd1+44000], {%fd1, %fd1};
	st.local.v2.f64 	[%rd1+44016], {%fd1, %fd1};
	st.local.v2.f64 	[%rd1+44032], {%fd1, %fd1};
	st.local.v2.f64 	[%rd1+44048], {%fd1, %fd1};
	st.local.v2.f64 	[%rd1+44064], {%fd1, %fd1};
	st.local.v2.f64 	[%rd1+44080], {%fd1, %fd1};
	st.local.v2.f64 	[%rd1+44096], {%fd1, %fd1};
	st.local.v2.f64 	[%rd1+44112], {%fd1, %fd1};
	st.local.v2.f64 	[%rd1+44128], {%fd1, %fd1};
	st.local.v2.f64 	[%rd1+44144], {%fd1, %fd1};
	st.local.v2.f64 	[%rd1+44160], {%fd1, %fd1};
	st.local.v2.f64 	[%rd1+44176], {%fd1, %fd1};
	st.local.v2.f64 	[%rd1+44192], {%fd1, %fd1};
	st.local.v2.f64 	[%rd1+44208], {%fd1, %fd1};
	st.local.v2.f64 	[%rd1+44224], {%fd1, %fd1};
	st.local.v2.f64 	[%rd1+44240], {%fd1, %fd1};
	st.local.v2.f64 	[%rd1+44256], {%fd1, %fd1};
	st.local.v2.f64 	[%rd1+44272], {%fd1, %fd1};
	st.local.v2.f64 	[%rd1+44288], {%fd1, %fd1};
	st.local.v2.f64 	[%rd1+44304], {%fd1, %fd1};
	st.local.v2.f64 	[%rd1+44320], {%fd1, %fd1};
	st.local.v2.f64 	[%rd1+44336], {%fd1, %fd1};
	st.local.v2.f64 	[%rd1+44352], {%fd1, %fd1};
	st.local.v2.f64 	[%rd1+44368], {%fd1, %fd1};
	st.local.v2.f64 	[%rd1+44384], {%fd1, %fd1};
	st.local.v2.f64 	[%rd1+44400], {%fd1, %fd1};
	st.local.v2.f64 	[%rd1+44416], {%fd1, %fd1};
	st.local.v2.f64 	[%rd1+44432], {%fd1, %fd1};
	st.local.v2.f64 	[%rd1+44448], {%fd1, %fd1};
	st.local.v2.f64 	[%rd1+44464], {%fd1, %fd1};
	st.local.v2.f64 	[%rd1+44480], {%fd1, %fd1};
	st.local.v2.f64 	[%rd1+44496], {%fd1, %fd1};
	st.local.v2.f64 	[%rd1+44512], {%fd1, %fd1};
	st.local.v2.f64 	[%rd1+44528], {%fd1, %fd1};
	st.local.v2.f64 	[%rd1+44544], {%fd1, %fd1};
	st.local.v2.f64 	[%rd1+44560], {%fd1, %fd1};
	st.local.v2.f64 	[%rd1+44576], {%fd1, %fd1};
	st.local.v2.f64 	[%rd1+44592], {%fd1, %fd1};
	st.local.v2.f64 	[%rd1+44608], {%fd1, %fd1};
	st.local.v2.f64 	[%rd1+44624], {%fd1, %fd1};
	st.local.v2.f64 	[%rd1+44640], {%fd1, %fd1};
	st.local.v2.f64 	[%rd1+44656], {%fd1, %fd1};
	st.local.v2.f64 	[%rd1+44672], {%fd1, %fd1};
	st.local.v2.f64 	[%rd1+44688], {%fd1, %fd1};
	st.local.v2.f64 	[%rd1+44704], {%fd1, %fd1};
	st.local.v2.f64 	[%rd1+44720], {%fd1, %fd1};
	st.local.v2.f64 	[%rd1+44736], {%fd1, %fd1};
	st.local.v2.f64 	[%rd1+44752], {%fd1, %fd1};
	st.local.v2.f64 	[%rd1+44768], {%fd1, %fd1};
	st.local.v2.f64 	[%rd1+44784], {%fd1, %fd1};
	st.local.v2.f64 	[%rd1+44800], {%fd1, %fd1};
	st.local.v2.f64 	[%rd1+44816], {%fd1, %fd1};
	st.local.v2.f64 	[%rd1+44832], {%fd1, %fd1};
	st.local.v2.f64 	[%rd1+44848], {%fd1, %fd1};
	st.local.v2.f64 	[%rd1+44864], {%fd1, %fd1};
	st.local.v2.f64 	[%rd1+44880], {%fd1, %fd1};
	st.local.v2.f64 	[%rd1+44896], {%fd1, %fd1};
	st.local.v2.f64 	[%rd1+44912], {%fd1, %fd1};
	st.local.v2.f64 	[%rd1+44928], {%fd1, %fd1};
	st.local.v2.f64 	[%rd1+44944], {%fd1, %fd1};
	st.local.v2.f64 	[%rd1+44960], {%fd1, %fd1};
	st.local.v2.f64 	[%rd1+44976], {%fd1, %fd1};
	st.local.v2.f64 	[%rd1+44992], {%fd1, %fd1};
	st.local.v2.f64 	[%rd1+45008], {%fd1, %fd1};
	st.local.v2.f64 	[%rd1+45024], {%fd1, %fd1};
	st.local.v2.f64 	[%rd1+45040], {%fd1, %fd1};
	st.local.v2.f64 	[%rd1+45056], {%fd1, %fd1};
	st.local.v2.f64 	[%rd1+45072], {%fd1, %fd1};
	st.local.v2.f64 	[%rd1+45088], {%fd1, %fd1};
	st.local.v2.f64 	[%rd1+45104], {%fd1, %fd1};
	st.local.v2.f64 	[%rd1+45120], {%fd1, %fd1};
	st.local.v2.f64 	[%rd1+45136], {%fd1, %fd1};
	st.local.v2.f64 	[%rd1+45152], {%fd1, %fd1};
	st.local.v2.f64 	[%rd1+45168], {%fd1, %fd1};
	st.local.v2.f64 	[%rd1+45184], {%fd1, %fd1};
	st.local.v2.f64 	[%rd1+45200], {%fd1, %fd1};
	st.local.v2.f64 	[%rd1+45216], {%fd1, %fd1};
	st.local.v2.f64 	[%rd1+45232], {%fd1, %fd1};
	st.local.v2.f64 	[%rd1+45248], {%fd1, %fd1};
	st.local.v2.f64 	[%rd1+45264], {%fd1, %fd1};
	st.local.v2.f64 	[%rd1+45280], {%fd1, %fd1};
	st.local.v2.f64 	[%rd1+45296], {%fd1, %fd1};
	st.local.v2.f64 	[%rd1+45312], {%fd1, %fd1};
	st.local.v2.f64 	[%rd1+45328], {%fd1, %fd1};
	st.local.v2.f64 	[%rd1+45344], {%fd1, %fd1};
	st.local.v2.f64 	[%rd1+45360], {%fd1, %fd1};
	st.local.v2.f64 	[%rd1+45376], {%fd1, %fd1};
	st.local.v2.f64 	[%rd1+45392], {%fd1, %fd1};
	st.local.v2.f64 	[%rd1+45408], {%fd1, %fd1};
	st.local.v2.f64 	[%rd1+45424], {%fd1, %fd1};
	st.local.v2.f64 	[%rd1+45440], {%fd1, %fd1};
	st.local.v2.f64 	[%rd1+45456], {%fd1, %fd1};
	st.local.v2.f64 	[%rd1+45472], {%fd1, %fd1};
	st.local.v2.f64 	[%rd1+45488], {%fd1, %fd1};
	st.local.v2.f64 	[%rd1+45504], {%fd1, %fd1};
	st.local.v2.f64 	[%rd1+45520], {%fd1, %fd1};
	st.local.v2.f64 	[%rd1+45536], {%fd1, %fd1};
	st.local.v2.f64 	[%rd1+45552], {%fd1, %fd1};
	st.local.v2.f64 	[%rd1+45568], {%fd1, %fd1};
	st.local.v2.f64 	[%rd1+45584], {%fd1, %fd1};
	st.local.v2.f64 	[%rd1+45600], {%fd1, %fd1};
	st.local.v2.f64 	[%rd1+45616], {%fd1, %fd1};
	st.local.v2.f64 	[%rd1+45632], {%fd1, %fd1};
	st.local.v2.f64 	[%rd1+45648], {%fd1, %fd1};
	st.local.v2.f64 	[%rd1+45664], {%fd1, %fd1};
	st.local.v2.f64 	[%rd1+45680], {%fd1, %fd1};
	st.local.v2.f64 	[%rd1+45696], {%fd1, %fd1};
	st.local.v2.f64 	[%rd1+45712], {%fd1, %fd1};
	st.local.v2.f64 	[%rd1+45728], {%fd1, %fd1};
	st.local.v2.f64 	[%rd1+45744], {%fd1, %fd1};
	st.local.v2.f64 	[%rd1+45760], {%fd1, %fd1};
	st.local.v2.f64 	[%rd1+45776], {%fd1, %fd1};
	st.local.v2.f64 	[%rd1+45792], {%fd1, %fd1};
	st.local.v2.f64 	[%rd1+45808], {%fd1, %fd1};
	st.local.v2.f64 	[%rd1+45824], {%fd1, %fd1};
	st.local.v2.f64 	[%rd1+45840], {%fd1, %fd1};
	st.local.v2.f64 	[%rd1+45856], {%fd1, %fd1};
	st.local.v2.f64 	[%rd1+45872], {%fd1, %fd1};
	st.local.v2.f64 	[%rd1+45888], {%fd1, %fd1};
	st.local.v2.f64 	[%rd1+45904], {%fd1, %fd1};
	st.local.v2.f64 	[%rd1+45920], {%fd1, %fd1};
	st.local.v2.f64 	[%rd1+45936], {%fd1, %fd1};
	st.local.v2.f64 	[%rd1+45952], {%fd1, %fd1};
	st.local.v2.f64 	[%rd1+45968], {%fd1, %fd1};
	st.local.v2.f64 	[%rd1+45984], {%fd1, %fd1};
	st.local.v2.f64 	[%rd1+46000], {%fd1, %fd1};
	st.local.v2.f64 	[%rd1+46016], {%fd1, %fd1};
	st.local.v2.f64 	[%rd1+46032], {%fd1, %fd1};
	st.local.v2.f64 	[%rd1+46048], {%fd1, %fd1};
	st.local.v2.f64 	[%rd1+46064], {%fd1, %fd1};
	st.local.v2.f64 	[%rd1+46080], {%fd1, %fd1};
	st.local.v2.f64 	[%rd1+46096], {%fd1, %fd1};
	st.local.v2.f64 	[%rd1+46112], {%fd1, %fd1};
	st.local.v2.f64 	[%rd1+46128], {%fd1, %fd1};
	st.local.v2.f64 	[%rd1+46144], {%fd1, %fd1};
	st.local.v2.f64 	[%rd1+46160], {%fd1, %fd1};
	st.local.v2.f64 	[%rd1+46176], {%fd1, %fd1};
	st.local.v2.f64 	[%rd1+46192], {%fd1, %fd1};
	st.local.v2.f64 	[%rd1+46208], {%fd1, %fd1};
	st.local.v2.f64 	[%rd1+46224], {%fd1, %fd1};
	st.local.v2.f64 	[%rd1+46240], {%fd1, %fd1};
	st.local.v2.f64 	[%rd1+46256], {%fd1, %fd1};
	st.local.v2.f64 	[%rd1+46272], {%fd1, %fd1};
	st.local.v2.f64 	[%rd1+46288], {%fd1, %fd1};
	st.local.v2.f64 	[%rd1+46304], {%fd1, %fd1};
	st.local.v2.f64 	[%rd1+46320], {%fd1, %fd1};
	st.local.v2.f64 	[%rd1+46336], {%fd1, %fd1};
	st.local.v2.f64 	[%rd1+46352], {%fd1, %fd1};
	st.local.v2.f64 	[%rd1+46368], {%fd1, %fd1};
	st.local.v2.f64 	[%rd1+46384], {%fd1, %fd1};
	st.local.v2.f64 	[%rd1+46400], {%fd1, %fd1};
	st.local.v2.f64 	[%rd1+46416], {%fd1, %fd1};
	st.local.v2.f64 	[%rd1+46432], {%fd1, %fd1};
	st.local.v2.f64 	[%rd1+46448], {%fd1, %fd1};
	st.local.v2.f64 	[%rd1+46464], {%fd1, %fd1};
	st.local.v2.f64 	[%rd1+46480], {%fd1, %fd1};
	st.local.v2.f64 	[%rd1+46496], {%fd1, %fd1};
	st.local.v2.f64 	[%rd1+46512], {%fd1, %fd1};
	st.local.v2.f64 	[%rd1+46528], {%fd1, %fd1};
	st.local.v2.f64 	[%rd1+46544], {%fd1, %fd1};
	st.local.v2.f64 	[%rd1+46560], {%fd1, %fd1};
	st.local.v2.f64 	[%rd1+46576], {%fd1, %fd1};
	st.local.v2.f64 	[%rd1+46592], {%fd1, %fd1};
	st.local.v2.f64 	[%rd1+46608], {%fd1, %fd1};
	st.local.v2.f64 	[%rd1+46624], {%fd1, %fd1};
	st.local.v2.f64 	[%rd1+46640], {%fd1, %fd1};
	st.local.v2.f64 	[%rd1+46656], {%fd1, %fd1};
	st.local.v2.f64 	[%rd1+46672], {%fd1, %fd1};
	st.local.v2.f64 	[%rd1+46688], {%fd1, %fd1};
	st.local.v2.f64 	[%rd1+46704], {%fd1, %fd1};
	st.local.v2.f64 	[%rd1+46720], {%fd1, %fd1};
	st.local.v2.f64 	[%rd1+46736], {%fd1, %fd1};
	st.local.v2.f64 	[%rd1+46752], {%fd1, %fd1};
	st.local.v2.f64 	[%rd1+46768], {%fd1, %fd1};
	st.local.v2.f64 	[%rd1+46784], {%fd1, %fd1};
	st.local.v2.f64 	[%rd1+46800], {%fd1, %fd1};
	st.local.v2.f64 	[%rd1+46816], {%fd1, %fd1};
	st.local.v2.f64 	[%rd1+46832], {%fd1, %fd1};
	st.local.v2.f64 	[%rd1+46848], {%fd1, %fd1};
	st.local.v2.f64 	[%rd1+46864], {%fd1, %fd1};
	st.local.v2.f64 	[%rd1+46880], {%fd1, %fd1};
	st.local.v2.f64 	[%rd1+46896], {%fd1, %fd1};
	st.local.v2.f64 	[%rd1+46912], {%fd1, %fd1};
	st.local.v2.f64 	[%rd1+46928], {%fd1, %fd1};
	st.local.v2.f64 	[%rd1+46944], {%fd1, %fd1};
	st.local.v2.f64 	[%rd1+46960], {%fd1, %fd1};
	st.local.v2.f64 	[%rd1+46976], {%fd1, %fd1};
	st.local.v2.f64 	[%rd1+46992], {%fd1, %fd1};
	st.local.v2.f64 	[%rd1+47008], {%fd1, %fd1};
	st.local.v2.f64 	[%rd1+47024], {%fd1, %fd1};
	st.local.v2.f64 	[%rd1+47040], {%fd1, %fd1};
	st.local.v2.f64 	[%rd1+47056], {%fd1, %fd1};
	st.local.v2.f64 	[%rd1+47072], {%fd1, %fd1};
	st.local.v2.f64 	[%rd1+47088], {%fd1, %fd1};
	st.local.v2.f64 	[%rd1+47104], {%fd1, %fd1};
	st.local.v2.f64 	[%rd1+47120], {%fd1, %fd1};
	st.local.v2.f64 	[%rd1+47136], {%fd1, %fd1};
	st.local.v2.f64 	[%rd1+47152], {%fd1, %fd1};
	st.local.v2.f64 	[%rd1+47168], {%fd1, %fd1};
	st.local.v2.f64 	[%rd1+47184], {%fd1, %fd1};
	st.local.v2.f64 	[%rd1+47200], {%fd1, %fd1};
	st.local.v2.f64 	[%rd1+47216], {%fd1, %fd1};
	st.local.v2.f64 	[%rd1+47232], {%fd1, %fd1};
	st.local.v2.f64 	[%rd1+47248], {%fd1, %fd1};
	st.local.v2.f64 	[%rd1+47264], {%fd1, %fd1};
	st.local.v2.f64 	[%rd1+47280], {%fd1, %fd1};
	st.local.v2.f64 	[%rd1+47296], {%fd1, %fd1};
	st.local.v2.f64 	[%rd1+47312], {%fd1, %fd1};
	st.local.v2.f64 	[%rd1+47328], {%fd1, %fd1};
	st.local.v2.f64 	[%rd1+47344], {%fd1, %fd1};
	st.local.v2.f64 	[%rd1+47360], {%fd1, %fd1};
	st.local.v2.f64 	[%rd1+47376], {%fd1, %fd1};
	st.local.v2.f64 	[%rd1+47392], {%fd1, %fd1};
	st.local.v2.f64 	[%rd1+47408], {%fd1, %fd1};
	st.local.v2.f64 	[%rd1+47424], {%fd1, %fd1};
	st.local.v2.f64 	[%rd1+47440], {%fd1, %fd1};
	st.local.v2.f64 	[%rd1+47456], {%fd1, %fd1};
	st.local.v2.f64 	[%rd1+47472], {%fd1, %fd1};
	st.local.v2.f64 	[%rd1+47488], {%fd1, %fd1};
	st.local.v2.f64 	[%rd1+47504], {%fd1, %fd1};
	st.local.v2.f64 	[%rd1+47520], {%fd1, %fd1};
	st.local.v2.f64 	[%rd1+47536], {%fd1, %fd1};
	st.local.v2.f64 	[%rd1+47552], {%fd1, %fd1};
	st.local.v2.f64 	[%rd1+47568], {%fd1, %fd1};
	st.local.v2.f64 	[%rd1+47584], {%fd1, %fd1};
	st.local.v2.f64 	[%rd1+47600], {%fd1, %fd1};
	st.local.v2.f64 	[%rd1+47616], {%fd1, %fd1};
	st.local.v2.f64 	[%rd1+47632], {%fd1, %fd1};
	st.local.v2.f64 	[%rd1+47648], {%fd1, %fd1};
	st.local.v2.f64 	[%rd1+47664], {%fd1, %fd1};
	st.local.v2.f64 	[%rd1+47680], {%fd1, %fd1};
	st.local.v2.f64 	[%rd1+47696], {%fd1, %fd1};
	st.local.v2.f64 	[%rd1+47712], {%fd1, %fd1};
	st.local.v2.f64 	[%rd1+47728], {%fd1, %fd1};
	st.local.v2.f64 	[%rd1+47744], {%fd1, %fd1};
	st.local.v2.f64 	[%rd1+47760], {%fd1, %fd1};
	st.local.v2.f64 	[%rd1+47776], {%fd1, %fd1};
	st.local.v2.f64 	[%rd1+47792], {%fd1, %fd1};
	st.local.v2.f64 	[%rd1+47808], {%fd1, %fd1};
	st.local.v2.f64 	[%rd1+47824], {%fd1, %fd1};
	st.local.v2.f64 	[%rd1+47840], {%fd1, %fd1};
	st.local.v2.f64 	[%rd1+47856], {%fd1, %fd1};
	st.local.v2.f64 	[%rd1+47872], {%fd1, %fd1};
	st.local.v2.f64 	[%rd1+47888], {%fd1, %fd1};
	st.local.v2.f64 	[%rd1+47904], {%fd1, %fd1};
	st.local.v2.f64 	[%rd1+47920], {%fd1, %fd1};
	st.local.v2.f64 	[%rd1+47936], {%fd1, %fd1};
	st.local.v2.f64 	[%rd1+47952], {%fd1, %fd1};
	st.local.v2.f64 	[%rd1+47968], {%fd1, %fd1};
	st.local.v2.f64 	[%rd1+47984], {%fd1, %fd1};
	st.local.v2.f64 	[%rd1+48000], {%fd1, %fd1};
	st.local.v2.f64 	[%rd1+48016], {%fd1, %fd1};
	st.local.v2.f64 	[%rd1+48032], {%fd1, %fd1};
	st.local.v2.f64 	[%rd1+48048], {%fd1, %fd1};
	st.local.v2.f64 	[%rd1+48064], {%fd1, %fd1};
	st.local.v2.f64 	[%rd1+48080], {%fd1, %fd1};
	st.local.v2.f64 	[%rd1+48096], {%fd1, %fd1};
	st.local.v2.f64 	[%rd1+48112], {%fd1, %fd1};
	st.local.v2.f64 	[%rd1+48128], {%fd1, %fd1};
	st.local.v2.f64 	[%rd1+48144], {%fd1, %fd1};
	st.local.v2.f64 	[%rd1+48160], {%fd1, %fd1};
	st.local.v2.f64 	[%rd1+48176], {%fd1, %fd1};
	st.local.v2.f64 	[%rd1+48192], {%fd1, %fd1};
	st.local.v2.f64 	[%rd1+48208], {%fd1, %fd1};
	st.local.v2.f64 	[%rd1+48224], {%fd1, %fd1};
	st.local.v2.f64 	[%rd1+48240], {%fd1, %fd1};
	st.local.v2.f64 	[%rd1+48256], {%fd1, %fd1};
	st.local.v2.f64 	[%rd1+48272], {%fd1, %fd1};
	st.local.v2.f64 	[%rd1+48288], {%fd1, %fd1};
	st.local.v2.f64 	[%rd1+48304], {%fd1, %fd1};
	st.local.v2.f64 	[%rd1+48320], {%fd1, %fd1};
	st.local.v2.f64 	[%rd1+48336], {%fd1, %fd1};
	st.local.v2.f64 	[%rd1+48352], {%fd1, %fd1};
	st.local.v2.f64 	[%rd1+48368], {%fd1, %fd1};
	st.local.v2.f64 	[%rd1+48384], {%fd1, %fd1};
	st.local.v2.f64 	[%rd1+48400], {%fd1, %fd1};
	st.local.v2.f64 	[%rd1+48416], {%fd1, %fd1};
	st.local.v2.f64 	[%rd1+48432], {%fd1, %fd1};
	st.local.v2.f64 	[%rd1+48448], {%fd1, %fd1};
	st.local.v2.f64 	[%rd1+48464], {%fd1, %fd1};
	st.local.v2.f64 	[%rd1+48480], {%fd1, %fd1};
	st.local.v2.f64 	[%rd1+48496], {%fd1, %fd1};
	st.local.v2.f64 	[%rd1+48512], {%fd1, %fd1};
	st.local.v2.f64 	[%rd1+48528], {%fd1, %fd1};
	st.local.v2.f64 	[%rd1+48544], {%fd1, %fd1};
	st.local.v2.f64 	[%rd1+48560], {%fd1, %fd1};
	st.local.v2.f64 	[%rd1+48576], {%fd1, %fd1};
	st.local.v2.f64 	[%rd1+48592], {%fd1, %fd1};
	st.local.v2.f64 	[%rd1+48608], {%fd1, %fd1};
	st.local.v2.f64 	[%rd1+48624], {%fd1, %fd1};
	st.local.v2.f64 	[%rd1+48640], {%fd1, %fd1};
	st.local.v2.f64 	[%rd1+48656], {%fd1, %fd1};
	st.local.v2.f64 	[%rd1+48672], {%fd1, %fd1};
	st.local.v2.f64 	[%rd1+48688], {%fd1, %fd1};
	st.local.v2.f64 	[%rd1+48704], {%fd1, %fd1};
	st.local.v2.f64 	[%rd1+48720], {%fd1, %fd1};
	st.local.v2.f64 	[%rd1+48736], {%fd1, %fd1};
	st.local.v2.f64 	[%rd1+48752], {%fd1, %fd1};
	st.local.v2.f64 	[%rd1+48768], {%fd1, %fd1};
	st.local.v2.f64 	[%rd1+48784], {%fd1, %fd1};
	st.local.v2.f64 	[%rd1+48800], {%fd1, %fd1};
	st.local.v2.f64 	[%rd1+48816], {%fd1, %fd1};
	st.local.v2.f64 	[%rd1+48832], {%fd1, %fd1};
	st.local.v2.f64 	[%rd1+48848], {%fd1, %fd1};
	st.local.v2.f64 	[%rd1+48864], {%fd1, %fd1};
	st.local.v2.f64 	[%rd1+48880], {%fd1, %fd1};
	st.local.v2.f64 	[%rd1+48896], {%fd1, %fd1};
	st.local.v2.f64 	[%rd1+48912], {%fd1, %fd1};
	st.local.v2.f64 	[%rd1+48928], {%fd1, %fd1};
	st.local.v2.f64 	[%rd1+48944], {%fd1, %fd1};
	st.local.v2.f64 	[%rd1+48960], {%fd1, %fd1};
	st.local.v2.f64 	[%rd1+48976], {%fd1, %fd1};
	st.local.v2.f64 	[%rd1+48992], {%fd1, %fd1};
	st.local.v2.f64 	[%rd1+49008], {%fd1, %fd1};
	st.local.v2.f64 	[%rd1+49024], {%fd1, %fd1};
	st.local.v2.f64 	[%rd1+49040], {%fd1, %fd1};
	st.local.v2.f64 	[%rd1+49056], {%fd1, %fd1};
	st.local.v2.f64 	[%rd1+49072], {%fd1, %fd1};
	st.local.v2.f64 	[%rd1+49088], {%fd1, %fd1};
	st.local.v2.f64 	[%rd1+49104], {%fd1, %fd1};
	st.local.v2.f64 	[%rd1+49120], {%fd1, %fd1};
	st.local.v2.f64 	[%rd1+49136], {%fd1, %fd1};
	st.local.v2.f64 	[%rd1+49152], {%fd1, %fd1};
	st.local.v2.f64 	[%rd1+49168], {%fd1, %fd1};
	st.local.v2.f64 	[%rd1+49184], {%fd1, %fd1};
	st.local.v2.f64 	[%rd1+49200], {%fd1, %fd1};
	st.local.v2.f64 	[%rd1+49216], {%fd1, %fd1};
	st.local.v2.f64 	[%rd1+49232], {%fd1, %fd1};
	st.local.v2.f64 	[%rd1+49248], {%fd1, %fd1};
	st.local.v2.f64 	[%rd1+49264], {%fd1, %fd1};
	st.local.v2.f64 	[%rd1+49280], {%fd1, %fd1};
	st.local.v2.f64 	[%rd1+49296], {%fd1, %fd1};
	st.local.v2.f64 	[%rd1+49312], {%fd1, %fd1};
	st.local.v2.f64 	[%rd1+49328], {%fd1, %fd1};
	st.local.v2.f64 	[%rd1+49344], {%fd1, %fd1};
	st.local.v2.f64 	[%rd1+49360], {%fd1, %fd1};
	st.local.v2.f64 	[%rd1+49376], {%fd1, %fd1};
	st.local.v2.f64 	[%rd1+49392], {%fd1, %fd1};
	st.local.v2.f64 	[%rd1+49408], {%fd1, %fd1};
	st.local.v2.f64 	[%rd1+49424], {%fd1, %fd1};
	st.local.v2.f64 	[%rd1+49440], {%fd1, %fd1};
	st.local.v2.f64 	[%rd1+49456], {%fd1, %fd1};
	st.local.v2.f64 	[%rd1+49472], {%fd1, %fd1};
	st.local.v2.f64 	[%rd1+49488], {%fd1, %fd1};
	st.local.v2.f64 	[%rd1+49504], {%fd1, %fd1};
	st.local.v2.f64 	[%rd1+49520], {%fd1, %fd1};
	st.local.v2.f64 	[%rd1+49536], {%fd1, %fd1};
	st.local.v2.f64 	[%rd1+49552], {%fd1, %fd1};
	st.local.v2.f64 	[%rd1+49568], {%fd1, %fd1};
	st.local.v2.f64 	[%rd1+49584], {%fd1, %fd1};
	st.local.v2.f64 	[%rd1+49600], {%fd1, %fd1};
	st.local.v2.f64 	[%rd1+49616], {%fd1, %fd1};
	st.local.v2.f64 	[%rd1+49632], {%fd1, %fd1};
	st.local.v2.f64 	[%rd1+49648], {%fd1, %fd1};
	st.local.v2.f64 	[%rd1+49664], {%fd1, %fd1};
	st.local.v2.f64 	[%rd1+49680], {%fd1, %fd1};
	st.local.v2.f64 	[%rd1+49696], {%fd1, %fd1};
	st.local.v2.f64 	[%rd1+49712], {%fd1, %fd1};
	st.local.v2.f64 	[%rd1+49728], {%fd1, %fd1};
	st.local.v2.f64 	[%rd1+49744], {%fd1, %fd1};
	st.local.v2.f64 	[%rd1+49760], {%fd1, %fd1};
	st.local.v2.f64 	[%rd1+49776], {%fd1, %fd1};
	st.local.v2.f64 	[%rd1+49792], {%fd1, %fd1};
	st.local.v2.f64 	[%rd1+49808], {%fd1, %fd1};
	st.local.v2.f64 	[%rd1+49824], {%fd1, %fd1};
	st.local.v2.f64 	[%rd1+49840], {%fd1, %fd1};
	st.local.v2.f64 	[%rd1+49856], {%fd1, %fd1};
	st.local.v2.f64 	[%rd1+49872], {%fd1, %fd1};
	st.local.v2.f64 	[%rd1+49888], {%fd1, %fd1};
	st.local.v2.f64 	[%rd1+49904], {%fd1, %fd1};
	st.local.v2.f64 	[%rd1+49920], {%fd1, %fd1};
	st.local.v2.f64 	[%rd1+49936], {%fd1, %fd1};
	st.local.v2.f64 	[%rd1+49952], {%fd1, %fd1};
	st.local.v2.f64 	[%rd1+49968], {%fd1, %fd1};
	st.local.v2.f64 	[%rd1+49984], {%fd1, %fd1};
	st.local.v2.f64 	[%rd1+50000], {%fd1, %fd1};
	st.local.v2.f64 	[%rd1+50016], {%fd1, %fd1};
	st.local.v2.f64 	[%rd1+50032], {%fd1, %fd1};
	st.local.v2.f64 	[%rd1+50048], {%fd1, %fd1};
	st.local.v2.f64 	[%rd1+50064], {%fd1, %fd1};
	st.local.v2.f64 	[%rd1+50080], {%fd1, %fd1};
	st.local.v2.f64 	[%rd1+50096], {%fd1, %fd1};
	st.local.v2.f64 	[%rd1+50112], {%fd1, %fd1};
	st.local.v2.f64 	[%rd1+50128], {%fd1, %fd1};
	st.local.v2.f64 	[%rd1+50144], {%fd1, %fd1};
	st.local.v2.f64 	[%rd1+50160], {%fd1, %fd1};
	st.local.v2.f64 	[%rd1+50176], {%fd1, %fd1};
	st.local.v2.f64 	[%rd1+50192], {%fd1, %fd1};
	st.local.v2.f64 	[%rd1+50208], {%fd1, %fd1};
	st.local.v2.f64 	[%rd1+50224], {%fd1, %fd1};
	st.local.v2.f64 	[%rd1+50240], {%fd1, %fd1};
	st.local.v2.f64 	[%rd1+50256], {%fd1, %fd1};
	st.local.v2.f64 	[%rd1+50272], {%fd1, %fd1};
	st.local.v2.f64 	[%rd1+50288], {%fd1, %fd1};
	st.local.v2.f64 	[%rd1+50304], {%fd1, %fd1};
	st.local.v2.f64 	[%rd1+50320], {%fd1, %fd1};
	st.local.v2.f64 	[%rd1+50336], {%fd1, %fd1};
	st.local.v2.f64 	[%rd1+50352], {%fd1, %fd1};
	st.local.v2.f64 	[%rd1+50368], {%fd1, %fd1};
	st.local.v2.f64 	[%rd1+50384], {%fd1, %fd1};
	st.local.v2.f64 	[%rd1+50400], {%fd1, %fd1};
	st.local.v2.f64 	[%rd1+50416], {%fd1, %fd1};
	st.local.v2.f64 	[%rd1+50432], {%fd1, %fd1};
	st.local.v2.f64 	[%rd1+50448], {%fd1, %fd1};
	st.local.v2.f64 	[%rd1+50464], {%fd1, %fd1};
	st.local.v2.f64 	[%rd1+50480], {%fd1, %fd1};
	st.local.v2.f64 	[%rd1+50496], {%fd1, %fd1};
	st.local.v2.f64 	[%rd1+50512], {%fd1, %fd1};
	st.local.v2.f64 	[%rd1+50528], {%fd1, %fd1};
	st.local.v2.f64 	[%rd1+50544], {%fd1, %fd1};
	st.local.v2.f64 	[%rd1+50560], {%fd1, %fd1};
	st.local.v2.f64 	[%rd1+50576], {%fd1, %fd1};
	st.local.v2.f64 	[%rd1+50592], {%fd1, %fd1};
	st.local.v2.f64 	[%rd1+50608], {%fd1, %fd1};
	st.local.v2.f64 	[%rd1+50624], {%fd1, %fd1};
	st.local.v2.f64 	[%rd1+50640], {%fd1, %fd1};
	st.local.v2.f64 	[%rd1+50656], {%fd1, %fd1};
	st.local.v2.f64 	[%rd1+50672], {%fd1, %fd1};
	st.local.v2.f64 	[%rd1+50688], {%fd1, %fd1};
	st.local.v2.f64 	[%rd1+50704], {%fd1, %fd1};
	st.local.v2.f64 	[%rd1+50720], {%fd1, %fd1};
	st.local.v2.f64 	[%rd1+50736], {%fd1, %fd1};
	st.local.v2.f64 	[%rd1+50752], {%fd1, %fd1};
	st.local.v2.f64 	[%rd1+50768], {%fd1, %fd1};
	st.local.v2.f64 	[%rd1+50784], {%fd1, %fd1};
	st.local.v2.f64 	[%rd1+50800], {%fd1, %fd1};
	st.local.v2.f64 	[%rd1+50816], {%fd1, %fd1};
	st.local.v2.f64 	[%rd1+50832], {%fd1, %fd1};
	st.local.v2.f64 	[%rd1+50848], {%fd1, %fd1};
	st.local.v2.f64 	[%rd1+50864], {%fd1, %fd1};
	st.local.v2.f64 	[%rd1+50880], {%fd1, %fd1};
	st.local.v2.f64 	[%rd1+50896], {%fd1, %fd1};
	st.local.v2.f64 	[%rd1+50912], {%fd1, %fd1};
	st.local.v2.f64 	[%rd1+50928], {%fd1, %fd1};
	st.local.v2.f64 	[%rd1+50944], {%fd1, %fd1};
	st.local.v2.f64 	[%rd1+50960], {%fd1, %fd1};
	st.local.v2.f64 	[%rd1+50976], {%fd1, %fd1};
	st.local.v2.f64 	[%rd1+50992], {%fd1, %fd1};
	st.local.v2.f64 	[%rd1+51008], {%fd1, %fd1};
	st.local.v2.f64 	[%rd1+51024], {%fd1, %fd1};
	st.local.v2.f64 	[%rd1+51040], {%fd1, %fd1};
	st.local.v2.f64 	[%rd1+51056], {%fd1, %fd1};
	st.local.v2.f64 	[%rd1+51072], {%fd1, %fd1};
	st.local.v2.f64 	[%rd1+51088], {%fd1, %fd1};
	st.local.v2.f64 	[%rd1+51104], {%fd1, %fd1};
	st.local.v2.f64 	[%rd1+51120], {%fd1, %fd1};
	st.local.v2.f64 	[%rd1+51136], {%fd1, %fd1};
	st.local.v2.f64 	[%rd1+51152], {%fd1, %fd1};
	st.local.v2.f64 	[%rd1+51168], {%fd1, %fd1};
	st.local.v2.f64 	[%rd1+51184], {%fd1, %fd1};
	st.local.v2.f64 	[%rd1+51200], {%fd1, %fd1};
	st.local.v2.f64 	[%rd1+51216], {%fd1, %fd1};
	st.local.v2.f64 	[%rd1+51232], {%fd1, %fd1};
	st.local.v2.f64 	[%rd1+51248], {%fd1, %fd1};
	st.local.v2.f64 	[%rd1+51264], {%fd1, %fd1};
	st.local.v2.f64 	[%rd1+51280], {%fd1, %fd1};
	st.local.v2.f64 	[%rd1+51296], {%fd1, %fd1};
	st.local.v2.f64 	[%rd1+51312], {%fd1, %fd1};
	st.local.v2.f64 	[%rd1+51328], {%fd1, %fd1};
	st.local.v2.f64 	[%rd1+51344], {%fd1, %fd1};
	st.local.v2.f64 	[%rd1+51360], {%fd1, %fd1};
	st.local.v2.f64 	[%rd1+51376], {%fd1, %fd1};
	st.local.v2.f64 	[%rd1+51392], {%fd1, %fd1};
	st.local.v2.f64 	[%rd1+51408], {%fd1, %fd1};
	st.local.v2.f64 	[%rd1+51424], {%fd1, %fd1};
	st.local.v2.f64 	[%rd1+51440], {%fd1, %fd1};
	st.local.v2.f64 	[%rd1+51456], {%fd1, %fd1};
	st.local.v2.f64 	[%rd1+51472], {%fd1, %fd1};
	st.local.v2.f64 	[%rd1+51488], {%fd1, %fd1};
	st.local.v2.f64 	[%rd1+51504], {%fd1, %fd1};
	st.local.v2.f64 	[%rd1+51520], {%fd1, %fd1};
	st.local.v2.f64 	[%rd1+51536], {%fd1, %fd1};
	st.local.v2.f64 	[%rd1+51552], {%fd1, %fd1};
	st.local.v2.f64 	[%rd1+51568], {%fd1, %fd1};
	st.local.v2.f64 	[%rd1+51584], {%fd1, %fd1};
	st.local.v2.f64 	[%rd1+51600], {%fd1, %fd1};
	st.local.v2.f64 	[%rd1+51616], {%fd1, %fd1};
	st.local.v2.f64 	[%rd1+51632], {%fd1, %fd1};
	st.local.v2.f64 	[%rd1+51648], {%fd1, %fd1};
	st.local.v2.f64 	[%rd1+51664], {%fd1, %fd1};
	st.local.v2.f64 	[%rd1+51680], {%fd1, %fd1};
	st.local.v2.f64 	[%rd1+51696], {%fd1, %fd1};
	st.local.v2.f64 	[%rd1+51712], {%fd1, %fd1};
	st.local.v2.f64 	[%rd1+51728], {%fd1, %fd1};
	st.local.v2.f64 	[%rd1+51744], {%fd1, %fd1};
	st.local.v2.f64 	[%rd1+51760], {%fd1, %fd1};
	st.local.v2.f64 	[%rd1+51776], {%fd1, %fd1};
	st.local.v2.f64 	[%rd1+51792], {%fd1, %fd1};
	st.local.v2.f64 	[%rd1+51808], {%fd1, %fd1};
	st.local.v2.f64 	[%rd1+51824], {%fd1, %fd1};
	st.local.v2.f64 	[%rd1+51840], {%fd1, %fd1};
	st.local.v2.f64 	[%rd1+51856], {%fd1, %fd1};
	st.local.v2.f64 	[%rd1+51872], {%fd1, %fd1};
	st.local.v2.f64 	[%rd1+51888], {%fd1, %fd1};
	st.local.v2.f64 	[%rd1+51904], {%fd1, %fd1};
	st.local.v2.f64 	[%rd1+51920], {%fd1, %fd1};
	st.local.v2.f64 	[%rd1+51936], {%fd1, %fd1};
	st.local.v2.f64 	[%rd1+51952], {%fd1, %fd1};
	st.local.v2.f64 	[%rd1+51968], {%fd1, %fd1};
	st.local.v2.f64 	[%rd1+51984], {%fd1, %fd1};
	st.local.v2.f64 	[%rd1+52000], {%fd1, %fd1};
	st.local.v2.f64 	[%rd1+52016], {%fd1, %fd1};
	st.local.v2.f64 	[%rd1+52032], {%fd1, %fd1};
	st.local.v2.f64 	[%rd1+52048], {%fd1, %fd1};
	st.local.v2.f64 	[%rd1+52064], {%fd1, %fd1};
	st.local.v2.f64 	[%rd1+52080], {%fd1, %fd1};
	st.local.v2.f64 	[%rd1+52096], {%fd1, %fd1};
	st.local.v2.f64 	[%rd1+52112], {%fd1, %fd1};
	st.local.v2.f64 	[%rd1+52128], {%fd1, %fd1};
	st.local.v2.f64 	[%rd1+52144], {%fd1, %fd1};
	st.local.v2.f64 	[%rd1+52160], {%fd1, %fd1};
	st.local.v2.f64 	[%rd1+52176], {%fd1, %fd1};
	st.local.v2.f64 	[%rd1+52192], {%fd1, %fd1};
	st.local.v2.f64 	[%rd1+52208], {%fd1, %fd1};
	st.local.v2.f64 	[%rd1+52224], {%fd1, %fd1};
	st.local.v2.f64 	[%rd1+52240], {%fd1, %fd1};
	st.local.v2.f64 	[%rd1+52256], {%fd1, %fd1};
	st.local.v2.f64 	[%rd1+52272], {%fd1, %fd1};
	st.local.v2.f64 	[%rd1+52288], {%fd1, %fd1};
	st.local.v2.f64 	[%rd1+52304], {%fd1, %fd1};
	st.local.v2.f64 	[%rd1+52320], {%fd1, %fd1};
	st.local.v2.f64 	[%rd1+52336], {%fd1, %fd1};
	st.local.v2.f64 	[%rd1+52352], {%fd1, %fd1};
	st.local.v2.f64 	[%rd1+52368], {%fd1, %fd1};
	st.local.v2.f64 	[%rd1+52384], {%fd1, %fd1};
	st.local.v2.f64 	[%rd1+52400], {%fd1, %fd1};
	st.local.v2.f64 	[%rd1+52416], {%fd1, %fd1};
	st.local.v2.f64 	[%rd1+52432], {%fd1, %fd1};
	st.local.v2.f64 	[%rd1+52448], {%fd1, %fd1};
	st.local.v2.f64 	[%rd1+52464], {%fd1, %fd1};
	st.local.v2.f64 	[%rd1+52480], {%fd1, %fd1};
	st.local.v2.f64 	[%rd1+52496], {%fd1, %fd1};
	st.local.v2.f64 	[%rd1+52512], {%fd1, %fd1};
	st.local.v2.f64 	[%rd1+52528], {%fd1, %fd1};
	st.local.v2.f64 	[%rd1+52544], {%fd1, %fd1};
	st.local.v2.f64 	[%rd1+52560], {%fd1, %fd1};
	st.local.v2.f64 	[%rd1+52576], {%fd1, %fd1};
	st.local.v2.f64 	[%rd1+52592], {%fd1, %fd1};
	st.local.v2.f64 	[%rd1+52608], {%fd1, %fd1};
	st.local.v2.f64 	[%rd1+52624], {%fd1, %fd1};
	st.local.v2.f64 	[%rd1+52640], {%fd1, %fd1};
	st.local.v2.f64 	[%rd1+52656], {%fd1, %fd1};
	st.local.v2.f64 	[%rd1+52672], {%fd1, %fd1};
	st.local.v2.f64 	[%rd1+52688], {%fd1, %fd1};
	st.local.v2.f64 	[%rd1+52704], {%fd1, %fd1};
	st.local.v2.f64 	[%rd1+52720], {%fd1, %fd1};
	st.local.v2.f64 	[%rd1+52736], {%fd1, %fd1};
	st.local.v2.f64 	[%rd1+52752], {%fd1, %fd1};
	st.local.v2.f64 	[%rd1+52768], {%fd1, %fd1};
	st.local.v2.f64 	[%rd1+52784], {%fd1, %fd1};
	st.local.v2.f64 	[%rd1+52800], {%fd1, %fd1};
	st.local.v2.f64 	[%rd1+52816], {%fd1, %fd1};
	st.local.v2.f64 	[%rd1+52832], {%fd1, %fd1};
	st.local.v2.f64 	[%rd1+52848], {%fd1, %fd1};
	st.local.v2.f64 	[%rd1+52864], {%fd1, %fd1};
	st.local.v2.f64 	[%rd1+52880], {%fd1, %fd1};
	st.local.v2.f64 	[%rd1+52896], {%fd1, %fd1};
	st.local.v2.f64 	[%rd1+52912], {%fd1, %fd1};
	st.local.v2.f64 	[%rd1+52928], {%fd1, %fd1};
	st.local.v2.f64 	[%rd1+52944], {%fd1, %fd1};
	st.local.v2.f64 	[%rd1+52960], {%fd1, %fd1};
	st.local.v2.f64 	[%rd1+52976], {%fd1, %fd1};
	st.local.v2.f64 	[%rd1+52992], {%fd1, %fd1};
	st.local.v2.f64 	[%rd1+53008], {%fd1, %fd1};
	st.local.v2.f64 	[%rd1+53024], {%fd1, %fd1};
	st.local.v2.f64 	[%rd1+53040], {%fd1, %fd1};
	st.local.v2.f64 	[%rd1+53056], {%fd1, %fd1};
	st.local.v2.f64 	[%rd1+53072], {%fd1, %fd1};
	st.local.v2.f64 	[%rd1+53088], {%fd1, %fd1};
	st.local.v2.f64 	[%rd1+53104], {%fd1, %fd1};
	st.local.v2.f64 	[%rd1+53120], {%fd1, %fd1};
	st.local.v2.f64 	[%rd1+53136], {%fd1, %fd1};
	st.local.v2.f64 	[%rd1+53152], {%fd1, %fd1};
	st.local.v2.f64 	[%rd1+53168], {%fd1, %fd1};
	st.local.v2.f64 	[%rd1+53184], {%fd1, %fd1};
	st.local.v2.f64 	[%rd1+53200], {%fd1, %fd1};
	st.local.v2.f64 	[%rd1+53216], {%fd1, %fd1};
	st.local.v2.f64 	[%rd1+53232], {%fd1, %fd1};
	st.local.v2.f64 	[%rd1+53248], {%fd1, %fd1};
	st.local.v2.f64 	[%rd1+53264], {%fd1, %fd1};
	st.local.v2.f64 	[%rd1+53280], {%fd1, %fd1};
	st.local.v2.f64 	[%rd1+53296], {%fd1, %fd1};
	st.local.v2.f64 	[%rd1+53312], {%fd1, %fd1};
	st.local.v2.f64 	[%rd1+53328], {%fd1, %fd1};
	st.local.v2.f64 	[%rd1+53344], {%fd1, %fd1};
	st.local.v2.f64 	[%rd1+53360], {%fd1, %fd1};
	st.local.v2.f64 	[%rd1+53376], {%fd1, %fd1};
	st.local.v2.f64 	[%rd1+53392], {%fd1, %fd1};
	st.local.v2.f64 	[%rd1+53408], {%fd1, %fd1};
	st.local.v2.f64 	[%rd1+53424], {%fd1, %fd1};
	st.local.v2.f64 	[%rd1+53440], {%fd1, %fd1};
	st.local.v2.f64 	[%rd1+53456], {%fd1, %fd1};
	st.local.v2.f64 	[%rd1+53472], {%fd1, %fd1};
	st.local.v2.f64 	[%rd1+53488], {%fd1, %fd1};
	st.local.v2.f64 	[%rd1+53504], {%fd1, %fd1};
	st.local.v2.f64 	[%rd1+53520], {%fd1, %fd1};
	st.local.v2.f64 	[%rd1+53536], {%fd1, %fd1};
	st.local.v2.f64 	[%rd1+53552], {%fd1, %fd1};
	st.local.v2.f64 	[%rd1+53568], {%fd1, %fd1};
	st.local.v2.f64 	[%rd1+53584], {%fd1, %fd1};
	st.local.v2.f64 	[%rd1+53600], {%fd1, %fd1};
	st.local.v2.f64 	[%rd1+53616], {%fd1, %fd1};
	st.local.v2.f64 	[%rd1+53632], {%fd1, %fd1};
	st.local.v2.f64 	[%rd1+53648], {%fd1, %fd1};
	st.local.v2.f64 	[%rd1+53664], {%fd1, %fd1};
	st.local.v2.f64 	[%rd1+53680], {%fd1, %fd1};
	st.local.v2.f64 	[%rd1+53696], {%fd1, %fd1};
	st.local.v2.f64 	[%rd1+53712], {%fd1, %fd1};
	st.local.v2.f64 	[%rd1+53728], {%fd1, %fd1};
	st.local.v2.f64 	[%rd1+53744], {%fd1, %fd1};
	st.local.v2.f64 	[%rd1+53760], {%fd1, %fd1};
	st.local.v2.f64 	[%rd1+53776], {%fd1, %fd1};
	st.local.v2.f64 	[%rd1+53792], {%fd1, %fd1};
	st.local.v2.f64 	[%rd1+53808], {%fd1, %fd1};
	st.local.v2.f64 	[%rd1+53824], {%fd1, %fd1};
	st.local.v2.f64 	[%rd1+53840], {%fd1, %fd1};
	st.local.v2.f64 	[%rd1+53856], {%fd1, %fd1};
	st.local.v2.f64 	[%rd1+53872], {%fd1, %fd1};
	st.local.v2.f64 	[%rd1+53888], {%fd1, %fd1};
	st.local.v2.f64 	[%rd1+53904], {%fd1, %fd1};
	st.local.v2.f64 	[%rd1+53920], {%fd1, %fd1};
	st.local.v2.f64 	[%rd1+53936], {%fd1, %fd1};
	st.local.v2.f64 	[%rd1+53952], {%fd1, %fd1};
	st.local.v2.f64 	[%rd1+53968], {%fd1, %fd1};
	st.local.v2.f64 	[%rd1+53984], {%fd1, %fd1};
	st.local.v2.f64 	[%rd1+54000], {%fd1, %fd1};
	st.local.v2.f64 	[%rd1+54016], {%fd1, %fd1};
	st.local.v2.f64 	[%rd1+54032], {%fd1, %fd1};
	st.local.v2.f64 	[%rd1+54048], {%fd1, %fd1};
	st.local.v2.f64 	[%rd1+54064], {%fd1, %fd1};
	st.local.v2.f64 	[%rd1+54080], {%fd1, %fd1};
	st.local.v2.f64 	[%rd1+54096], {%fd1, %fd1};
	st.local.v2.f64 	[%rd1+54112], {%fd1, %fd1};
	st.local.v2.f64 	[%rd1+54128], {%fd1, %fd1};
	st.local.v2.f64 	[%rd1+54144], {%fd1, %fd1};
	st.local.v2.f64 	[%rd1+54160], {%fd1, %fd1};
	st.local.v2.f64 	[%rd1+54176], {%fd1, %fd1};
	st.local.v2.f64 	[%rd1+54192], {%fd1, %fd1};
	st.local.v2.f64 	[%rd1+54208], {%fd1, %fd1};
	st.local.v2.f64 	[%rd1+54224], {%fd1, %fd1};
	st.local.v2.f64 	[%rd1+54240], {%fd1, %fd1};
	st.local.v2.f64 	[%rd1+54256], {%fd1, %fd1};
	st.local.v2.f64 	[%rd1+54272], {%fd1, %fd1};
	st.local.v2.f64 	[%rd1+54288], {%fd1, %fd1};
	st.local.v2.f64 	[%rd1+54304], {%fd1, %fd1};
	st.local.v2.f64 	[%rd1+54320], {%fd1, %fd1};
	st.local.v2.f64 	[%rd1+54336], {%fd1, %fd1};
	st.local.v2.f64 	[%rd1+54352], {%fd1, %fd1};
	st.local.v2.f64 	[%rd1+54368], {%fd1, %fd1};
	st.local.v2.f64 	[%rd1+54384], {%fd1, %fd1};
	st.local.v2.f64 	[%rd1+54400], {%fd1, %fd1};
	st.local.v2.f64 	[%rd1+54416], {%fd1, %fd1};
	st.local.v2.f64 	[%rd1+54432], {%fd1, %fd1};
	st.local.v2.f64 	[%rd1+54448], {%fd1, %fd1};
	st.local.v2.f64 	[%rd1+54464], {%fd1, %fd1};
	st.local.v2.f64 	[%rd1+54480], {%fd1, %fd1};
	st.local.v2.f64 	[%rd1+54496], {%fd1, %fd1};
	st.local.v2.f64 	[%rd1+54512], {%fd1, %fd1};
	st.local.v2.f64 	[%rd1+54528], {%fd1, %fd1};
	st.local.v2.f64 	[%rd1+54544], {%fd1, %fd1};
	st.local.v2.f64 	[%rd1+54560], {%fd1, %fd1};
	st.local.v2.f64 	[%rd1+54576], {%fd1, %fd1};
	st.local.v2.f64 	[%rd1+54592], {%fd1, %fd1};
	st.local.v2.f64 	[%rd1+54608], {%fd1, %fd1};
	st.local.v2.f64 	[%rd1+54624], {%fd1, %fd1};
	st.local.v2.f64 	[%rd1+54640], {%fd1, %fd1};
	st.local.v2.f64 	[%rd1+54656], {%fd1, %fd1};
	st.local.v2.f64 	[%rd1+54672], {%fd1, %fd1};
	st.local.v2.f64 	[%rd1+54688], {%fd1, %fd1};
	st.local.v2.f64 	[%rd1+54704], {%fd1, %fd1};
	st.local.v2.f64 	[%rd1+54720], {%fd1, %fd1};
	st.local.v2.f64 	[%rd1+54736], {%fd1, %fd1};
	st.local.v2.f64 	[%rd1+54752], {%fd1, %fd1};
	st.local.v2.f64 	[%rd1+54768], {%fd1, %fd1};
	st.local.v2.f64 	[%rd1+54784], {%fd1, %fd1};
	st.local.v2.f64 	[%rd1+54800], {%fd1, %fd1};
	st.local.v2.f64 	[%rd1+54816], {%fd1, %fd1};
	st.local.v2.f64 	[%rd1+54832], {%fd1, %fd1};
	st.local.v2.f64 	[%rd1+54848], {%fd1, %fd1};
	st.local.v2.f64 	[%rd1+54864], {%fd1, %fd1};
	st.local.v2.f64 	[%rd1+54880], {%fd1, %fd1};
	st.local.v2.f64 	[%rd1+54896], {%fd1, %fd1};
	st.local.v2.f64 	[%rd1+54912], {%fd1, %fd1};
	st.local.v2.f64 	[%rd1+54928], {%fd1, %fd1};
	st.local.v2.f64 	[%rd1+54944], {%fd1, %fd1};
	st.local.v2.f64 	[%rd1+54960], {%fd1, %fd1};
	st.local.v2.f64 	[%rd1+54976], {%fd1, %fd1};
	st.local.v2.f64 	[%rd1+54992], {%fd1, %fd1};
	st.local.v2.f64 	[%rd1+55008], {%fd1, %fd1};
	st.local.v2.f64 	[%rd1+55024], {%fd1, %fd1};
	st.local.v2.f64 	[%rd1+55040], {%fd1, %fd1};
	st.local.v2.f64 	[%rd1+55056], {%fd1, %fd1};
	st.local.v2.f64 	[%rd1+55072], {%fd1, %fd1};
	st.local.v2.f64 	[%rd1+55088], {%fd1, %fd1};
	st.local.v2.f64 	[%rd1+55104], {%fd1, %fd1};
	st.local.v2.f64 	[%rd1+55120], {%fd1, %fd1};
	st.local.v2.f64 	[%rd1+55136], {%fd1, %fd1};
	st.local.v2.f64 	[%rd1+55152], {%fd1, %fd1};
	st.local.v2.f64 	[%rd1+55168], {%fd1, %fd1};
	st.local.v2.f64 	[%rd1+55184], {%fd1, %fd1};
	st.local.v2.f64 	[%rd1+55200], {%fd1, %fd1};
	st.local.v2.f64 	[%rd1+55216], {%fd1, %fd1};
	st.local.v2.f64 	[%rd1+55232], {%fd1, %fd1};
	st.local.v2.f64 	[%rd1+55248], {%fd1, %fd1};
	st.local.v2.f64 	[%rd1+55264], {%fd1, %fd1};
	st.local.v2.f64 	[%rd1+55280], {%fd1, %fd1};
	st.local.v2.f64 	[%rd1+55296], {%fd1, %fd1};
	st.local.v2.f64 	[%rd1+55312], {%fd1, %fd1};
	st.local.v2.f64 	[%rd1+55328], {%fd1, %fd1};
	st.local.v2.f64 	[%rd1+55344], {%fd1, %fd1};
	st.local.v2.f64 	[%rd1+55360], {%fd1, %fd1};
	st.local.v2.f64 	[%rd1+55376], {%fd1, %fd1};
	st.local.v2.f64 	[%rd1+55392], {%fd1, %fd1};
	st.local.v2.f64 	[%rd1+55408], {%fd1, %fd1};
	st.local.v2.f64 	[%rd1+55424], {%fd1, %fd1};
	st.local.v2.f64 	[%rd1+55440], {%fd1, %fd1};
	st.local.v2.f64 	[%rd1+55456], {%fd1, %fd1};
	st.local.v2.f64 	[%rd1+55472], {%fd1, %fd1};
	st.local.v2.f64 	[%rd1+55488], {%fd1, %fd1};
	st.local.v2.f64 	[%rd1+55504], {%fd1, %fd1};
	st.local.v2.f64 	[%rd1+55520], {%fd1, %fd1};
	st.local.v2.f64 	[%rd1+55536], {%fd1, %fd1};
	st.local.v2.f64 	[%rd1+55552], {%fd1, %fd1};
	st.local.v2.f64 	[%rd1+55568], {%fd1, %fd1};
	st.local.v2.f64 	[%rd1+55584], {%fd1, %fd1};
	st.local.v2.f64 	[%rd1+55600], {%fd1, %fd1};
	st.local.v2.f64 	[%rd1+55616], {%fd1, %fd1};
	st.local.v2.f64 	[%rd1+55632], {%fd1, %fd1};
	st.local.v2.f64 	[%rd1+55648], {%fd1, %fd1};
	st.local.v2.f64 	[%rd1+55664], {%fd1, %fd1};
	st.local.v2.f64 	[%rd1+55680], {%fd1, %fd1};
	st.local.v2.f64 	[%rd1+55696], {%fd1, %fd1};
	st.local.v2.f64 	[%rd1+55712], {%fd1, %fd1};
	st.local.v2.f64 	[%rd1+55728], {%fd1, %fd1};
	st.local.v2.f64 	[%rd1+55744], {%fd1, %fd1};
	st.local.v2.f64 	[%rd1+55760], {%fd1, %fd1};
	st.local.v2.f64 	[%rd1+55776], {%fd1, %fd1};
	st.local.v2.f64 	[%rd1+55792], {%fd1, %fd1};
	st.local.v2.f64 	[%rd1+55808], {%fd1, %fd1};
	st.local.v2.f64 	[%rd1+55824], {%fd1, %fd1};
	st.local.v2.f64 	[%rd1+55840], {%fd1, %fd1};
	st.local.v2.f64 	[%rd1+55856], {%fd1, %fd1};
	st.local.v2.f64 	[%rd1+55872], {%fd1, %fd1};
	st.local.v2.f64 	[%rd1+55888], {%fd1, %fd1};
	st.local.v2.f64 	[%rd1+55904], {%fd1, %fd1};
	st.local.v2.f64 	[%rd1+55920], {%fd1, %fd1};
	st.local.v2.f64 	[%rd1+55936], {%fd1, %fd1};
	st.local.v2.f64 	[%rd1+55952], {%fd1, %fd1};
	st.local.v2.f64 	[%rd1+55968], {%fd1, %fd1};
	st.local.v2.f64 	[%rd1+55984], {%fd1, %fd1};
	st.local.v2.f64 	[%rd1+56000], {%fd1, %fd1};
	st.local.v2.f64 	[%rd1+56016], {%fd1, %fd1};
	st.local.v2.f64 	[%rd1+56032], {%fd1, %fd1};
	st.local.v2.f64 	[%rd1+56048], {%fd1, %fd1};
	st.local.v2.f64 	[%rd1+56064], {%fd1, %fd1};
	st.local.v2.f64 	[%rd1+56080], {%fd1, %fd1};
	st.local.v2.f64 	[%rd1+56096], {%fd1, %fd1};
	st.local.v2.f64 	[%rd1+56112], {%fd1, %fd1};
	st.local.v2.f64 	[%rd1+56128], {%fd1, %fd1};
	st.local.v2.f64 	[%rd1+56144], {%fd1, %fd1};
	st.local.v2.f64 	[%rd1+56160], {%fd1, %fd1};
	st.local.v2.f64 	[%rd1+56176], {%fd1, %fd1};
	st.local.v2.f64 	[%rd1+56192], {%fd1, %fd1};
	st.local.v2.f64 	[%rd1+56208], {%fd1, %fd1};
	st.local.v2.f64 	[%rd1+56224], {%fd1, %fd1};
	st.local.v2.f64 	[%rd1+56240], {%fd1, %fd1};
	st.local.v2.f64 	[%rd1+56256], {%fd1, %fd1};
	st.local.v2.f64 	[%rd1+56272], {%fd1, %fd1};
	st.local.v2.f64 	[%rd1+56288], {%fd1, %fd1};
	st.local.v2.f64 	[%rd1+56304], {%fd1, %fd1};
	st.local.v2.f64 	[%rd1+56320], {%fd1, %fd1};
	st.local.v2.f64 	[%rd1+56336], {%fd1, %fd1};
	st.local.v2.f64 	[%rd1+56352], {%fd1, %fd1};
	st.local.v2.f64 	[%rd1+56368], {%fd1, %fd1};
	st.local.v2.f64 	[%rd1+56384], {%fd1, %fd1};
	st.local.v2.f64 	[%rd1+56400], {%fd1, %fd1};
	st.local.v2.f64 	[%rd1+56416], {%fd1, %fd1};
	st.local.v2.f64 	[%rd1+56432], {%fd1, %fd1};
	st.local.v2.f64 	[%rd1+56448], {%fd1, %fd1};
	st.local.v2.f64 	[%rd1+56464], {%fd1, %fd1};
	st.local.v2.f64 	[%rd1+56480], {%fd1, %fd1};
	st.local.v2.f64 	[%rd1+56496], {%fd1, %fd1};
	st.local.v2.f64 	[%rd1+56512], {%fd1, %fd1};
	st.local.v2.f64 	[%rd1+56528], {%fd1, %fd1};
	st.local.v2.f64 	[%rd1+56544], {%fd1, %fd1};
	st.local.v2.f64 	[%rd1+56560], {%fd1, %fd1};
	st.local.v2.f64 	[%rd1+56576], {%fd1, %fd1};
	st.local.v2.f64 	[%rd1+56592], {%fd1, %fd1};
	st.local.v2.f64 	[%rd1+56608], {%fd1, %fd1};
	st.local.v2.f64 	[%rd1+56624], {%fd1, %fd1};
	st.local.v2.f64 	[%rd1+56640], {%fd1, %fd1};
	st.local.v2.f64 	[%rd1+56656], {%fd1, %fd1};
	st.local.v2.f64 	[%rd1+56672], {%fd1, %fd1};
	st.local.v2.f64 	[%rd1+56688], {%fd1, %fd1};
	st.local.v2.f64 	[%rd1+56704], {%fd1, %fd1};
	st.local.v2.f64 	[%rd1+56720], {%fd1, %fd1};
	st.local.v2.f64 	[%rd1+56736], {%fd1, %fd1};
	st.local.v2.f64 	[%rd1+56752], {%fd1, %fd1};
	st.local.v2.f64 	[%rd1+56768], {%fd1, %fd1};
	st.local.v2.f64 	[%rd1+56784], {%fd1, %fd1};
	st.local.v2.f64 	[%rd1+56800], {%fd1, %fd1};
	st.local.v2.f64 	[%rd1+56816], {%fd1, %fd1};
	st.local.v2.f64 	[%rd1+56832], {%fd1, %fd1};
	st.local.v2.f64 	[%rd1+56848], {%fd1, %fd1};
	st.local.v2.f64 	[%rd1+56864], {%fd1, %fd1};
	st.local.v2.f64 	[%rd1+56880], {%fd1, %fd1};
	st.local.v2.f64 	[%rd1+56896], {%fd1, %fd1};
	st.local.v2.f64 	[%rd1+56912], {%fd1, %fd1};
	st.local.v2.f64 	[%rd1+56928], {%fd1, %fd1};
	st.local.v2.f64 	[%rd1+56944], {%fd1, %fd1};
	st.local.v2.f64 	[%rd1+56960], {%fd1, %fd1};
	st.local.v2.f64 	[%rd1+56976], {%fd1, %fd1};
	st.local.v2.f64 	[%rd1+56992], {%fd1, %fd1};
	st.local.v2.f64 	[%rd1+57008], {%fd1, %fd1};
	st.local.v2.f64 	[%rd1+57024], {%fd1, %fd1};
	st.local.v2.f64 	[%rd1+57040], {%fd1, %fd1};
	st.local.v2.f64 	[%rd1+57056], {%fd1, %fd1};
	st.local.v2.f64 	[%rd1+57072], {%fd1, %fd1};
	st.local.v2.f64 	[%rd1+57088], {%fd1, %fd1};
	st.local.v2.f64 	[%rd1+57104], {%fd1, %fd1};
	st.local.v2.f64 	[%rd1+57120], {%fd1, %fd1};
	st.local.v2.f64 	[%rd1+57136], {%fd1, %fd1};
	st.local.v2.f64 	[%rd1+57152], {%fd1, %fd1};
	st.local.v2.f64 	[%rd1+57168], {%fd1, %fd1};
	st.local.v2.f64 	[%rd1+57184], {%fd1, %fd1};
	st.local.v2.f64 	[%rd1+57200], {%fd1, %fd1};
	st.local.v2.f64 	[%rd1+57216], {%fd1, %fd1};
	st.local.v2.f64 	[%rd1+57232], {%fd1, %fd1};
	st.local.v2.f64 	[%rd1+57248], {%fd1, %fd1};
	st.local.v2.f64 	[%rd1+57264], {%fd1, %fd1};
	st.local.v2.f64 	[%rd1+57280], {%fd1, %fd1};
	st.local.v2.f64 	[%rd1+57296], {%fd1, %fd1};
	st.local.v2.f64 	[%rd1+57312], {%fd1, %fd1};
	st.local.v2.f64 	[%rd1+57328], {%fd1, %fd1};
	st.local.v2.f64 	[%rd1+57344], {%fd1, %fd1};
	st.local.v2.f64 	[%rd1+57360], {%fd1, %fd1};
	st.local.v2.f64 	[%rd1+57376], {%fd1, %fd1};
	st.local.v2.f64 	[%rd1+57392], {%fd1, %fd1};
	st.local.v2.f64 	[%rd1+57408], {%fd1, %fd1};
	st.local.v2.f64 	[%rd1+57424], {%fd1, %fd1};
	st.local.v2.f64 	[%rd1+57440], {%fd1, %fd1};
	st.local.v2.f64 	[%rd1+57456], {%fd1, %fd1};
	st.local.v2.f64 	[%rd1+57472], {%fd1, %fd1};
	st.local.v2.f64 	[%rd1+57488], {%fd1, %fd1};
	st.local.v2.f64 	[%rd1+57504], {%fd1, %fd1};
	st.local.v2.f64 	[%rd1+57520], {%fd1, %fd1};
	st.local.v2.f64 	[%rd1+57536], {%fd1, %fd1};
	st.local.v2.f64 	[%rd1+57552], {%fd1, %fd1};
	st.local.v2.f64 	[%rd1+57568], {%fd1, %fd1};
	st.local.v2.f64 	[%rd1+57584], {%fd1, %fd1};
	st.local.v2.f64 	[%rd1+57600], {%fd1, %fd1};
	st.local.v2.f64 	[%rd1+57616], {%fd1, %fd1};
	st.local.v2.f64 	[%rd1+57632], {%fd1, %fd1};
	st.local.v2.f64 	[%rd1+57648], {%fd1, %fd1};
	st.local.v2.f64 	[%rd1+57664], {%fd1, %fd1};
	st.local.v2.f64 	[%rd1+57680], {%fd1, %fd1};
	st.local.v2.f64 	[%rd1+57696], {%fd1, %fd1};
	st.local.v2.f64 	[%rd1+57712], {%fd1, %fd1};
	st.local.v2.f64 	[%rd1+57728], {%fd1, %fd1};
	st.local.v2.f64 	[%rd1+57744], {%fd1, %fd1};
	st.local.v2.f64 	[%rd1+57760], {%fd1, %fd1};
	st.local.v2.f64 	[%rd1+57776], {%fd1, %fd1};
	st.local.v2.f64 	[%rd1+57792], {%fd1, %fd1};
	st.local.v2.f64 	[%rd1+57808], {%fd1, %fd1};
	st.local.v2.f64 	[%rd1+57824], {%fd1, %fd1};
	st.local.v2.f64 	[%rd1+57840], {%fd1, %fd1};
	st.local.v2.f64 	[%rd1+57856], {%fd1, %fd1};
	st.local.v2.f64 	[%rd1+57872], {%fd1, %fd1};
	st.local.v2.f64 	[%rd1+57888], {%fd1, %fd1};
	st.local.v2.f64 	[%rd1+57904], {%fd1, %fd1};
	st.local.v2.f64 	[%rd1+57920], {%fd1, %fd1};
	st.local.v2.f64 	[%rd1+57936], {%fd1, %fd1};
	st.local.v2.f64 	[%rd1+57952], {%fd1, %fd1};
	st.local.v2.f64 	[%rd1+57968], {%fd1, %fd1};
	st.local.v2.f64 	[%rd1+57984], {%fd1, %fd1};
	st.local.v2.f64 	[%rd1+58000], {%fd1, %fd1};
	st.local.v2.f64 	[%rd1+58016], {%fd1, %fd1};
	st.local.v2.f64 	[%rd1+58032], {%fd1, %fd1};
	st.local.v2.f64 	[%rd1+58048], {%fd1, %fd1};
	st.local.v2.f64 	[%rd1+58064], {%fd1, %fd1};
	st.local.v2.f64 	[%rd1+58080], {%fd1, %fd1};
	st.local.v2.f64 	[%rd1+58096], {%fd1, %fd1};
	st.local.v2.f64 	[%rd1+58112], {%fd1, %fd1};
	st.local.v2.f64 	[%rd1+58128], {%fd1, %fd1};
	st.local.v2.f64 	[%rd1+58144], {%fd1, %fd1};
	st.local.v2.f64 	[%rd1+58160], {%fd1, %fd1};
	st.local.v2.f64 	[%rd1+58176], {%fd1, %fd1};
	st.local.v2.f64 	[%rd1+58192], {%fd1, %fd1};
	st.local.v2.f64 	[%rd1+58208], {%fd1, %fd1};
	st.local.v2.f64 	[%rd1+58224], {%fd1, %fd1};
	st.local.v2.f64 	[%rd1+58240], {%fd1, %fd1};
	st.local.v2.f64 	[%rd1+58256], {%fd1, %fd1};
	st.local.v2.f64 	[%rd1+58272], {%fd1, %fd1};
	st.local.v2.f64 	[%rd1+58288], {%fd1, %fd1};
	st.local.v2.f64 	[%rd1+58304], {%fd1, %fd1};
	st.local.v2.f64 	[%rd1+58320], {%fd1, %fd1};
	st.local.v2.f64 	[%rd1+58336], {%fd1, %fd1};
	st.local.v2.f64 	[%rd1+58352], {%fd1, %fd1};
	st.local.v2.f64 	[%rd1+58368], {%fd1, %fd1};
	st.local.v2.f64 	[%rd1+58384], {%fd1, %fd1};
	st.local.v2.f64 	[%rd1+58400], {%fd1, %fd1};
	st.local.v2.f64 	[%rd1+58416], {%fd1, %fd1};
	st.local.v2.f64 	[%rd1+58432], {%fd1, %fd1};
	st.local.v2.f64 	[%rd1+58448], {%fd1, %fd1};
	st.local.v2.f64 	[%rd1+58464], {%fd1, %fd1};
	st.local.v2.f64 	[%rd1+58480], {%fd1, %fd1};
	st.local.v2.f64 	[%rd1+58496], {%fd1, %fd1};
	st.local.v2.f64 	[%rd1+58512], {%fd1, %fd1};
	st.local.v2.f64 	[%rd1+58528], {%fd1, %fd1};
	st.local.v2.f64 	[%rd1+58544], {%fd1, %fd1};
	st.local.v2.f64 	[%rd1+58560], {%fd1, %fd1};
	st.local.v2.f64 	[%rd1+58576], {%fd1, %fd1};
	st.local.v2.f64 	[%rd1+58592], {%fd1, %fd1};
	st.local.v2.f64 	[%rd1+58608], {%fd1, %fd1};
	st.local.v2.f64 	[%rd1+58624], {%fd1, %fd1};
	st.local.v2.f64 	[%rd1+58640], {%fd1, %fd1};
	st.local.v2.f64 	[%rd1+58656], {%fd1, %fd1};
	st.local.v2.f64 	[%rd1+58672], {%fd1, %fd1};
	st.local.v2.f64 	[%rd1+58688], {%fd1, %fd1};
	st.local.v2.f64 	[%rd1+58704], {%fd1, %fd1};
	st.local.v2.f64 	[%rd1+58720], {%fd1, %fd1};
	st.local.v2.f64 	[%rd1+58736], {%fd1, %fd1};
	st.local.v2.f64 	[%rd1+58752], {%fd1, %fd1};
	st.local.v2.f64 	[%rd1+58768], {%fd1, %fd1};
	st.local.v2.f64 	[%rd1+58784], {%fd1, %fd1};
	st.local.v2.f64 	[%rd1+58800], {%fd1, %fd1};
	st.local.v2.f64 	[%rd1+58816], {%fd1, %fd1};
	st.local.v2.f64 	[%rd1+58832], {%fd1, %fd1};
	st.local.v2.f64 	[%rd1+58848], {%fd1, %fd1};
	st.local.v2.f64 	[%rd1+58864], {%fd1, %fd1};
	st.local.v2.f64 	[%rd1+58880], {%fd1, %fd1};
	st.local.v2.f64 	[%rd1+58896], {%fd1, %fd1};
	st.local.v2.f64 	[%rd1+58912], {%fd1, %fd1};
	st.local.v2.f64 	[%rd1+58928], {%fd1, %fd1};
	st.local.v2.f64 	[%rd1+58944], {%fd1, %fd1};
	st.local.v2.f64 	[%rd1+58960], {%fd1, %fd1};
	st.local.v2.f64 	[%rd1+58976], {%fd1, %fd1};
	st.local.v2.f64 	[%rd1+58992], {%fd1, %fd1};
	st.local.v2.f64 	[%rd1+59008], {%fd1, %fd1};
	st.local.v2.f64 	[%rd1+59024], {%fd1, %fd1};
	st.local.v2.f64 	[%rd1+59040], {%fd1, %fd1};
	st.local.v2.f64 	[%rd1+59056], {%fd1, %fd1};
	st.local.v2.f64 	[%rd1+59072], {%fd1, %fd1};
	st.local.v2.f64 	[%rd1+59088], {%fd1, %fd1};
	st.local.v2.f64 	[%rd1+59104], {%fd1, %fd1};
	st.local.v2.f64 	[%rd1+59120], {%fd1, %fd1};
	st.local.v2.f64 	[%rd1+59136], {%fd1, %fd1};
	st.local.v2.f64 	[%rd1+59152], {%fd1, %fd1};
	st.local.v2.f64 	[%rd1+59168], {%fd1, %fd1};
	st.local.v2.f64 	[%rd1+59184], {%fd1, %fd1};
	st.local.v2.f64 	[%rd1+59200], {%fd1, %fd1};
	st.local.v2.f64 	[%rd1+59216], {%fd1, %fd1};
	st.local.v2.f64 	[%rd1+59232], {%fd1, %fd1};
	st.local.v2.f64 	[%rd1+59248], {%fd1, %fd1};
	st.local.v2.f64 	[%rd1+59264], {%fd1, %fd1};
	st.local.v2.f64 	[%rd1+59280], {%fd1, %fd1};
	st.local.v2.f64 	[%rd1+59296], {%fd1, %fd1};
	st.local.v2.f64 	[%rd1+59312], {%fd1, %fd1};
	st.local.v2.f64 	[%rd1+59328], {%fd1, %fd1};
	st.local.v2.f64 	[%rd1+59344], {%fd1, %fd1};
	st.local.v2.f64 	[%rd1+59360], {%fd1, %fd1};
	st.local.v2.f64 	[%rd1+59376], {%fd1, %fd1};
	st.local.v2.f64 	[%rd1+59392], {%fd1, %fd1};
	st.local.v2.f64 	[%rd1+59408], {%fd1, %fd1};
	st.local.v2.f64 	[%rd1+59424], {%fd1, %fd1};
	st.local.v2.f64 	[%rd1+59440], {%fd1, %fd1};
	st.local.v2.f64 	[%rd1+59456], {%fd1, %fd1};
	st.local.v2.f64 	[%rd1+59472], {%fd1, %fd1};
	st.local.v2.f64 	[%rd1+59488], {%fd1, %fd1};
	st.local.v2.f64 	[%rd1+59504], {%fd1, %fd1};
	st.local.v2.f64 	[%rd1+59520], {%fd1, %fd1};
	st.local.v2.f64 	[%rd1+59536], {%fd1, %fd1};
	st.local.v2.f64 	[%rd1+59552], {%fd1, %fd1};
	st.local.v2.f64 	[%rd1+59568], {%fd1, %fd1};
	st.local.v2.f64 	[%rd1+59584], {%fd1, %fd1};
	st.local.v2.f64 	[%rd1+59600], {%fd1, %fd1};
	st.local.v2.f64 	[%rd1+59616], {%fd1, %fd1};
	st.local.v2.f64 	[%rd1+59632], {%fd1, %fd1};
	st.local.v2.f64 	[%rd1+59648], {%fd1, %fd1};
	st.local.v2.f64 	[%rd1+59664], {%fd1, %fd1};
	st.local.v2.f64 	[%rd1+59680], {%fd1, %fd1};
	st.local.v2.f64 	[%rd1+59696], {%fd1, %fd1};
	st.local.v2.f64 	[%rd1+59712], {%fd1, %fd1};
	st.local.v2.f64 	[%rd1+59728], {%fd1, %fd1};
	st.local.v2.f64 	[%rd1+59744], {%fd1, %fd1};
	st.local.v2.f64 	[%rd1+59760], {%fd1, %fd1};
	st.local.v2.f64 	[%rd1+59776], {%fd1, %fd1};
	st.local.v2.f64 	[%rd1+59792], {%fd1, %fd1};
	st.local.v2.f64 	[%rd1+59808], {%fd1, %fd1};
	st.local.v2.f64 	[%rd1+59824], {%fd1, %fd1};
	st.local.v2.f64 	[%rd1+59840], {%fd1, %fd1};
	st.local.v2.f64 	[%rd1+59856], {%fd1, %fd1};
	st.local.v2.f64 	[%rd1+59872], {%fd1, %fd1};
	st.local.v2.f64 	[%rd1+59888], {%fd1, %fd1};
	st.local.v2.f64 	[%rd1+59904], {%fd1, %fd1};
	st.local.v2.f64 	[%rd1+59920], {%fd1, %fd1};
	st.local.v2.f64 	[%rd1+59936], {%fd1, %fd1};
	st.local.v2.f64 	[%rd1+59952], {%fd1, %fd1};
	st.local.v2.f64 	[%rd1+59968], {%fd1, %fd1};
	st.local.v2.f64 	[%rd1+59984], {%fd1, %fd1};
	st.local.v2.f64 	[%rd1+60000], {%fd1, %fd1};
	st.local.v2.f64 	[%rd1+60016], {%fd1, %fd1};
	st.local.v2.f64 	[%rd1+60032], {%fd1, %fd1};
	st.local.v2.f64 	[%rd1+60048], {%fd1, %fd1};
	st.local.v2.f64 	[%rd1+60064], {%fd1, %fd1};
	st.local.v2.f64 	[%rd1+60080], {%fd1, %fd1};
	st.local.v2.f64 	[%rd1+60096], {%fd1, %fd1};
	st.local.v2.f64 	[%rd1+60112], {%fd1, %fd1};
	st.local.v2.f64 	[%rd1+60128], {%fd1, %fd1};
	st.local.v2.f64 	[%rd1+60144], {%fd1, %fd1};
	st.local.v2.f64 	[%rd1+60160], {%fd1, %fd1};
	st.local.v2.f64 	[%rd1+60176], {%fd1, %fd1};
	st.local.v2.f64 	[%rd1+60192], {%fd1, %fd1};
	st.local.v2.f64 	[%rd1+60208], {%fd1, %fd1};
	st.local.v2.f64 	[%rd1+60224], {%fd1, %fd1};
	st.local.v2.f64 	[%rd1+60240], {%fd1, %fd1};
	st.local.v2.f64 	[%rd1+60256], {%fd1, %fd1};
	st.local.v2.f64 	[%rd1+60272], {%fd1, %fd1};
	st.local.v2.f64 	[%rd1+60288], {%fd1, %fd1};
	st.local.v2.f64 	[%rd1+60304], {%fd1, %fd1};
	st.local.v2.f64 	[%rd1+60320], {%fd1, %fd1};
	st.local.v2.f64 	[%rd1+60336], {%fd1, %fd1};
	st.local.v2.f64 	[%rd1+60352], {%fd1, %fd1};
	st.local.v2.f64 	[%rd1+60368], {%fd1, %fd1};
	st.local.v2.f64 	[%rd1+60384], {%fd1, %fd1};
	st.local.v2.f64 	[%rd1+60400], {%fd1, %fd1};
	st.local.v2.f64 	[%rd1+60416], {%fd1, %fd1};
	st.local.v2.f64 	[%rd1+60432], {%fd1, %fd1};
	st.local.v2.f64 	[%rd1+60448], {%fd1, %fd1};
	st.local.v2.f64 	[%rd1+60464], {%fd1, %fd1};
	st.local.v2.f64 	[%rd1+60480], {%fd1, %fd1};
	st.local.v2.f64 	[%rd1+60496], {%fd1, %fd1};
	st.local.v2.f64 	[%rd1+60512], {%fd1, %fd1};
	st.local.v2.f64 	[%rd1+60528], {%fd1, %fd1};
	st.local.v2.f64 	[%rd1+60544], {%fd1, %fd1};
	st.local.v2.f64 	[%rd1+60560], {%fd1, %fd1};
	st.local.v2.f64 	[%rd1+60576], {%fd1, %fd1};
	st.local.v2.f64 	[%rd1+60592], {%fd1, %fd1};
	st.local.v2.f64 	[%rd1+60608], {%fd1, %fd1};
	st.local.v2.f64 	[%rd1+60624], {%fd1, %fd1};
	st.local.v2.f64 	[%rd1+60640], {%fd1, %fd1};
	st.local.v2.f64 	[%rd1+60656], {%fd1, %fd1};
	st.local.v2.f64 	[%rd1+60672], {%fd1, %fd1};
	st.local.v2.f64 	[%rd1+60688], {%fd1, %fd1};
	st.local.v2.f64 	[%rd1+60704], {%fd1, %fd1};
	st.local.v2.f64 	[%rd1+60720], {%fd1, %fd1};
	st.local.v2.f64 	[%rd1+60736], {%fd1, %fd1};
	st.local.v2.f64 	[%rd1+60752], {%fd1, %fd1};
	st.local.v2.f64 	[%rd1+60768], {%fd1, %fd1};
	st.local.v2.f64 	[%rd1+60784], {%fd1, %fd1};
	st.local.v2.f64 	[%rd1+60800], {%fd1, %fd1};
	st.local.v2.f64 	[%rd1+60816], {%fd1, %fd1};
	st.local.v2.f64 	[%rd1+60832], {%fd1, %fd1};
	st.local.v2.f64 	[%rd1+60848], {%fd1, %fd1};
	st.local.v2.f64 	[%rd1+60864], {%fd1, %fd1};
	st.local.v2.f64 	[%rd1+60880], {%fd1, %fd1};
	st.local.v2.f64 	[%rd1+60896], {%fd1, %fd1};
	st.local.v2.f64 	[%rd1+60912], {%fd1, %fd1};
	st.local.v2.f64 	[%rd1+60928], {%fd1, %fd1};
	st.local.v2.f64 	[%rd1+60944], {%fd1, %fd1};
	st.local.v2.f64 	[%rd1+60960], {%fd1, %fd1};
	st.local.v2.f64 	[%rd1+60976], {%fd1, %fd1};
	st.local.v2.f64 	[%rd1+60992], {%fd1, %fd1};
	st.local.v2.f64 	[%rd1+61008], {%fd1, %fd1};
	st.local.v2.f64 	[%rd1+61024], {%fd1, %fd1};
	st.local.v2.f64 	[%rd1+61040], {%fd1, %fd1};
	st.local.v2.f64 	[%rd1+61056], {%fd1, %fd1};
	st.local.v2.f64 	[%rd1+61072], {%fd1, %fd1};
	st.local.v2.f64 	[%rd1+61088], {%fd1, %fd1};
	st.local.v2.f64 	[%rd1+61104], {%fd1, %fd1};
	st.local.v2.f64 	[%rd1+61120], {%fd1, %fd1};
	st.local.v2.f64 	[%rd1+61136], {%fd1, %fd1};
	st.local.v2.f64 	[%rd1+61152], {%fd1, %fd1};
	st.local.v2.f64 	[%rd1+61168], {%fd1, %fd1};
	st.local.v2.f64 	[%rd1+61184], {%fd1, %fd1};
	st.local.v2.f64 	[%rd1+61200], {%fd1, %fd1};
	st.local.v2.f64 	[%rd1+61216], {%fd1, %fd1};
	st.local.v2.f64 	[%rd1+61232], {%fd1, %fd1};
	st.local.v2.f64 	[%rd1+61248], {%fd1, %fd1};
	st.local.v2.f64 	[%rd1+61264], {%fd1, %fd1};
	st.local.v2.f64 	[%rd1+61280], {%fd1, %fd1};
	st.local.v2.f64 	[%rd1+61296], {%fd1, %fd1};
	st.local.v2.f64 	[%rd1+61312], {%fd1, %fd1};
	st.local.v2.f64 	[%rd1+61328], {%fd1, %fd1};
	st.local.v2.f64 	[%rd1+61344], {%fd1, %fd1};
	st.local.v2.f64 	[%rd1+61360], {%fd1, %fd1};
	st.local.v2.f64 	[%rd1+61376], {%fd1, %fd1};
	st.local.v2.f64 	[%rd1+61392], {%fd1, %fd1};
	st.local.v2.f64 	[%rd1+61408], {%fd1, %fd1};
	st.local.v2.f64 	[%rd1+61424], {%fd1, %fd1};
	st.local.v2.f64 	[%rd1+61440], {%fd1, %fd1};
	st.local.v2.f64 	[%rd1+61456], {%fd1, %fd1};
	st.local.v2.f64 	[%rd1+61472], {%fd1, %fd1};
	st.local.v2.f64 	[%rd1+61488], {%fd1, %fd1};
	st.local.v2.f64 	[%rd1+61504], {%fd1, %fd1};
	st.local.v2.f64 	[%rd1+61520], {%fd1, %fd1};
	st.local.v2.f64 	[%rd1+61536], {%fd1, %fd1};
	st.local.v2.f64 	[%rd1+61552], {%fd1, %fd1};
	st.local.v2.f64 	[%rd1+61568], {%fd1, %fd1};
	st.local.v2.f64 	[%rd1+61584], {%fd1, %fd1};
	st.local.v2.f64 	[%rd1+61600], {%fd1, %fd1};
	st.local.v2.f64 	[%rd1+61616], {%fd1, %fd1};
	st.local.v2.f64 	[%rd1+61632], {%fd1, %fd1};
	st.local.v2.f64 	[%rd1+61648], {%fd1, %fd1};
	st.local.v2.f64 	[%rd1+61664], {%fd1, %fd1};
	st.local.v2.f64 	[%rd1+61680], {%fd1, %fd1};
	st.local.v2.f64 	[%rd1+61696], {%fd1, %fd1};
	st.local.v2.f64 	[%rd1+61712], {%fd1, %fd1};
	st.local.v2.f64 	[%rd1+61728], {%fd1, %fd1};
	st.local.v2.f64 	[%rd1+61744], {%fd1, %fd1};
	st.local.v2.f64 	[%rd1+61760], {%fd1, %fd1};
	st.local.v2.f64 	[%rd1+61776], {%fd1, %fd1};
	st.local.v2.f64 	[%rd1+61792], {%fd1, %fd1};
	st.local.v2.f64 	[%rd1+61808], {%fd1, %fd1};
	st.local.v2.f64 	[%rd1+61824], {%fd1, %fd1};
	st.local.v2.f64 	[%rd1+61840], {%fd1, %fd1};
	st.local.v2.f64 	[%rd1+61856], {%fd1, %fd1};
	st.local.v2.f64 	[%rd1+61872], {%fd1, %fd1};
	st.local.v2.f64 	[%rd1+61888], {%fd1, %fd1};
	st.local.v2.f64 	[%rd1+61904], {%fd1, %fd1};
	st.local.v2.f64 	[%rd1+61920], {%fd1, %fd1};
	st.local.v2.f64 	[%rd1+61936], {%fd1, %fd1};
	st.local.v2.f64 	[%rd1+61952], {%fd1, %fd1};
	st.local.v2.f64 	[%rd1+61968], {%fd1, %fd1};
	st.local.v2.f64 	[%rd1+61984], {%fd1, %fd1};
	st.local.v2.f64 	[%rd1+62000], {%fd1, %fd1};
	st.local.v2.f64 	[%rd1+62016], {%fd1, %fd1};
	st.local.v2.f64 	[%rd1+62032], {%fd1, %fd1};
	st.local.v2.f64 	[%rd1+62048], {%fd1, %fd1};
	st.local.v2.f64 	[%rd1+62064], {%fd1, %fd1};
	st.local.v2.f64 	[%rd1+62080], {%fd1, %fd1};
	st.local.v2.f64 	[%rd1+62096], {%fd1, %fd1};
	st.local.v2.f64 	[%rd1+62112], {%fd1, %fd1};
	st.local.v2.f64 	[%rd1+62128], {%fd1, %fd1};
	st.local.v2.f64 	[%rd1+62144], {%fd1, %fd1};
	st.local.v2.f64 	[%rd1+62160], {%fd1, %fd1};
	st.local.v2.f64 	[%rd1+62176], {%fd1, %fd1};
	st.local.v2.f64 	[%rd1+62192], {%fd1, %fd1};
	st.local.v2.f64 	[%rd1+62208], {%fd1, %fd1};
	st.local.v2.f64 	[%rd1+62224], {%fd1, %fd1};
	st.local.v2.f64 	[%rd1+62240], {%fd1, %fd1};
	st.local.v2.f64 	[%rd1+62256], {%fd1, %fd1};
	st.local.v2.f64 	[%rd1+62272], {%fd1, %fd1};
	st.local.v2.f64 	[%rd1+62288], {%fd1, %fd1};
	st.local.v2.f64 	[%rd1+62304], {%fd1, %fd1};
	st.local.v2.f64 	[%rd1+62320], {%fd1, %fd1};
	st.local.v2.f64 	[%rd1+62336], {%fd1, %fd1};
	st.local.v2.f64 	[%rd1+62352], {%fd1, %fd1};
	st.local.v2.f64 	[%rd1+62368], {%fd1, %fd1};
	st.local.v2.f64 	[%rd1+62384], {%fd1, %fd1};
	st.local.v2.f64 	[%rd1+62400], {%fd1, %fd1};
	st.local.v2.f64 	[%rd1+62416], {%fd1, %fd1};
	st.local.v2.f64 	[%rd1+62432], {%fd1, %fd1};
	st.local.v2.f64 	[%rd1+62448], {%fd1, %fd1};
	st.local.v2.f64 	[%rd1+62464], {%fd1, %fd1};
	st.local.v2.f64 	[%rd1+62480], {%fd1, %fd1};
	st.local.v2.f64 	[%rd1+62496], {%fd1, %fd1};
	st.local.v2.f64 	[%rd1+62512], {%fd1, %fd1};
	st.local.v2.f64 	[%rd1+62528], {%fd1, %fd1};
	st.local.v2.f64 	[%rd1+62544], {%fd1, %fd1};
	st.local.v2.f64 	[%rd1+62560], {%fd1, %fd1};
	st.local.v2.f64 	[%rd1+62576], {%fd1, %fd1};
	st.local.v2.f64 	[%rd1+62592], {%fd1, %fd1};
	st.local.v2.f64 	[%rd1+62608], {%fd1, %fd1};
	st.local.v2.f64 	[%rd1+62624], {%fd1, %fd1};
	st.local.v2.f64 	[%rd1+62640], {%fd1, %fd1};
	st.local.v2.f64 	[%rd1+62656], {%fd1, %fd1};
	st.local.v2.f64 	[%rd1+62672], {%fd1, %fd1};
	st.local.v2.f64 	[%rd1+62688], {%fd1, %fd1};
	st.local.v2.f64 	[%rd1+62704], {%fd1, %fd1};
	st.local.v2.f64 	[%rd1+62720], {%fd1, %fd1};
	st.local.v2.f64 	[%rd1+62736], {%fd1, %fd1};
	st.local.v2.f64 	[%rd1+62752], {%fd1, %fd1};
	st.local.v2.f64 	[%rd1+62768], {%fd1, %fd1};
	st.local.v2.f64 	[%rd1+62784], {%fd1, %fd1};
	st.local.v2.f64 	[%rd1+62800], {%fd1, %fd1};
	st.local.v2.f64 	[%rd1+62816], {%fd1, %fd1};
	st.local.v2.f64 	[%rd1+62832], {%fd1, %fd1};
	st.local.v2.f64 	[%rd1+62848], {%fd1, %fd1};
	st.local.v2.f64 	[%rd1+62864], {%fd1, %fd1};
	st.local.v2.f64 	[%rd1+62880], {%fd1, %fd1};
	st.local.v2.f64 	[%rd1+62896], {%fd1, %fd1};
	st.local.v2.f64 	[%rd1+62912], {%fd1, %fd1};
	st.local.v2.f64 	[%rd1+62928], {%fd1, %fd1};
	st.local.v2.f64 	[%rd1+62944], {%fd1, %fd1};
	st.local.v2.f64 	[%rd1+62960], {%fd1, %fd1};
	st.local.v2.f64 	[%rd1+62976], {%fd1, %fd1};
	st.local.v2.f64 	[%rd1+62992], {%fd1, %fd1};
	st.local.v2.f64 	[%rd1+63008], {%fd1, %fd1};
	st.local.v2.f64 	[%rd1+63024], {%fd1, %fd1};
	st.local.v2.f64 	[%rd1+63040], {%fd1, %fd1};
	st.local.v2.f64 	[%rd1+63056], {%fd1, %fd1};
	st.local.v2.f64 	[%rd1+63072], {%fd1, %fd1};
	st.local.v2.f64 	[%rd1+63088], {%fd1, %fd1};
	st.local.v2.f64 	[%rd1+63104], {%fd1, %fd1};
	st.local.v2.f64 	[%rd1+63120], {%fd1, %fd1};
	st.local.v2.f64 	[%rd1+63136], {%fd1, %fd1};
	st.local.v2.f64 	[%rd1+63152], {%fd1, %fd1};
	st.local.v2.f64 	[%rd1+63168], {%fd1, %fd1};
	st.local.v2.f64 	[%rd1+63184], {%fd1, %fd1};
	st.local.v2.f64 	[%rd1+63200], {%fd1, %fd1};
	st.local.v2.f64 	[%rd1+63216], {%fd1, %fd1};
	st.local.v2.f64 	[%rd1+63232], {%fd1, %fd1};
	st.local.v2.f64 	[%rd1+63248], {%fd1, %fd1};
	st.local.v2.f64 	[%rd1+63264], {%fd1, %fd1};
	st.local.v2.f64 	[%rd1+63280], {%fd1, %fd1};
	st.local.v2.f64 	[%rd1+63296], {%fd1, %fd1};
	st.local.v2.f64 	[%rd1+63312], {%fd1, %fd1};
	st.local.v2.f64 	[%rd1+63328], {%fd1, %fd1};
	st.local.v2.f64 	[%rd1+63344], {%fd1, %fd1};
	st.local.v2.f64 	[%rd1+63360], {%fd1, %fd1};
	st.local.v2.f64 	[%rd1+63376], {%fd1, %fd1};
	st.local.v2.f64 	[%rd1+63392], {%fd1, %fd1};
	st.local.v2.f64 	[%rd1+63408], {%fd1, %fd1};
	st.local.v2.f64 	[%rd1+63424], {%fd1, %fd1};
	st.local.v2.f64 	[%rd1+63440], {%fd1, %fd1};
	st.local.v2.f64 	[%rd1+63456], {%fd1, %fd1};
	st.local.v2.f64 	[%rd1+63472], {%fd1, %fd1};
	st.local.v2.f64 	[%rd1+63488], {%fd1, %fd1};
	st.local.v2.f64 	[%rd1+63504], {%fd1, %fd1};
	st.local.v2.f64 	[%rd1+63520], {%fd1, %fd1};
	st.local.v2.f64 	[%rd1+63536], {%fd1, %fd1};
	st.local.v2.f64 	[%rd1+63552], {%fd1, %fd1};
	st.local.v2.f64 	[%rd1+63568], {%fd1, %fd1};
	st.local.v2.f64 	[%rd1+63584], {%fd1, %fd1};
	st.local.v2.f64 	[%rd1+63600], {%fd1, %fd1};
	st.local.v2.f64 	[%rd1+63616], {%fd1, %fd1};
	st.local.v2.f64 	[%rd1+63632], {%fd1, %fd1};
	st.local.v2.f64 	[%rd1+63648], {%fd1, %fd1};
	st.local.v2.f64 	[%rd1+63664], {%fd1, %fd1};
	st.local.v2.f64 	[%rd1+63680], {%fd1, %fd1};
	st.local.v2.f64 	[%rd1+63696], {%fd1, %fd1};
	st.local.v2.f64 	[%rd1+63712], {%fd1, %fd1};
	st.local.v2.f64 	[%rd1+63728], {%fd1, %fd1};
	st.local.v2.f64 	[%rd1+63744], {%fd1, %fd1};
	st.local.v2.f64 	[%rd1+63760], {%fd1, %fd1};
	st.local.v2.f64 	[%rd1+63776], {%fd1, %fd1};
	st.local.v2.f64 	[%rd1+63792], {%fd1, %fd1};
	st.local.v2.f64 	[%rd1+63808], {%fd1, %fd1};
	st.local.v2.f64 	[%rd1+63824], {%fd1, %fd1};
	st.local.v2.f64 	[%rd1+63840], {%fd1, %fd1};
	st.local.v2.f64 	[%rd1+63856], {%fd1, %fd1};
	st.local.v2.f64 	[%rd1+63872], {%fd1, %fd1};
	st.local.v2.f64 	[%rd1+63888], {%fd1, %fd1};
	st.local.v2.f64 	[%rd1+63904], {%fd1, %fd1};
	st.local.v2.f64 	[%rd1+63920], {%fd1, %fd1};
	st.local.v2.f64 	[%rd1+63936], {%fd1, %fd1};
	st.local.v2.f64 	[%rd1+63952], {%fd1, %fd1};
	st.local.v2.f64 	[%rd1+63968], {%fd1, %fd1};
	st.local.v2.f64 	[%rd1+63984], {%fd1, %fd1};
	st.local.v2.f64 	[%rd1+64000], {%fd1, %fd1};
	st.local.v2.f64 	[%rd1+64016], {%fd1, %fd1};
	st.local.v2.f64 	[%rd1+64032], {%fd1, %fd1};
	st.local.v2.f64 	[%rd1+64048], {%fd1, %fd1};
	st.local.v2.f64 	[%rd1+64064], {%fd1, %fd1};
	st.local.v2.f64 	[%rd1+64080], {%fd1, %fd1};
	st.local.v2.f64 	[%rd1+64096], {%fd1, %fd1};
	st.local.v2.f64 	[%rd1+64112], {%fd1, %fd1};
	st.local.v2.f64 	[%rd1+64128], {%fd1, %fd1};
	st.local.v2.f64 	[%rd1+64144], {%fd1, %fd1};
	st.local.v2.f64 	[%rd1+64160], {%fd1, %fd1};
	st.local.v2.f64 	[%rd1+64176], {%fd1, %fd1};
	st.local.v2.f64 	[%rd1+64192], {%fd1, %fd1};
	st.local.v2.f64 	[%rd1+64208], {%fd1, %fd1};
	st.local.v2.f64 	[%rd1+64224], {%fd1, %fd1};
	st.local.v2.f64 	[%rd1+64240], {%fd1, %fd1};
	st.local.v2.f64 	[%rd1+64256], {%fd1, %fd1};
	st.local.v2.f64 	[%rd1+64272], {%fd1, %fd1};
	st.local.v2.f64 	[%rd1+64288], {%fd1, %fd1};
	st.local.v2.f64 	[%rd1+64304], {%fd1, %fd1};
	st.local.v2.f64 	[%rd1+64320], {%fd1, %fd1};
	st.local.v2.f64 	[%rd1+64336], {%fd1, %fd1};
	st.local.v2.f64 	[%rd1+64352], {%fd1, %fd1};
	st.local.v2.f64 	[%rd1+64368], {%fd1, %fd1};
	st.local.v2.f64 	[%rd1+64384], {%fd1, %fd1};
	st.local.v2.f64 	[%rd1+64400], {%fd1, %fd1};
	st.local.v2.f64 	[%rd1+64416], {%fd1, %fd1};
	st.local.v2.f64 	[%rd1+64432], {%fd1, %fd1};
	st.local.v2.f64 	[%rd1+64448], {%fd1, %fd1};
	st.local.v2.f64 	[%rd1+64464], {%fd1, %fd1};
	st.local.v2.f64 	[%rd1+64480], {%fd1, %fd1};
	st.local.v2.f64 	[%rd1+64496], {%fd1, %fd1};
	st.local.v2.f64 	[%rd1+64512], {%fd1, %fd1};
	st.local.v2.f64 	[%rd1+64528], {%fd1, %fd1};
	st.local.v2.f64 	[%rd1+64544], {%fd1, %fd1};
	st.local.v2.f64 	[%rd1+64560], {%fd1, %fd1};
	st.local.v2.f64 	[%rd1+64576], {%fd1, %fd1};
	st.local.v2.f64 	[%rd1+64592], {%fd1, %fd1};
	st.local.v2.f64 	[%rd1+64608], {%fd1, %fd1};
	st.local.v2.f64 	[%rd1+64624], {%fd1, %fd1};
	st.local.v2.f64 	[%rd1+64640], {%fd1, %fd1};
	st.local.v2.f64 	[%rd1+64656], {%fd1, %fd1};
	st.local.v2.f64 	[%rd1+64672], {%fd1, %fd1};
	st.local.v2.f64 	[%rd1+64688], {%fd1, %fd1};
	st.local.v2.f64 	[%rd1+64704], {%fd1, %fd1};
	st.local.v2.f64 	[%rd1+64720], {%fd1, %fd1};
	st.local.v2.f64 	[%rd1+64736], {%fd1, %fd1};
	st.local.v2.f64 	[%rd1+64752], {%fd1, %fd1};
	st.local.v2.f64 	[%rd1+64768], {%fd1, %fd1};
	st.local.v2.f64 	[%rd1+64784], {%fd1, %fd1};
	st.local.v2.f64 	[%rd1+64800], {%fd1, %fd1};
	st.local.v2.f64 	[%rd1+64816], {%fd1, %fd1};
	st.local.v2.f64 	[%rd1+64832], {%fd1, %fd1};
	st.local.v2.f64 	[%rd1+64848], {%fd1, %fd1};
	st.local.v2.f64 	[%rd1+64864], {%fd1, %fd1};
	st.local.v2.f64 	[%rd1+64880], {%fd1, %fd1};
	st.local.v2.f64 	[%rd1+64896], {%fd1, %fd1};
	st.local.v2.f64 	[%rd1+64912], {%fd1, %fd1};
	st.local.v2.f64 	[%rd1+64928], {%fd1, %fd1};
	st.local.v2.f64 	[%rd1+64944], {%fd1, %fd1};
	st.local.v2.f64 	[%rd1+64960], {%fd1, %fd1};
	st.local.v2.f64 	[%rd1+64976], {%fd1, %fd1};
	st.local.v2.f64 	[%rd1+64992], {%fd1, %fd1};
	st.local.v2.f64 	[%rd1+65008], {%fd1, %fd1};
	st.local.v2.f64 	[%rd1+65024], {%fd1, %fd1};
	st.local.v2.f64 	[%rd1+65040], {%fd1, %fd1};
	st.local.v2.f64 	[%rd1+65056], {%fd1, %fd1};
	st.local.v2.f64 	[%rd1+65072], {%fd1, %fd1};
	st.local.v2.f64 	[%rd1+65088], {%fd1, %fd1};
	st.local.v2.f64 	[%rd1+65104], {%fd1, %fd1};
	st.local.v2.f64 	[%rd1+65120], {%fd1, %fd1};
	st.local.v2.f64 	[%rd1+65136], {%fd1, %fd1};
	st.local.v2.f64 	[%rd1+65152], {%fd1, %fd1};
	st.local.v2.f64 	[%rd1+65168], {%fd1, %fd1};
	st.local.v2.f64 	[%rd1+65184], {%fd1, %fd1};
	st.local.v2.f64 	[%rd1+65200], {%fd1, %fd1};
	st.local.v2.f64 	[%rd1+65216], {%fd1, %fd1};
	st.local.v2.f64 	[%rd1+65232], {%fd1, %fd1};
	st.local.v2.f64 	[%rd1+65248], {%fd1, %fd1};
	st.local.v2.f64 	[%rd1+65264], {%fd1, %fd1};
	st.local.v2.f64 	[%rd1+65280], {%fd1, %fd1};
	st.local.v2.f64 	[%rd1+65296], {%fd1, %fd1};
	st.local.v2.f64 	[%rd1+65312], {%fd1, %fd1};
	st.local.v2.f64 	[%rd1+65328], {%fd1, %fd1};
	st.local.v2.f64 	[%rd1+65344], {%fd1, %fd1};
	st.local.v2.f64 	[%rd1+65360], {%fd1, %fd1};
	st.local.v2.f64 	[%rd1+65376], {%fd1, %fd1};
	st.local.v2.f64 	[%rd1+65392], {%fd1, %fd1};
	st.local.v2.f64 	[%rd1+65408], {%fd1, %fd1};
	st.local.v2.f64 	[%rd1+65424], {%fd1, %fd1};
	st.local.v2.f64 	[%rd1+65440], {%fd1, %fd1};
	st.local.v2.f64 	[%rd1+65456], {%fd1, %fd1};
	st.local.v2.f64 	[%rd1+65472], {%fd1, %fd1};
	st.local.v2.f64 	[%rd1+65488], {%fd1, %fd1};
	st.local.v2.f64 	[%rd1+65504], {%fd1, %fd1};
	st.local.v2.f64 	[%rd1+65520], {%fd1, %fd1};
	st.local.v2.f64 	[%rd1+65536], {%fd1, %fd1};
	st.local.v2.f64 	[%rd1+65552], {%fd1, %fd1};
	st.local.v2.f64 	[%rd1+65568], {%fd1, %fd1};
	st.local.v2.f64 	[%rd1+65584], {%fd1, %fd1};
	st.local.v2.f64 	[%rd1+65600], {%fd1, %fd1};
	st.local.v2.f64 	[%rd1+65616], {%fd1, %fd1};
	st.local.v2.f64 	[%rd1+65632], {%fd1, %fd1};
	st.local.v2.f64 	[%rd1+65648], {%fd1, %fd1};
	st.local.v2.f64 	[%rd1+65664], {%fd1, %fd1};
	st.local.v2.f64 	[%rd1+65680], {%fd1, %fd1};
	st.local.v2.f64 	[%rd1+65696], {%fd1, %fd1};
	st.local.v2.f64 	[%rd1+65712], {%fd1, %fd1};
	st.local.v2.f64 	[%rd1+65728], {%fd1, %fd1};
	st.local.v2.f64 	[%rd1+65744], {%fd1, %fd1};
	st.local.v2.f64 	[%rd1+65760], {%fd1, %fd1};
	st.local.v2.f64 	[%rd1+65776], {%fd1, %fd1};
	st.local.v2.f64 	[%rd1+65792], {%fd1, %fd1};
	st.local.v2.f64 	[%rd1+65808], {%fd1, %fd1};
	st.local.v2.f64 	[%rd1+65824], {%fd1, %fd1};
	st.local.v2.f64 	[%rd1+65840], {%fd1, %fd1};
	st.local.v2.f64 	[%rd1+65856], {%fd1, %fd1};
	st.local.v2.f64 	[%rd1+65872], {%fd1, %fd1};
	st.local.v2.f64 	[%rd1+65888], {%fd1, %fd1};
	st.local.v2.f64 	[%rd1+65904], {%fd1, %fd1};
	st.local.v2.f64 	[%rd1+65920], {%fd1, %fd1};
	st.local.v2.f64 	[%rd1+65936], {%fd1, %fd1};
	st.local.v2.f64 	[%rd1+65952], {%fd1, %fd1};
	st.local.v2.f64 	[%rd1+65968], {%fd1, %fd1};
	st.local.v2.f64 	[%rd1+65984], {%fd1, %fd1};
	st.local.v2.f64 	[%rd1+66000], {%fd1, %fd1};
	st.local.v2.f64 	[%rd1+66016], {%fd1, %fd1};
	st.local.v2.f64 	[%rd1+66032], {%fd1, %fd1};
	st.local.v2.f64 	[%rd1+66048], {%fd1, %fd1};
	st.local.v2.f64 	[%rd1+66064], {%fd1, %fd1};
	st.local.v2.f64 	[%rd1+66080], {%fd1, %fd1};
	st.local.v2.f64 	[%rd1+66096], {%fd1, %fd1};
	st.local.v2.f64 	[%rd1+66112], {%fd1, %fd1};
	st.local.v2.f64 	[%rd1+66128], {%fd1, %fd1};
	st.local.v2.f64 	[%rd1+66144], {%fd1, %fd1};
	st.local.v2.f64 	[%rd1+66160], {%fd1, %fd1};
	st.local.v2.f64 	[%rd1+66176], {%fd1, %fd1};
	st.local.v2.f64 	[%rd1+66192], {%fd1, %fd1};
	st.local.v2.f64 	[%rd1+66208], {%fd1, %fd1};
	st.local.v2.f64 	[%rd1+66224], {%fd1, %fd1};
	st.local.v2.f64 	[%rd1+66240], {%fd1, %fd1};
	st.local.v2.f64 	[%rd1+66256], {%fd1, %fd1};
	st.local.v2.f64 	[%rd1+66272], {%fd1, %fd1};
	st.local.v2.f64 	[%rd1+66288], {%fd1, %fd1};
	st.local.v2.f64 	[%rd1+66304], {%fd1, %fd1};
	st.local.v2.f64 	[%rd1+66320], {%fd1, %fd1};
	st.local.v2.f64 	[%rd1+66336], {%fd1, %fd1};
	st.local.v2.f64 	[%rd1+66352], {%fd1, %fd1};
	st.local.v2.f64 	[%rd1+66368], {%fd1, %fd1};
	st.local.v2.f64 	[%rd1+66384], {%fd1, %fd1};
	st.local.v2.f64 	[%rd1+66400], {%fd1, %fd1};
	st.local.v2.f64 	[%rd1+66416], {%fd1, %fd1};
	st.local.v2.f64 	[%rd1+66432], {%fd1, %fd1};
	st.local.v2.f64 	[%rd1+66448], {%fd1, %fd1};
	st.local.v2.f64 	[%rd1+66464], {%fd1, %fd1};
	st.local.v2.f64 	[%rd1+66480], {%fd1, %fd1};
	st.local.v2.f64 	[%rd1+66496], {%fd1, %fd1};
	st.local.v2.f64 	[%rd1+66512], {%fd1, %fd1};
	st.local.v2.f64 	[%rd1+66528], {%fd1, %fd1};
	st.local.v2.f64 	[%rd1+66544], {%fd1, %fd1};
	st.local.v2.f64 	[%rd1+66560], {%fd1, %fd1};
	st.local.v2.f64 	[%rd1+66576], {%fd1, %fd1};
	st.local.v2.f64 	[%rd1+66592], {%fd1, %fd1};
	st.local.v2.f64 	[%rd1+66608], {%fd1, %fd1};
	st.local.v2.f64 	[%rd1+66624], {%fd1, %fd1};
	st.local.v2.f64 	[%rd1+66640], {%fd1, %fd1};
	st.local.v2.f64 	[%rd1+66656], {%fd1, %fd1};
	st.local.v2.f64 	[%rd1+66672], {%fd1, %fd1};
	st.local.v2.f64 	[%rd1+66688], {%fd1, %fd1};
	st.local.v2.f64 	[%rd1+66704], {%fd1, %fd1};
	st.local.v2.f64 	[%rd1+66720], {%fd1, %fd1};
	st.local.v2.f64 	[%rd1+66736], {%fd1, %fd1};
	st.local.v2.f64 	[%rd1+66752], {%fd1, %fd1};
	st.local.v2.f64 	[%rd1+66768], {%fd1, %fd1};
	st.local.v2.f64 	[%rd1+66784], {%fd1, %fd1};
	st.local.v2.f64 	[%rd1+66800], {%fd1, %fd1};
	st.local.v2.f64 	[%rd1+66816], {%fd1, %fd1};
	st.local.v2.f64 	[%rd1+66832], {%fd1, %fd1};
	st.local.v2.f64 	[%rd1+66848], {%fd1, %fd1};
	st.local.v2.f64 	[%rd1+66864], {%fd1, %fd1};
	st.local.v2.f64 	[%rd1+66880], {%fd1, %fd1};
	st.local.v2.f64 	[%rd1+66896], {%fd1, %fd1};
	st.local.v2.f64 	[%rd1+66912], {%fd1, %fd1};
	st.local.v2.f64 	[%rd1+66928], {%fd1, %fd1};
	st.local.v2.f64 	[%rd1+66944], {%fd1, %fd1};
	st.local.v2.f64 	[%rd1+66960], {%fd1, %fd1};
	st.local.v2.f64 	[%rd1+66976], {%fd1, %fd1};
	st.local.v2.f64 	[%rd1+66992], {%fd1, %fd1};
	st.local.v2.f64 	[%rd1+67008], {%fd1, %fd1};
	st.local.v2.f64 	[%rd1+67024], {%fd1, %fd1};
	st.local.v2.f64 	[%rd1+67040], {%fd1, %fd1};
	st.local.v2.f64 	[%rd1+67056], {%fd1, %fd1};
	st.local.v2.f64 	[%rd1+67072], {%fd1, %fd1};
	st.local.v2.f64 	[%rd1+67088], {%fd1, %fd1};
	st.local.v2.f64 	[%rd1+67104], {%fd1, %fd1};
	st.local.v2.f64 	[%rd1+67120], {%fd1, %fd1};
	st.local.v2.f64 	[%rd1+67136], {%fd1, %fd1};
	st.local.v2.f64 	[%rd1+67152], {%fd1, %fd1};
	st.local.v2.f64 	[%rd1+67168], {%fd1, %fd1};
	st.local.v2.f64 	[%rd1+67184], {%fd1, %fd1};
	st.local.v2.f64 	[%rd1+67200], {%fd1, %fd1};
	st.local.v2.f64 	[%rd1+67216], {%fd1, %fd1};
	st.local.v2.f64 	[%rd1+67232], {%fd1, %fd1};
	st.local.v2.f64 	[%rd1+67248], {%fd1, %fd1};
	st.local.v2.f64 	[%rd1+67264], {%fd1, %fd1};
	st.local.v2.f64 	[%rd1+67280], {%fd1, %fd1};
	st.local.v2.f64 	[%rd1+67296], {%fd1, %fd1};
	st.local.v2.f64 	[%rd1+67312], {%fd1, %fd1};
	st.local.v2.f64 	[%rd1+67328], {%fd1, %fd1};
	st.local.v2.f64 	[%rd1+67344], {%fd1, %fd1};
	st.local.v2.f64 	[%rd1+67360], {%fd1, %fd1};
	st.local.v2.f64 	[%rd1+67376], {%fd1, %fd1};
	st.local.v2.f64 	[%rd1+67392], {%fd1, %fd1};
	st.local.v2.f64 	[%rd1+67408], {%fd1, %fd1};
	st.local.v2.f64 	[%rd1+67424], {%fd1, %fd1};
	st.local.v2.f64 	[%rd1+67440], {%fd1, %fd1};
	st.local.v2.f64 	[%rd1+67456], {%fd1, %fd1};
	st.local.v2.f64 	[%rd1+67472], {%fd1, %fd1};
	st.local.v2.f64 	[%rd1+67488], {%fd1, %fd1};
	st.local.v2.f64 	[%rd1+67504], {%fd1, %fd1};
	st.local.v2.f64 	[%rd1+67520], {%fd1, %fd1};
	st.local.v2.f64 	[%rd1+67536], {%fd1, %fd1};
	st.local.v2.f64 	[%rd1+67552], {%fd1, %fd1};
	st.local.v2.f64 	[%rd1+67568], {%fd1, %fd1};
	st.local.v2.f64 	[%rd1+67584], {%fd1, %fd1};
	st.local.v2.f64 	[%rd1+67600], {%fd1, %fd1};
	st.local.v2.f64 	[%rd1+67616], {%fd1, %fd1};
	st.local.v2.f64 	[%rd1+67632], {%fd1, %fd1};
	st.local.v2.f64 	[%rd1+67648], {%fd1, %fd1};
	st.local.v2.f64 	[%rd1+67664], {%fd1, %fd1};
	st.local.v2.f64 	[%rd1+67680], {%fd1, %fd1};
	st.local.v2.f64 	[%rd1+67696], {%fd1, %fd1};
	st.local.v2.f64 	[%rd1+67712], {%fd1, %fd1};
	st.local.v2.f64 	[%rd1+67728], {%fd1, %fd1};
	st.local.v2.f64 	[%rd1+67744], {%fd1, %fd1};
	st.local.v2.f64 	[%rd1+67760], {%fd1, %fd1};
	st.local.v2.f64 	[%rd1+67776], {%fd1, %fd1};
	st.local.v2.f64 	[%rd1+67792], {%fd1, %fd1};
	st.local.v2.f64 	[%rd1+67808], {%fd1, %fd1};
	st.local.v2.f64 	[%rd1+67824], {%fd1, %fd1};
	st.local.v2.f64 	[%rd1+67840], {%fd1, %fd1};
	st.local.v2.f64 	[%rd1+67856], {%fd1, %fd1};
	st.local.v2.f64 	[%rd1+67872], {%fd1, %fd1};
	st.local.v2.f64 	[%rd1+67888], {%fd1, %fd1};
	st.local.v2.f64 	[%rd1+67904], {%fd1, %fd1};
	st.local.v2.f64 	[%rd1+67920], {%fd1, %fd1};
	st.local.v2.f64 	[%rd1+67936], {%fd1, %fd1};
	st.local.v2.f64 	[%rd1+67952], {%fd1, %fd1};
	st.local.v2.f64 	[%rd1+67968], {%fd1, %fd1};
	st.local.v2.f64 	[%rd1+67984], {%fd1, %fd1};
	st.local.v2.f64 	[%rd1+68000], {%fd1, %fd1};
	st.local.v2.f64 	[%rd1+68016], {%fd1, %fd1};
	st.local.v2.f64 	[%rd1+68032], {%fd1, %fd1};
	st.local.v2.f64 	[%rd1+68048], {%fd1, %fd1};
	st.local.v2.f64 	[%rd1+68064], {%fd1, %fd1};
	st.local.v2.f64 	[%rd1+68080], {%fd1, %fd1};
	st.local.v2.f64 	[%rd1+68096], {%fd1, %fd1};
	st.local.v2.f64 	[%rd1+68112], {%fd1, %fd1};
	st.local.v2.f64 	[%rd1+68128], {%fd1, %fd1};
	st.local.v2.f64 	[%rd1+68144], {%fd1, %fd1};
	st.local.v2.f64 	[%rd1+68160], {%fd1, %fd1};
	st.local.v2.f64 	[%rd1+68176], {%fd1, %fd1};
	st.local.v2.f64 	[%rd1+68192], {%fd1, %fd1};
	st.local.v2.f64 	[%rd1+68208], {%fd1, %fd1};
	st.local.v2.f64 	[%rd1+68224], {%fd1, %fd1};
	st.local.v2.f64 	[%rd1+68240], {%fd1, %fd1};
	st.local.v2.f64 	[%rd1+68256], {%fd1, %fd1};
	st.local.v2.f64 	[%rd1+68272], {%fd1, %fd1};
	st.local.v2.f64 	[%rd1+68288], {%fd1, %fd1};
	st.local.v2.f64 	[%rd1+68304], {%fd1, %fd1};
	st.local.v2.f64 	[%rd1+68320], {%fd1, %fd1};
	st.local.v2.f64 	[%rd1+68336], {%fd1, %fd1};
	st.local.v2.f64 	[%rd1+68352], {%fd1, %fd1};
	st.local.v2.f64 	[%rd1+68368], {%fd1, %fd1};
	st.local.v2.f64 	[%rd1+68384], {%fd1, %fd1};
	st.local.v2.f64 	[%rd1+68400], {%fd1, %fd1};
	st.local.v2.f64 	[%rd1+68416], {%fd1, %fd1};
	st.local.v2.f64 	[%rd1+68432], {%fd1, %fd1};
	st.local.v2.f64 	[%rd1+68448], {%fd1, %fd1};
	st.local.v2.f64 	[%rd1+68464], {%fd1, %fd1};
	st.local.v2.f64 	[%rd1+68480], {%fd1, %fd1};
	st.local.v2.f64 	[%rd1+68496], {%fd1, %fd1};
	st.local.v2.f64 	[%rd1+68512], {%fd1, %fd1};
	st.local.v2.f64 	[%rd1+68528], {%fd1, %fd1};
	st.local.v2.f64 	[%rd1+68544], {%fd1, %fd1};
	st.local.v2.f64 	[%rd1+68560], {%fd1, %fd1};
	st.local.v2.f64 	[%rd1+68576], {%fd1, %fd1};
	st.local.v2.f64 	[%rd1+68592], {%fd1, %fd1};
	st.local.v2.f64 	[%rd1+68608], {%fd1, %fd1};
	st.local.v2.f64 	[%rd1+68624], {%fd1, %fd1};
	st.local.v2.f64 	[%rd1+68640], {%fd1, %fd1};
	st.local.v2.f64 	[%rd1+68656], {%fd1, %fd1};
	st.local.v2.f64 	[%rd1+68672], {%fd1, %fd1};
	st.local.v2.f64 	[%rd1+68688], {%fd1, %fd1};
	st.local.v2.f64 	[%rd1+68704], {%fd1, %fd1};
	st.local.v2.f64 	[%rd1+68720], {%fd1, %fd1};
	st.local.v2.f64 	[%rd1+68736], {%fd1, %fd1};
	st.local.v2.f64 	[%rd1+68752], {%fd1, %fd1};
	st.local.v2.f64 	[%rd1+68768], {%fd1, %fd1};
	st.local.v2.f64 	[%rd1+68784], {%fd1, %fd1};
	st.local.v2.f64 	[%rd1+68800], {%fd1, %fd1};
	st.local.v2.f64 	[%rd1+68816], {%fd1, %fd1};
	st.local.v2.f64 	[%rd1+68832], {%fd1, %fd1};
	st.local.v2.f64 	[%rd1+68848], {%fd1, %fd1};
	st.local.v2.f64 	[%rd1+68864], {%fd1, %fd1};
	st.local.v2.f64 	[%rd1+68880], {%fd1, %fd1};
	st.local.v2.f64 	[%rd1+68896], {%fd1, %fd1};
	st.local.v2.f64 	[%rd1+68912], {%fd1, %fd1};
	st.local.v2.f64 	[%rd1+68928], {%fd1, %fd1};
	st.local.v2.f64 	[%rd1+68944], {%fd1, %fd1};
	st.local.v2.f64 	[%rd1+68960], {%fd1, %fd1};
	st.local.v2.f64 	[%rd1+68976], {%fd1, %fd1};
	st.local.v2.f64 	[%rd1+68992], {%fd1, %fd1};
	st.local.v2.f64 	[%rd1+69008], {%fd1, %fd1};
	st.local.v2.f64 	[%rd1+69024], {%fd1, %fd1};
	st.local.v2.f64 	[%rd1+69040], {%fd1, %fd1};
	st.local.v2.f64 	[%rd1+69056], {%fd1, %fd1};
	st.local.v2.f64 	[%rd1+69072], {%fd1, %fd1};
	st.local.v2.f64 	[%rd1+69088], {%fd1, %fd1};
	st.local.v2.f64 	[%rd1+69104], {%fd1, %fd1};
	st.local.v2.f64 	[%rd1+69120], {%fd1, %fd1};
	st.local.v2.f64 	[%rd1+69136], {%fd1, %fd1};
	st.local.v2.f64 	[%rd1+69152], {%fd1, %fd1};
	st.local.v2.f64 	[%rd1+69168], {%fd1, %fd1};
	st.local.v2.f64 	[%rd1+69184], {%fd1, %fd1};
	st.local.v2.f64 	[%rd1+69200], {%fd1, %fd1};
	st.local.v2.f64 	[%rd1+69216], {%fd1, %fd1};
	st.local.v2.f64 	[%rd1+69232], {%fd1, %fd1};
	st.local.v2.f64 	[%rd1+69248], {%fd1, %fd1};
	st.local.v2.f64 	[%rd1+69264], {%fd1, %fd1};
	st.local.v2.f64 	[%rd1+69280], {%fd1, %fd1};
	st.local.v2.f64 	[%rd1+69296], {%fd1, %fd1};
	st.local.v2.f64 	[%rd1+69312], {%fd1, %fd1};
	st.local.v2.f64 	[%rd1+69328], {%fd1, %fd1};
	st.local.v2.f64 	[%rd1+69344], {%fd1, %fd1};
	st.local.v2.f64 	[%rd1+69360], {%fd1, %fd1};
	st.local.v2.f64 	[%rd1+69376], {%fd1, %fd1};
	st.local.v2.f64 	[%rd1+69392], {%fd1, %fd1};
	st.local.v2.f64 	[%rd1+69408], {%fd1, %fd1};
	st.local.v2.f64 	[%rd1+69424], {%fd1, %fd1};
	st.local.v2.f64 	[%rd1+69440], {%fd1, %fd1};
	st.local.v2.f64 	[%rd1+69456], {%fd1, %fd1};
	st.local.v2.f64 	[%rd1+69472], {%fd1, %fd1};
	st.local.v2.f64 	[%rd1+69488], {%fd1, %fd1};
	st.local.v2.f64 	[%rd1+69504], {%fd1, %fd1};
	st.local.v2.f64 	[%rd1+69520], {%fd1, %fd1};
	st.local.v2.f64 	[%rd1+69536], {%fd1, %fd1};
	st.local.v2.f64 	[%rd1+69552], {%fd1, %fd1};
	st.local.v2.f64 	[%rd1+69568], {%fd1, %fd1};
	st.local.v2.f64 	[%rd1+69584], {%fd1, %fd1};
	st.local.v2.f64 	[%rd1+69600], {%fd1, %fd1};
	st.local.v2.f64 	[%rd1+69616], {%fd1, %fd1};
	st.local.v2.f64 	[%rd1+69632], {%fd1, %fd1};
	st.local.v2.f64 	[%rd1+69648], {%fd1, %fd1};
	st.local.v2.f64 	[%rd1+69664], {%fd1, %fd1};
	st.local.v2.f64 	[%rd1+69680], {%fd1, %fd1};
	st.local.v2.f64 	[%rd1+69696], {%fd1, %fd1};
	st.local.v2.f64 	[%rd1+69712], {%fd1, %fd1};
	st.local.v2.f64 	[%rd1+69728], {%fd1, %fd1};
	st.local.v2.f64 	[%rd1+69744], {%fd1, %fd1};
	st.local.v2.f64 	[%rd1+69760], {%fd1, %fd1};
	st.local.v2.f64 	[%rd1+69776], {%fd1, %fd1};
	st.local.v2.f64 	[%rd1+69792], {%fd1, %fd1};
	st.local.v2.f64 	[%rd1+69808], {%fd1, %fd1};
	st.local.v2.f64 	[%rd1+69824], {%fd1, %fd1};
	st.local.v2.f64 	[%rd1+69840], {%fd1, %fd1};
	st.local.v2.f64 	[%rd1+69856], {%fd1, %fd1};
	st.local.v2.f64 	[%rd1+69872], {%fd1, %fd1};
	st.local.v2.f64 	[%rd1+69888], {%fd1, %fd1};
	st.local.v2.f64 	[%rd1+69904], {%fd1, %fd1};
	st.local.v2.f64 	[%rd1+69920], {%fd1, %fd1};
	st.local.v2.f64 	[%rd1+69936], {%fd1, %fd1};
	st.local.v2.f64 	[%rd1+69952], {%fd1, %fd1};
	st.local.v2.f64 	[%rd1+69968], {%fd1, %fd1};
	st.local.v2.f64 	[%rd1+69984], {%fd1, %fd1};
	st.local.v2.f64 	[%rd1+70000], {%fd1, %fd1};
	st.local.v2.f64 	[%rd1+70016], {%fd1, %fd1};
	st.local.v2.f64 	[%rd1+70032], {%fd1, %fd1};
	st.local.v2.f64 	[%rd1+70048], {%fd1, %fd1};
	st.local.v2.f64 	[%rd1+70064], {%fd1, %fd1};
	st.local.v2.f64 	[%rd1+70080], {%fd1, %fd1};
	st.local.v2.f64 	[%rd1+70096], {%fd1, %fd1};
	st.local.v2.f64 	[%rd1+70112], {%fd1, %fd1};
	st.local.v2.f64 	[%rd1+70128], {%fd1, %fd1};
	st.local.v2.f64 	[%rd1+70144], {%fd1, %fd1};
	st.local.v2.f64 	[%rd1+70160], {%fd1, %fd1};
	st.local.v2.f64 	[%rd1+70176], {%fd1, %fd1};
	st.local.v2.f64 	[%rd1+70192], {%fd1, %fd1};
	st.local.v2.f64 	[%rd1+70208], {%fd1, %fd1};
	st.local.v2.f64 	[%rd1+70224], {%fd1, %fd1};
	st.local.v2.f64 	[%rd1+70240], {%fd1, %fd1};
	st.local.v2.f64 	[%rd1+70256], {%fd1, %fd1};
	st.local.v2.f64 	[%rd1+70272], {%fd1, %fd1};
	st.local.v2.f64 	[%rd1+70288], {%fd1, %fd1};
	st.local.v2.f64 	[%rd1+70304], {%fd1, %fd1};
	st.local.v2.f64 	[%rd1+70320], {%fd1, %fd1};
	st.local.v2.f64 	[%rd1+70336], {%fd1, %fd1};
	st.local.v2.f64 	[%rd1+70352], {%fd1, %fd1};
	st.local.v2.f64 	[%rd1+70368], {%fd1, %fd1};
	st.local.v2.f64 	[%rd1+70384], {%fd1, %fd1};
	st.local.v2.f64 	[%rd1+70400], {%fd1, %fd1};
	st.local.v2.f64 	[%rd1+70416], {%fd1, %fd1};
	st.local.v2.f64 	[%rd1+70432], {%fd1, %fd1};
	st.local.v2.f64 	[%rd1+70448], {%fd1, %fd1};
	st.local.v2.f64 	[%rd1+70464], {%fd1, %fd1};
	st.local.v2.f64 	[%rd1+70480], {%fd1, %fd1};
	st.local.v2.f64 	[%rd1+70496], {%fd1, %fd1};
	st.local.v2.f64 	[%rd1+70512], {%fd1, %fd1};
	st.local.v2.f64 	[%rd1+70528], {%fd1, %fd1};
	st.local.v2.f64 	[%rd1+70544], {%fd1, %fd1};
	st.local.v2.f64 	[%rd1+70560], {%fd1, %fd1};
	st.local.v2.f64 	[%rd1+70576], {%fd1, %fd1};
	st.local.v2.f64 	[%rd1+70592], {%fd1, %fd1};
	st.local.v2.f64 	[%rd1+70608], {%fd1, %fd1};
	st.local.v2.f64 	[%rd1+70624], {%fd1, %fd1};
	st.local.v2.f64 	[%rd1+70640], {%fd1, %fd1};
	st.local.v2.f64 	[%rd1+70656], {%fd1, %fd1};
	st.local.v2.f64 	[%rd1+70672], {%fd1, %fd1};
	st.local.v2.f64 	[%rd1+70688], {%fd1, %fd1};
	st.local.v2.f64 	[%rd1+70704], {%fd1, %fd1};
	st.local.v2.f64 	[%rd1+70720], {%fd1, %fd1};
	st.local.v2.f64 	[%rd1+70736], {%fd1, %fd1};
	st.local.v2.f64 	[%rd1+70752], {%fd1, %fd1};
	st.local.v2.f64 	[%rd1+70768], {%fd1, %fd1};
	st.local.v2.f64 	[%rd1+70784], {%fd1, %fd1};
	st.local.v2.f64 	[%rd1+70800], {%fd1, %fd1};
	st.local.v2.f64 	[%rd1+70816], {%fd1, %fd1};
	st.local.v2.f64 	[%rd1+70832], {%fd1, %fd1};
	st.local.v2.f64 	[%rd1+70848], {%fd1, %fd1};
	st.local.v2.f64 	[%rd1+70864], {%fd1, %fd1};
	st.local.v2.f64 	[%rd1+70880], {%fd1, %fd1};
	st.local.v2.f64 	[%rd1+70896], {%fd1, %fd1};
	st.local.v2.f64 	[%rd1+70912], {%fd1, %fd1};
	st.local.v2.f64 	[%rd1+70928], {%fd1, %fd1};
	st.local.v2.f64 	[%rd1+70944], {%fd1, %fd1};
	st.local.v2.f64 	[%rd1+70960], {%fd1, %fd1};
	st.local.v2.f64 	[%rd1+70976], {%fd1, %fd1};
	st.local.v2.f64 	[%rd1+70992], {%fd1, %fd1};
	st.local.v2.f64 	[%rd1+71008], {%fd1, %fd1};
	st.local.v2.f64 	[%rd1+71024], {%fd1, %fd1};
	st.local.v2.f64 	[%rd1+71040], {%fd1, %fd1};
	st.local.v2.f64 	[%rd1+71056], {%fd1, %fd1};
	st.local.v2.f64 	[%rd1+71072], {%fd1, %fd1};
	st.local.v2.f64 	[%rd1+71088], {%fd1, %fd1};
	st.local.v2.f64 	[%rd1+71104], {%fd1, %fd1};
	st.local.v2.f64 	[%rd1+71120], {%fd1, %fd1};
	st.local.v2.f64 	[%rd1+71136], {%fd1, %fd1};
	st.local.v2.f64 	[%rd1+71152], {%fd1, %fd1};
	st.local.v2.f64 	[%rd1+71168], {%fd1, %fd1};
	st.local.v2.f64 	[%rd1+71184], {%fd1, %fd1};
	st.local.v2.f64 	[%rd1+71200], {%fd1, %fd1};
	st.local.v2.f64 	[%rd1+71216], {%fd1, %fd1};
	st.local.v2.f64 	[%rd1+71232], {%fd1, %fd1};
	st.local.v2.f64 	[%rd1+71248], {%fd1, %fd1};
	st.local.v2.f64 	[%rd1+71264], {%fd1, %fd1};
	st.local.v2.f64 	[%rd1+71280], {%fd1, %fd1};
	st.local.v2.f64 	[%rd1+71296], {%fd1, %fd1};
	st.local.v2.f64 	[%rd1+71312], {%fd1, %fd1};
	st.local.v2.f64 	[%rd1+71328], {%fd1, %fd1};
	st.local.v2.f64 	[%rd1+71344], {%fd1, %fd1};
	st.local.v2.f64 	[%rd1+71360], {%fd1, %fd1};
	st.local.v2.f64 	[%rd1+71376], {%fd1, %fd1};
	st.local.v2.f64 	[%rd1+71392], {%fd1, %fd1};
	st.local.v2.f64 	[%rd1+71408], {%fd1, %fd1};
	st.local.v2.f64 	[%rd1+71424], {%fd1, %fd1};
	st.local.v2.f64 	[%rd1+71440], {%fd1, %fd1};
	st.local.v2.f64 	[%rd1+71456], {%fd1, %fd1};
	st.local.v2.f64 	[%rd1+71472], {%fd1, %fd1};
	st.local.v2.f64 	[%rd1+71488], {%fd1, %fd1};
	st.local.v2.f64 	[%rd1+71504], {%fd1, %fd1};
	st.local.v2.f64 	[%rd1+71520], {%fd1, %fd1};
	st.local.v2.f64 	[%rd1+71536], {%fd1, %fd1};
	st.local.v2.f64 	[%rd1+71552], {%fd1, %fd1};
	st.local.v2.f64 	[%rd1+71568], {%fd1, %fd1};
	st.local.v2.f64 	[%rd1+71584], {%fd1, %fd1};
	st.local.v2.f64 	[%rd1+71600], {%fd1, %fd1};
	st.local.v2.f64 	[%rd1+71616], {%fd1, %fd1};
	st.local.v2.f64 	[%rd1+71632], {%fd1, %fd1};
	st.local.v2.f64 	[%rd1+71648], {%fd1, %fd1};
	st.local.v2.f64 	[%rd1+71664], {%fd1, %fd1};
	st.local.v2.f64 	[%rd1+71680], {%fd1, %fd1};
	st.local.v2.f64 	[%rd1+71696], {%fd1, %fd1};
	st.local.v2.f64 	[%rd1+71712], {%fd1, %fd1};
	st.local.v2.f64 	[%rd1+71728], {%fd1, %fd1};
	st.local.v2.f64 	[%rd1+71744], {%fd1, %fd1};
	st.local.v2.f64 	[%rd1+71760], {%fd1, %fd1};
	st.local.v2.f64 	[%rd1+71776], {%fd1, %fd1};
	st.local.v2.f64 	[%rd1+71792], {%fd1, %fd1};
	st.local.v2.f64 	[%rd1+71808], {%fd1, %fd1};
	st.local.v2.f64 	[%rd1+71824], {%fd1, %fd1};
	st.local.v2.f64 	[%rd1+71840], {%fd1, %fd1};
	st.local.v2.f64 	[%rd1+71856], {%fd1, %fd1};
	st.local.v2.f64 	[%rd1+71872], {%fd1, %fd1};
	st.local.v2.f64 	[%rd1+71888], {%fd1, %fd1};
	st.local.v2.f64 	[%rd1+71904], {%fd1, %fd1};
	st.local.v2.f64 	[%rd1+71920], {%fd1, %fd1};
	st.local.v2.f64 	[%rd1+71936], {%fd1, %fd1};
	st.local.v2.f64 	[%rd1+71952], {%fd1, %fd1};
	st.local.v2.f64 	[%rd1+71968], {%fd1, %fd1};
	st.local.v2.f64 	[%rd1+71984], {%fd1, %fd1};
	st.local.v2.f64 	[%rd1+72000], {%fd1, %fd1};
	st.local.v2.f64 	[%rd1+72016], {%fd1, %fd1};
	st.local.v2.f64 	[%rd1+72032], {%fd1, %fd1};
	st.local.v2.f64 	[%rd1+72048], {%fd1, %fd1};
	st.local.v2.f64 	[%rd1+72064], {%fd1, %fd1};
	st.local.v2.f64 	[%rd1+72080], {%fd1, %fd1};
	st.local.v2.f64 	[%rd1+72096], {%fd1, %fd1};
	st.local.v2.f64 	[%rd1+72112], {%fd1, %fd1};
	st.local.v2.f64 	[%rd1+72128], {%fd1, %fd1};
	st.local.v2.f64 	[%rd1+72144], {%fd1, %fd1};
	st.local.v2.f64 	[%rd1+72160], {%fd1, %fd1};
	st.local.v2.f64 	[%rd1+72176], {%fd1, %fd1};
	st.local.v2.f64 	[%rd1+72192], {%fd1, %fd1};
	st.local.v2.f64 	[%rd1+72208], {%fd1, %fd1};
	st.local.v2.f64 	[%rd1+72224], {%fd1, %fd1};
	st.local.v2.f64 	[%rd1+72240], {%fd1, %fd1};
	st.local.v2.f64 	[%rd1+72256], {%fd1, %fd1};
	st.local.v2.f64 	[%rd1+72272], {%fd1, %fd1};
	st.local.v2.f64 	[%rd1+72288], {%fd1, %fd1};
	st.local.v2.f64 	[%rd1+72304], {%fd1, %fd1};
	st.local.v2.f64 	[%rd1+72320], {%fd1, %fd1};
	st.local.v2.f64 	[%rd1+72336], {%fd1, %fd1};
	st.local.v2.f64 	[%rd1+72352], {%fd1, %fd1};
	st.local.v2.f64 	[%rd1+72368], {%fd1, %fd1};
	st.local.v2.f64 	[%rd1+72384], {%fd1, %fd1};
	st.local.v2.f64 	[%rd1+72400], {%fd1, %fd1};
	st.local.v2.f64 	[%rd1+72416], {%fd1, %fd1};
	st.local.v2.f64 	[%rd1+72432], {%fd1, %fd1};
	st.local.v2.f64 	[%rd1+72448], {%fd1, %fd1};
	st.local.v2.f64 	[%rd1+72464], {%fd1, %fd1};
	st.local.v2.f64 	[%rd1+72480], {%fd1, %fd1};
	st.local.v2.f64 	[%rd1+72496], {%fd1, %fd1};
	st.local.v2.f64 	[%rd1+72512], {%fd1, %fd1};
	st.local.v2.f64 	[%rd1+72528], {%fd1, %fd1};
	st.local.v2.f64 	[%rd1+72544], {%fd1, %fd1};
	st.local.v2.f64 	[%rd1+72560], {%fd1, %fd1};
	st.local.v2.f64 	[%rd1+72576], {%fd1, %fd1};
	st.local.v2.f64 	[%rd1+72592], {%fd1, %fd1};
	st.local.v2.f64 	[%rd1+72608], {%fd1, %fd1};
	st.local.v2.f64 	[%rd1+72624], {%fd1, %fd1};
	st.local.v2.f64 	[%rd1+72640], {%fd1, %fd1};
	st.local.v2.f64 	[%rd1+72656], {%fd1, %fd1};
	st.local.v2.f64 	[%rd1+72672], {%fd1, %fd1};
	st.local.v2.f64 	[%rd1+72688], {%fd1, %fd1};
	st.local.v2.f64 	[%rd1+72704], {%fd1, %fd1};
	st.local.v2.f64 	[%rd1+72720], {%fd1, %fd1};
	st.local.v2.f64 	[%rd1+72736], {%fd1, %fd1};
	st.local.v2.f64 	[%rd1+72752], {%fd1, %fd1};
	st.local.v2.f64 	[%rd1+72768], {%fd1, %fd1};
	st.local.v2.f64 	[%rd1+72784], {%fd1, %fd1};
	st.local.v2.f64 	[%rd1+72800], {%fd1, %fd1};
	st.local.v2.f64 	[%rd1+72816], {%fd1, %fd1};
	st.local.v2.f64 	[%rd1+72832], {%fd1, %fd1};
	st.local.v2.f64 	[%rd1+72848], {%fd1, %fd1};
	st.local.v2.f64 	[%rd1+72864], {%fd1, %fd1};
	st.local.v2.f64 	[%rd1+72880], {%fd1, %fd1};
	st.local.v2.f64 	[%rd1+72896], {%fd1, %fd1};
	st.local.v2.f64 	[%rd1+72912], {%fd1, %fd1};
	st.local.v2.f64 	[%rd1+72928], {%fd1, %fd1};
	st.local.v2.f64 	[%rd1+72944], {%fd1, %fd1};
	st.local.v2.f64 	[%rd1+72960], {%fd1, %fd1};
	st.local.v2.f64 	[%rd1+72976], {%fd1, %fd1};
	st.local.v2.f64 	[%rd1+72992], {%fd1, %fd1};
	st.local.v2.f64 	[%rd1+73008], {%fd1, %fd1};
	st.local.v2.f64 	[%rd1+73024], {%fd1, %fd1};
	st.local.v2.f64 	[%rd1+73040], {%fd1, %fd1};
	st.local.v2.f64 	[%rd1+73056], {%fd1, %fd1};
	st.local.v2.f64 	[%rd1+73072], {%fd1, %fd1};
	st.local.v2.f64 	[%rd1+73088], {%fd1, %fd1};
	st.local.v2.f64 	[%rd1+73104], {%fd1, %fd1};
	st.local.v2.f64 	[%rd1+73120], {%fd1, %fd1};
	st.local.v2.f64 	[%rd1+73136], {%fd1, %fd1};
	st.local.v2.f64 	[%rd1+73152], {%fd1, %fd1};
	st.local.v2.f64 	[%rd1+73168], {%fd1, %fd1};
	st.local.v2.f64 	[%rd1+73184], {%fd1, %fd1};
	st.local.v2.f64 	[%rd1+73200], {%fd1, %fd1};
	st.local.v2.f64 	[%rd1+73216], {%fd1, %fd1};
	st.local.v2.f64 	[%rd1+73232], {%fd1, %fd1};
	st.local.v2.f64 	[%rd1+73248], {%fd1, %fd1};
	st.local.v2.f64 	[%rd1+73264], {%fd1, %fd1};
	st.local.v2.f64 	[%rd1+73280], {%fd1, %fd1};
	st.local.v2.f64 	[%rd1+73296], {%fd1, %fd1};
	st.local.v2.f64 	[%rd1+73312], {%fd1, %fd1};
	st.local.v2.f64 	[%rd1+73328], {%fd1, %fd1};
	st.local.v2.f64 	[%rd1+73344], {%fd1, %fd1};
	st.local.v2.f64 	[%rd1+73360], {%fd1, %fd1};
	st.local.v2.f64 	[%rd1+73376], {%fd1, %fd1};
	st.local.v2.f64 	[%rd1+73392], {%fd1, %fd1};
	st.local.v2.f64 	[%rd1+73408], {%fd1, %fd1};
	st.local.v2.f64 	[%rd1+73424], {%fd1, %fd1};
	st.local.v2.f64 	[%rd1+73440], {%fd1, %fd1};
	st.local.v2.f64 	[%rd1+73456], {%fd1, %fd1};
	st.local.v2.f64 	[%rd1+73472], {%fd1, %fd1};
	st.local.v2.f64 	[%rd1+73488], {%fd1, %fd1};
	st.local.v2.f64 	[%rd1+73504], {%fd1, %fd1};
	st.local.v2.f64 	[%rd1+73520], {%fd1, %fd1};
	st.local.v2.f64 	[%rd1+73536], {%fd1, %fd1};
	st.local.v2.f64 	[%rd1+73552], {%fd1, %fd1};
	st.local.v2.f64 	[%rd1+73568], {%fd1, %fd1};
	st.local.v2.f64 	[%rd1+73584], {%fd1, %fd1};
	st.local.v2.f64 	[%rd1+73600], {%fd1, %fd1};
	st.local.v2.f64 	[%rd1+73616], {%fd1, %fd1};
	st.local.v2.f64 	[%rd1+73632], {%fd1, %fd1};
	st.local.v2.f64 	[%rd1+73648], {%fd1, %fd1};
	st.local.v2.f64 	[%rd1+73664], {%fd1, %fd1};
	st.local.v2.f64 	[%rd1+73680], {%fd1, %fd1};
	st.local.v2.f64 	[%rd1+73696], {%fd1, %fd1};
	st.local.v2.f64 	[%rd1+73712], {%fd1, %fd1};
	st.local.v2.f64 	[%rd1+73728], {%fd1, %fd1};
	st.local.v2.f64 	[%rd1+73744], {%fd1, %fd1};
	st.local.v2.f64 	[%rd1+73760], {%fd1, %fd1};
	st.local.v2.f64 	[%rd1+73776], {%fd1, %fd1};
	st.local.v2.f64 	[%rd1+73792], {%fd1, %fd1};
	st.local.v2.f64 	[%rd1+73808], {%fd1, %fd1};
	st.local.v2.f64 	[%rd1+73824], {%fd1, %fd1};
	st.local.v2.f64 	[%rd1+73840], {%fd1, %fd1};
	st.local.v2.f64 	[%rd1+73856], {%fd1, %fd1};
	st.local.v2.f64 	[%rd1+73872], {%fd1, %fd1};
	st.local.v2.f64 	[%rd1+73888], {%fd1, %fd1};
	st.local.v2.f64 	[%rd1+73904], {%fd1, %fd1};
	st.local.v2.f64 	[%rd1+73920], {%fd1, %fd1};
	st.local.v2.f64 	[%rd1+73936], {%fd1, %fd1};
	st.local.v2.f64 	[%rd1+73952], {%fd1, %fd1};
	st.local.v2.f64 	[%rd1+73968], {%fd1, %fd1};
	st.local.v2.f64 	[%rd1+73984], {%fd1, %fd1};
	st.local.v2.f64 	[%rd1+74000], {%fd1, %fd1};
	st.local.v2.f64 	[%rd1+74016], {%fd1, %fd1};
	st.local.v2.f64 	[%rd1+74032], {%fd1, %fd1};
	st.local.v2.f64 	[%rd1+74048], {%fd1, %fd1};
	st.local.v2.f64 	[%rd1+74064], {%fd1, %fd1};
	st.local.v2.f64 	[%rd1+74080], {%fd1, %fd1};
	st.local.v2.f64 	[%rd1+74096], {%fd1, %fd1};
	st.local.v2.f64 	[%rd1+74112], {%fd1, %fd1};
	st.local.v2.f64 	[%rd1+74128], {%fd1, %fd1};
	st.local.v2.f64 	[%rd1+74144], {%fd1, %fd1};
	st.local.v2.f64 	[%rd1+74160], {%fd1, %fd1};
	st.local.v2.f64 	[%rd1+74176], {%fd1, %fd1};
	st.local.v2.f64 	[%rd1+74192], {%fd1, %fd1};
	st.local.v2.f64 	[%rd1+74208], {%fd1, %fd1};
	st.local.v2.f64 	[%rd1+74224], {%fd1, %fd1};
	st.local.v2.f64 	[%rd1+74240], {%fd1, %fd1};
	st.local.v2.f64 	[%rd1+74256], {%fd1, %fd1};
	st.local.v2.f64 	[%rd1+74272], {%fd1, %fd1};
	st.local.v2.f64 	[%rd1+74288], {%fd1, %fd1};
	st.local.v2.f64 	[%rd1+74304], {%fd1, %fd1};
	st.local.v2.f64 	[%rd1+74320], {%fd1, %fd1};
	st.local.v2.f64 	[%rd1+74336], {%fd1, %fd1};
	st.local.v2.f64 	[%rd1+74352], {%fd1, %fd1};
	st.local.v2.f64 	[%rd1+74368], {%fd1, %fd1};
	st.local.v2.f64 	[%rd1+74384], {%fd1, %fd1};
	st.local.v2.f64 	[%rd1+74400], {%fd1, %fd1};
	st.local.v2.f64 	[%rd1+74416], {%fd1, %fd1};
	st.local.v2.f64 	[%rd1+74432], {%fd1, %fd1};
	st.local.v2.f64 	[%rd1+74448], {%fd1, %fd1};
	st.local.v2.f64 	[%rd1+74464], {%fd1, %fd1};
	st.local.v2.f64 	[%rd1+74480], {%fd1, %fd1};
	st.local.v2.f64 	[%rd1+74496], {%fd1, %fd1};
	st.local.v2.f64 	[%rd1+74512], {%fd1, %fd1};
	st.local.v2.f64 	[%rd1+74528], {%fd1, %fd1};
	st.local.v2.f64 	[%rd1+74544], {%fd1, %fd1};
	st.local.v2.f64 	[%rd1+74560], {%fd1, %fd1};
	st.local.v2.f64 	[%rd1+74576], {%fd1, %fd1};
	st.local.v2.f64 	[%rd1+74592], {%fd1, %fd1};
	st.local.v2.f64 	[%rd1+74608], {%fd1, %fd1};
	st.local.v2.f64 	[%rd1+74624], {%fd1, %fd1};
	st.local.v2.f64 	[%rd1+74640], {%fd1, %fd1};
	st.local.v2.f64 	[%rd1+74656], {%fd1, %fd1};
	st.local.v2.f64 	[%rd1+74672], {%fd1, %fd1};
	st.local.v2.f64 	[%rd1+74688], {%fd1, %fd1};
	st.local.v2.f64 	[%rd1+74704], {%fd1, %fd1};
	st.local.v2.f64 	[%rd1+74720], {%fd1, %fd1};
	st.local.v2.f64 	[%rd1+74736], {%fd1, %fd1};
	st.local.v2.f64 	[%rd1+74752], {%fd1, %fd1};
	st.local.v2.f64 	[%rd1+74768], {%fd1, %fd1};
	st.local.v2.f64 	[%rd1+74784], {%fd1, %fd1};
	st.local.v2.f64 	[%rd1+74800], {%fd1, %fd1};
	st.local.v2.f64 	[%rd1+74816], {%fd1, %fd1};
	st.local.v2.f64 	[%rd1+74832], {%fd1, %fd1};
	st.local.v2.f64 	[%rd1+74848], {%fd1, %fd1};
	st.local.v2.f64 	[%rd1+74864], {%fd1, %fd1};
	st.local.v2.f64 	[%rd1+74880], {%fd1, %fd1};
	st.local.v2.f64 	[%rd1+74896], {%fd1, %fd1};
	st.local.v2.f64 	[%rd1+74912], {%fd1, %fd1};
	st.local.v2.f64 	[%rd1+74928], {%fd1, %fd1};
	st.local.v2.f64 	[%rd1+74944], {%fd1, %fd1};
	st.local.v2.f64 	[%rd1+74960], {%fd1, %fd1};
	st.local.v2.f64 	[%rd1+74976], {%fd1, %fd1};
	st.local.v2.f64 	[%rd1+74992], {%fd1, %fd1};
	st.local.v2.f64 	[%rd1+75008], {%fd1, %fd1};
	st.local.v2.f64 	[%rd1+75024], {%fd1, %fd1};
	st.local.v2.f64 	[%rd1+75040], {%fd1, %fd1};
	st.local.v2.f64 	[%rd1+75056], {%fd1, %fd1};
	st.local.v2.f64 	[%rd1+75072], {%fd1, %fd1};
	st.local.v2.f64 	[%rd1+75088], {%fd1, %fd1};
	st.local.v2.f64 	[%rd1+75104], {%fd1, %fd1};
	st.local.v2.f64 	[%rd1+75120], {%fd1, %fd1};
	st.local.v2.f64 	[%rd1+75136], {%fd1, %fd1};
	st.local.v2.f64 	[%rd1+75152], {%fd1, %fd1};
	st.local.v2.f64 	[%rd1+75168], {%fd1, %fd1};
	st.local.v2.f64 	[%rd1+75184], {%fd1, %fd1};
	st.local.v2.f64 	[%rd1+75200], {%fd1, %fd1};
	st.local.v2.f64 	[%rd1+75216], {%fd1, %fd1};
	st.local.v2.f64 	[%rd1+75232], {%fd1, %fd1};
	st.local.v2.f64 	[%rd1+75248], {%fd1, %fd1};
	st.local.v2.f64 	[%rd1+75264], {%fd1, %fd1};
	st.local.v2.f64 	[%rd1+75280], {%fd1, %fd1};
	st.local.v2.f64 	[%rd1+75296], {%fd1, %fd1};
	st.local.v2.f64 	[%rd1+75312], {%fd1, %fd1};
	st.local.v2.f64 	[%rd1+75328], {%fd1, %fd1};
	st.local.v2.f64 	[%rd1+75344], {%fd1, %fd1};
	st.local.v2.f64 	[%rd1+75360], {%fd1, %fd1};
	st.local.v2.f64 	[%rd1+75376], {%fd1, %fd1};
	st.local.v2.f64 	[%rd1+75392], {%fd1, %fd1};
	st.local.v2.f64 	[%rd1+75408], {%fd1, %fd1};
	st.local.v2.f64 	[%rd1+75424], {%fd1, %fd1};
	st.local.v2.f64 	[%rd1+75440], {%fd1, %fd1};
	st.local.v2.f64 	[%rd1+75456], {%fd1, %fd1};
	st.local.v2.f64 	[%rd1+75472], {%fd1, %fd1};
	st.local.v2.f64 	[%rd1+75488], {%fd1, %fd1};
	st.local.v2.f64 	[%rd1+75504], {%fd1, %fd1};
	st.local.v2.f64 	[%rd1+75520], {%fd1, %fd1};
	st.local.v2.f64 	[%rd1+75536], {%fd1, %fd1};
	st.local.v2.f64 	[%rd1+75552], {%fd1, %fd1};
	st.local.v2.f64 	[%rd1+75568], {%fd1, %fd1};
	st.local.v2.f64 	[%rd1+75584], {%fd1, %fd1};
	st.local.v2.f64 	[%rd1+75600], {%fd1, %fd1};
	st.local.v2.f64 	[%rd1+75616], {%fd1, %fd1};
	st.local.v2.f64 	[%rd1+75632], {%fd1, %fd1};
	st.local.v2.f64 	[%rd1+75648], {%fd1, %fd1};
	st.local.v2.f64 	[%rd1+75664], {%fd1, %fd1};
	st.local.v2.f64 	[%rd1+75680], {%fd1, %fd1};
	st.local.v2.f64 	[%rd1+75696], {%fd1, %fd1};
	st.local.v2.f64 	[%rd1+75712], {%fd1, %fd1};
	st.local.v2.f64 	[%rd1+75728], {%fd1, %fd1};
	st.local.v2.f64 	[%rd1+75744], {%fd1, %fd1};
	st.local.v2.f64 	[%rd1+75760], {%fd1, %fd1};
	st.local.v2.f64 	[%rd1+75776], {%fd1, %fd1};
	st.local.v2.f64 	[%rd1+75792], {%fd1, %fd1};
	st.local.v2.f64 	[%rd1+75808], {%fd1, %fd1};
	st.local.v2.f64 	[%rd1+75824], {%fd1, %fd1};
	st.local.v2.f64 	[%rd1+75840], {%fd1, %fd1};
	st.local.v2.f64 	[%rd1+75856], {%fd1, %fd1};
	st.local.v2.f64 	[%rd1+75872], {%fd1, %fd1};
	st.local.v2.f64 	[%rd1+75888], {%fd1, %fd1};
	st.local.v2.f64 	[%rd1+75904], {%fd1, %fd1};
	st.local.v2.f64 	[%rd1+75920], {%fd1, %fd1};
	st.local.v2.f64 	[%rd1+75936], {%fd1, %fd1};
	st.local.v2.f64 	[%rd1+75952], {%fd1, %fd1};
	st.local.v2.f64 	[%rd1+75968], {%fd1, %fd1};
	st.local.v2.f64 	[%rd1+75984], {%fd1, %fd1};
	st.local.v2.f64 	[%rd1+76000], {%fd1, %fd1};
	st.local.v2.f64 	[%rd1+76016], {%fd1, %fd1};
	st.local.v2.f64 	[%rd1+76032], {%fd1, %fd1};
	st.local.v2.f64 	[%rd1+76048], {%fd1, %fd1};
	st.local.v2.f64 	[%rd1+76064], {%fd1, %fd1};
	st.local.v2.f64 	[%rd1+76080], {%fd1, %fd1};
	st.local.v2.f64 	[%rd1+76096], {%fd1, %fd1};
	st.local.v2.f64 	[%rd1+76112], {%fd1, %fd1};
	st.local.v2.f64 	[%rd1+76128], {%fd1, %fd1};
	st.local.v2.f64 	[%rd1+76144], {%fd1, %fd1};
	st.local.v2.f64 	[%rd1+76160], {%fd1, %fd1};
	st.local.v2.f64 	[%rd1+76176], {%fd1, %fd1};
	st.local.v2.f64 	[%rd1+76192], {%fd1, %fd1};
	st.local.v2.f64 	[%rd1+76208], {%fd1, %fd1};
	st.local.v2.f64 	[%rd1+76224], {%fd1, %fd1};
	st.local.v2.f64 	[%rd1+76240], {%fd1, %fd1};
	st.local.v2.f64 	[%rd1+76256], {%fd1, %fd1};
	st.local.v2.f64 	[%rd1+76272], {%fd1, %fd1};
	st.local.v2.f64 	[%rd1+76288], {%fd1, %fd1};
	st.local.v2.f64 	[%rd1+76304], {%fd1, %fd1};
	st.local.v2.f64 	[%rd1+76320], {%fd1, %fd1};
	st.local.v2.f64 	[%rd1+76336], {%fd1, %fd1};
	st.local.v2.f64 	[%rd1+76352], {%fd1, %fd1};
	st.local.v2.f64 	[%rd1+76368], {%fd1, %fd1};
	st.local.v2.f64 	[%rd1+76384], {%fd1, %fd1};
	st.local.v2.f64 	[%rd1+76400], {%fd1, %fd1};
	st.local.v2.f64 	[%rd1+76416], {%fd1, %fd1};
	st.local.v2.f64 	[%rd1+76432], {%fd1, %fd1};
	st.local.v2.f64 	[%rd1+76448], {%fd1, %fd1};
	st.local.v2.f64 	[%rd1+76464], {%fd1, %fd1};
	st.local.v2.f64 	[%rd1+76480], {%fd1, %fd1};
	st.local.v2.f64 	[%rd1+76496], {%fd1, %fd1};
	st.local.v2.f64 	[%rd1+76512], {%fd1, %fd1};
	st.local.v2.f64 	[%rd1+76528], {%fd1, %fd1};
	st.local.v2.f64 	[%rd1+76544], {%fd1, %fd1};
	st.local.v2.f64 	[%rd1+76560], {%fd1, %fd1};
	st.local.v2.f64 	[%rd1+76576], {%fd1, %fd1};
	st.local.v2.f64 	[%rd1+76592], {%fd1, %fd1};
	st.local.v2.f64 	[%rd1+76608], {%fd1, %fd1};
	st.local.v2.f64 	[%rd1+76624], {%fd1, %fd1};
	st.local.v2.f64 	[%rd1+76640], {%fd1, %fd1};
	st.local.v2.f64 	[%rd1+76656], {%fd1, %fd1};
	st.local.v2.f64 	[%rd1+76672], {%fd1, %fd1};
	st.local.v2.f64 	[%rd1+76688], {%fd1, %fd1};
	st.local.v2.f64 	[%rd1+76704], {%fd1, %fd1};
	st.local.v2.f64 	[%rd1+76720], {%fd1, %fd1};
	st.local.v2.f64 	[%rd1+76736], {%fd1, %fd1};
	st.local.v2.f64 	[%rd1+76752], {%fd1, %fd1};
	st.local.v2.f64 	[%rd1+76768], {%fd1, %fd1};
	st.local.v2.f64 	[%rd1+76784], {%fd1, %fd1};
	st.local.v2.f64 	[%rd1+76800], {%fd1, %fd1};
	st.local.v2.f64 	[%rd1+76816], {%fd1, %fd1};
	st.local.v2.f64 	[%rd1+76832], {%fd1, %fd1};
	st.local.v2.f64 	[%rd1+76848], {%fd1, %fd1};
	st.local.v2.f64 	[%rd1+76864], {%fd1, %fd1};
	st.local.v2.f64 	[%rd1+76880], {%fd1, %fd1};
	st.local.v2.f64 	[%rd1+76896], {%fd1, %fd1};
	st.local.v2.f64 	[%rd1+76912], {%fd1, %fd1};
	st.local.v2.f64 	[%rd1+76928], {%fd1, %fd1};
	st.local.v2.f64 	[%rd1+76944], {%fd1, %fd1};
	st.local.v2.f64 	[%rd1+76960], {%fd1, %fd1};
	st.local.v2.f64 	[%rd1+76976], {%fd1, %fd1};
	st.local.v2.f64 	[%rd1+76992], {%fd1, %fd1};
	st.local.v2.f64 	[%rd1+77008], {%fd1, %fd1};
	st.local.v2.f64 	[%rd1+77024], {%fd1, %fd1};
	st.local.v2.f64 	[%rd1+77040], {%fd1, %fd1};
	st.local.v2.f64 	[%rd1+77056], {%fd1, %fd1};
	st.local.v2.f64 	[%rd1+77072], {%fd1, %fd1};
	st.local.v2.f64 	[%rd1+77088], {%fd1, %fd1};
	st.local.v2.f64 	[%rd1+77104], {%fd1, %fd1};
	st.local.v2.f64 	[%rd1+77120], {%fd1, %fd1};
	st.local.v2.f64 	[%rd1+77136], {%fd1, %fd1};
	st.local.v2.f64 	[%rd1+77152], {%fd1, %fd1};
	st.local.v2.f64 	[%rd1+77168], {%fd1, %fd1};
	st.local.v2.f64 	[%rd1+77184], {%fd1, %fd1};
	st.local.v2.f64 	[%rd1+77200], {%fd1, %fd1};
	st.local.v2.f64 	[%rd1+77216], {%fd1, %fd1};
	st.local.v2.f64 	[%rd1+77232], {%fd1, %fd1};
	st.local.v2.f64 	[%rd1+77248], {%fd1, %fd1};
	st.local.v2.f64 	[%rd1+77264], {%fd1, %fd1};
	st.local.v2.f64 	[%rd1+77280], {%fd1, %fd1};
	st.local.v2.f64 	[%rd1+77296], {%fd1, %fd1};
	st.local.v2.f64 	[%rd1+77312], {%fd1, %fd1};
	st.local.v2.f64 	[%rd1+77328], {%fd1, %fd1};
	st.local.v2.f64 	[%rd1+77344], {%fd1, %fd1};
	st.local.v2.f64 	[%rd1+77360], {%fd1, %fd1};
	st.local.v2.f64 	[%rd1+77376], {%fd1, %fd1};
	st.local.v2.f64 	[%rd1+77392], {%fd1, %fd1};
	st.local.v2.f64 	[%rd1+77408], {%fd1, %fd1};
	st.local.v2.f64 	[%rd1+77424], {%fd1, %fd1};
	st.local.v2.f64 	[%rd1+77440], {%fd1, %fd1};
	st.local.v2.f64 	[%rd1+77456], {%fd1, %fd1};
	st.local.v2.f64 	[%rd1+77472], {%fd1, %fd1};
	st.local.v2.f64 	[%rd1+77488], {%fd1, %fd1};
	st.local.v2.f64 	[%rd1+77504], {%fd1, %fd1};
	st.local.v2.f64 	[%rd1+77520], {%fd1, %fd1};
	st.local.v2.f64 	[%rd1+77536], {%fd1, %fd1};
	st.local.v2.f64 	[%rd1+77552], {%fd1, %fd1};
	st.local.v2.f64 	[%rd1+77568], {%fd1, %fd1};
	st.local.v2.f64 	[%rd1+77584], {%fd1, %fd1};
	st.local.v2.f64 	[%rd1+77600], {%fd1, %fd1};
	st.local.v2.f64 	[%rd1+77616], {%fd1, %fd1};
	st.local.v2.f64 	[%rd1+77632], {%fd1, %fd1};
	st.local.v2.f64 	[%rd1+77648], {%fd1, %fd1};
	st.local.v2.f64 	[%rd1+77664], {%fd1, %fd1};
	st.local.v2.f64 	[%rd1+77680], {%fd1, %fd1};
	st.local.v2.f64 	[%rd1+77696], {%fd1, %fd1};
	st.local.v2.f64 	[%rd1+77712], {%fd1, %fd1};
	st.local.v2.f64 	[%rd1+77728], {%fd1, %fd1};
	st.local.v2.f64 	[%rd1+77744], {%fd1, %fd1};
	st.local.v2.f64 	[%rd1+77760], {%fd1, %fd1};
	st.local.v2.f64 	[%rd1+77776], {%fd1, %fd1};
	st.local.v2.f64 	[%rd1+77792], {%fd1, %fd1};
	st.local.v2.f64 	[%rd1+77808], {%fd1, %fd1};
	st.local.v2.f64 	[%rd1+77824], {%fd1, %fd1};
	st.local.v2.f64 	[%rd1+77840], {%fd1, %fd1};
	st.local.v2.f64 	[%rd1+77856], {%fd1, %fd1};
	st.local.v2.f64 	[%rd1+77872], {%fd1, %fd1};
	st.local.v2.f64 	[%rd1+77888], {%fd1, %fd1};
	st.local.v2.f64 	[%rd1+77904], {%fd1, %fd1};
	st.local.v2.f64 	[%rd1+77920], {%fd1, %fd1};
	st.local.v2.f64 	[%rd1+77936], {%fd1, %fd1};
	st.local.v2.f64 	[%rd1+77952], {%fd1, %fd1};
	st.local.v2.f64 	[%rd1+77968], {%fd1, %fd1};
	st.local.v2.f64 	[%rd1+77984], {%fd1, %fd1};
	st.local.v2.f64 	[%rd1+78000], {%fd1, %fd1};
	st.local.v2.f64 	[%rd1+78016], {%fd1, %fd1};
	st.local.v2.f64 	[%rd1+78032], {%fd1, %fd1};
	st.local.v2.f64 	[%rd1+78048], {%fd1, %fd1};
	st.local.v2.f64 	[%rd1+78064], {%fd1, %fd1};
	st.local.v2.f64 	[%rd1+78080], {%fd1, %fd1};
	st.local.v2.f64 	[%rd1+78096], {%fd1, %fd1};
	st.local.v2.f64 	[%rd1+78112], {%fd1, %fd1};
	st.local.v2.f64 	[%rd1+78128], {%fd1, %fd1};
	st.local.v2.f64 	[%rd1+78144], {%fd1, %fd1};
	st.local.v2.f64 	[%rd1+78160], {%fd1, %fd1};
	st.local.v2.f64 	[%rd1+78176], {%fd1, %fd1};
	st.local.v2.f64 	[%rd1+78192], {%fd1, %fd1};
	st.local.v2.f64 	[%rd1+78208], {%fd1, %fd1};
	st.local.v2.f64 	[%rd1+78224], {%fd1, %fd1};
	st.local.v2.f64 	[%rd1+78240], {%fd1, %fd1};
	st.local.v2.f64 	[%rd1+78256], {%fd1, %fd1};
	st.local.v2.f64 	[%rd1+78272], {%fd1, %fd1};
	st.local.v2.f64 	[%rd1+78288], {%fd1, %fd1};
	st.local.v2.f64 	[%rd1+78304], {%fd1, %fd1};
	st.local.v2.f64 	[%rd1+78320], {%fd1, %fd1};
	st.local.v2.f64 	[%rd1+78336], {%fd1, %fd1};
	st.local.v2.f64 	[%rd1+78352], {%fd1, %fd1};
	st.local.v2.f64 	[%rd1+78368], {%fd1, %fd1};
	st.local.v2.f64 	[%rd1+78384], {%fd1, %fd1};
	st.local.v2.f64 	[%rd1+78400], {%fd1, %fd1};
	st.local.v2.f64 	[%rd1+78416], {%fd1, %fd1};
	st.local.v2.f64 	[%rd1+78432], {%fd1, %fd1};
	st.local.v2.f64 	[%rd1+78448], {%fd1, %fd1};
	st.local.v2.f64 	[%rd1+78464], {%fd1, %fd1};
	st.local.v2.f64 	[%rd1+78480], {%fd1, %fd1};
	st.local.v2.f64 	[%rd1+78496], {%fd1, %fd1};
	st.local.v2.f64 	[%rd1+78512], {%fd1, %fd1};
	st.local.v2.f64 	[%rd1+78528], {%fd1, %fd1};
	st.local.v2.f64 	[%rd1+78544], {%fd1, %fd1};
	st.local.v2.f64 	[%rd1+78560], {%fd1, %fd1};
	st.local.v2.f64 	[%rd1+78576], {%fd1, %fd1};
	st.local.v2.f64 	[%rd1+78592], {%fd1, %fd1};
	st.local.v2.f64 	[%rd1+78608], {%fd1, %fd1};
	st.local.v2.f64 	[%rd1+78624], {%fd1, %fd1};
	st.local.v2.f64 	[%rd1+78640], {%fd1, %fd1};
	st.local.v2.f64 	[%rd1+78656], {%fd1, %fd1};
	st.local.v2.f64 	[%rd1+78672], {%fd1, %fd1};
	st.local.v2.f64 	[%rd1+78688], {%fd1, %fd1};
	st.local.v2.f64 	[%rd1+78704], {%fd1, %fd1};
	st.local.v2.f64 	[%rd1+78720], {%fd1, %fd1};
	st.local.v2.f64 	[%rd1+78736], {%fd1, %fd1};
	st.local.v2.f64 	[%rd1+78752], {%fd1, %fd1};
	st.local.v2.f64 	[%rd1+78768], {%fd1, %fd1};
	st.local.v2.f64 	[%rd1+78784], {%fd1, %fd1};
	st.local.v2.f64 	[%rd1+78800], {%fd1, %fd1};
	st.local.v2.f64 	[%rd1+78816], {%fd1, %fd1};
	st.local.v2.f64 	[%rd1+78832], {%fd1, %fd1};
	st.local.v2.f64 	[%rd1+78848], {%fd1, %fd1};
	st.local.v2.f64 	[%rd1+78864], {%fd1, %fd1};
	st.local.v2.f64 	[%rd1+78880], {%fd1, %fd1};
	st.local.v2.f64 	[%rd1+78896], {%fd1, %fd1};
	st.local.v2.f64 	[%rd1+78912], {%fd1, %fd1};
	st.local.v2.f64 	[%rd1+78928], {%fd1, %fd1};
	st.local.v2.f64 	[%rd1+78944], {%fd1, %fd1};
	st.local.v2.f64 	[%rd1+78960], {%fd1, %fd1};
	st.local.v2.f64 	[%rd1+78976], {%fd1, %fd1};
	st.local.v2.f64 	[%rd1+78992], {%fd1, %fd1};
	st.local.v2.f64 	[%rd1+79008], {%fd1, %fd1};
	st.local.v2.f64 	[%rd1+79024], {%fd1, %fd1};
	st.local.v2.f64 	[%rd1+79040], {%fd1, %fd1};
	st.local.v2.f64 	[%rd1+79056], {%fd1, %fd1};
	st.local.v2.f64 	[%rd1+79072], {%fd1, %fd1};
	st.local.v2.f64 	[%rd1+79088], {%fd1, %fd1};
	st.local.v2.f64 	[%rd1+79104], {%fd1, %fd1};
	st.local.v2.f64 	[%rd1+79120], {%fd1, %fd1};
	st.local.v2.f64 	[%rd1+79136], {%fd1, %fd1};
	st.local.v2.f64 	[%rd1+79152], {%fd1, %fd1};
	st.local.v2.f64 	[%rd1+79168], {%fd1, %fd1};
	st.local.v2.f64 	[%rd1+79184], {%fd1, %fd1};
	st.local.v2.f64 	[%rd1+79200], {%fd1, %fd1};
	st.local.v2.f64 	[%rd1+79216], {%fd1, %fd1};
	st.local.v2.f64 	[%rd1+79232], {%fd1, %fd1};
	st.local.v2.f64 	[%rd1+79248], {%fd1, %fd1};
	st.local.v2.f64 	[%rd1+79264], {%fd1, %fd1};
	st.local.v2.f64 	[%rd1+79280], {%fd1, %fd1};
	st.local.v2.f64 	[%rd1+79296], {%fd1, %fd1};
	st.local.v2.f64 	[%rd1+79312], {%fd1, %fd1};
	st.local.v2.f64 	[%rd1+79328], {%fd1, %fd1};
	st.local.v2.f64 	[%rd1+79344], {%fd1, %fd1};
	st.local.v2.f64 	[%rd1+79360], {%fd1, %fd1};
	st.local.v2.f64 	[%rd1+79376], {%fd1, %fd1};
	st.local.v2.f64 	[%rd1+79392], {%fd1, %fd1};
	st.local.v2.f64 	[%rd1+79408], {%fd1, %fd1};
	st.local.v2.f64 	[%rd1+79424], {%fd1, %fd1};
	st.local.v2.f64 	[%rd1+79440], {%fd1, %fd1};
	st.local.v2.f64 	[%rd1+79456], {%fd1, %fd1};
	st.local.v2.f64 	[%rd1+79472], {%fd1, %fd1};
	st.local.v2.f64 	[%rd1+79488], {%fd1, %fd1};
	st.local.v2.f64 	[%rd1+79504], {%fd1, %fd1};
	st.local.v2.f64 	[%rd1+79520], {%fd1, %fd1};
	st.local.v2.f64 	[%rd1+79536], {%fd1, %fd1};
	st.local.v2.f64 	[%rd1+79552], {%fd1, %fd1};
	st.local.v2.f64 	[%rd1+79568], {%fd1, %fd1};
	st.local.v2.f64 	[%rd1+79584], {%fd1, %fd1};
	st.local.v2.f64 	[%rd1+79600], {%fd1, %fd1};
	st.local.v2.f64 	[%rd1+79616], {%fd1, %fd1};
	st.local.v2.f64 	[%rd1+79632], {%fd1, %fd1};
	st.local.v2.f64 	[%rd1+79648], {%fd1, %fd1};
	st.local.v2.f64 	[%rd1+79664], {%fd1, %fd1};
	st.local.v2.f64 	[%rd1+79680], {%fd1, %fd1};
	st.local.v2.f64 	[%rd1+79696], {%fd1, %fd1};
	st.local.v2.f64 	[%rd1+79712], {%fd1, %fd1};
	st.local.v2.f64 	[%rd1+79728], {%fd1, %fd1};
	st.local.v2.f64 	[%rd1+79744], {%fd1, %fd1};
	st.local.v2.f64 	[%rd1+79760], {%fd1, %fd1};
	st.local.v2.f64 	[%rd1+79776], {%fd1, %fd1};
	st.local.v2.f64 	[%rd1+79792], {%fd1, %fd1};
	st.local.v2.f64 	[%rd1+79808], {%fd1, %fd1};
	st.local.v2.f64 	[%rd1+79824], {%fd1, %fd1};
	st.local.v2.f64 	[%rd1+79840], {%fd1, %fd1};
	st.local.v2.f64 	[%rd1+79856], {%fd1, %fd1};
	st.local.v2.f64 	[%rd1+79872], {%fd1, %fd1};
	st.local.v2.f64 	[%rd1+79888], {%fd1, %fd1};
	st.local.v2.f64 	[%rd1+79904], {%fd1, %fd1};
	st.local.v2.f64 	[%rd1+79920], {%fd1, %fd1};
	st.local.v2.f64 	[%rd1+79936], {%fd1, %fd1};
	st.local.v2.f64 	[%rd1+79952], {%fd1, %fd1};
	st.local.v2.f64 	[%rd1+79968], {%fd1, %fd1};
	st.local.v2.f64 	[%rd1+79984], {%fd1, %fd1};
	st.local.v2.f64 	[%rd1+15968], {%fd1, %fd1};
	@%p69 bra 	$L__BB0_139;
	mov.b16 	%rs146, 0;
$L__BB0_135:
	mov.u32 	%r565, %r1004;
	mov.u32 	%r564, %r1003;
	mov.u32 	%r1004, %r1002;
	mov.u32 	%r1003, %r1001;
	mov.u32 	%r1002, %r1000;
	shr.u32 	%r954, %r565, 2;
	xor.b32  	%r955, %r954, %r565;
	shl.b32 	%r956, %r1002, 4;
	shl.b32 	%r957, %r955, 1;
	xor.b32  	%r958, %r957, %r956;
	xor.b32  	%r959, %r958, %r955;
	xor.b32  	%r1001, %r959, %r1002;
	add.s32 	%r960, %r1293, %r1001;
	add.s32 	%r961, %r960, 362437;
	mul.hi.u32 	%r962, %r961, 1374389535;
	shr.u32 	%r963, %r962, 5;
	mul.lo.s32 	%r964, %r963, 100;
	sub.s32 	%r567, %r961, %r964;
	shr.u32 	%r965, %r564, 2;
	xor.b32  	%r966, %r965, %r564;
	shl.b32 	%r967, %r1001, 4;
	shl.b32 	%r968, %r966, 1;
	xor.b32  	%r969, %r968, %r967;
	xor.b32  	%r970, %r969, %r966;
	xor.b32  	%r1000, %r970, %r1001;
	add.s32 	%r1293, %r1293, 724874;
	add.s32 	%r971, %r1000, %r1293;
	mul.hi.u32 	%r972, %r971, 1374389535;
	shr.u32 	%r973, %r972, 5;
	mul.lo.s32 	%r974, %r973, 100;
	sub.s32 	%r570, %r971, %r974;
	setp.eq.s32 	%p70, %r567, %r570;
	@%p70 bra 	$L__BB0_138;
	mul.wide.u32 	%rd52, %r567, 800;
	add.s64 	%rd53, %rd1, %rd52;
	mul.wide.u32 	%rd54, %r570, 8;
	add.s64 	%rd18, %rd53, %rd54;
	ld.local.f64 	%fd2, [%rd18];
	setp.neu.f64 	%p71, %fd2, 0d0000000000000000;
	@%p71 bra 	$L__BB0_138;
	mov.b64 	%rd55, 4607182418800017408;
	st.local.u64 	[%rd18], %rd55;
	mul.wide.u32 	%rd56, %r570, 800;
	add.s64 	%rd57, %rd1, %rd56;
	mul.wide.u32 	%rd58, %r567, 8;
	add.s64 	%rd59, %rd57, %rd58;
	st.local.u64 	[%rd59], %rd55;
	add.s64 	%rd61, %rd12, %rd52;
	mul.wide.u32 	%rd62, %r570, 8;
	add.s64 	%rd63, %rd61, %rd62;
	mov.b64 	%rd64, 0;
	st.global.u64 	[%rd63], %rd64;
	add.s64 	%rd65, %rd12, %rd56;
	add.s64 	%rd66, %rd65, %rd58;
	st.global.u64 	[%rd66], %rd64;
	add.s16 	%rs146, %rs146, 1;
$L__BB0_138:
	setp.lt.u16 	%p72, %rs146, %rs1;
	@%p72 bra 	$L__BB0_135;
$L__BB0_139:
	mov.b16 	%rs53, -1;
	mov.b16 	%rs165, 0;
	st.local.v4.u16 	[%rd2], {%rs165, %rs53, %rs53, %rs53};
	st.local.v4.u16 	[%rd2+8], {%rs53, %rs53, %rs53, %rs53};
	st.local.v4.u16 	[%rd2+16], {%rs53, %rs53, %rs53, %rs53};
	st.local.v4.u16 	[%rd2+24], {%rs53, %rs53, %rs53, %rs53};
	st.local.v4.u16 	[%rd2+32], {%rs53, %rs53, %rs53, %rs53};
	st.local.v4.u16 	[%rd2+40], {%rs53, %rs53, %rs53, %rs53};
	st.local.v4.u16 	[%rd2+48], {%rs53, %rs53, %rs53, %rs53};
	st.local.v4.u16 	[%rd2+56], {%rs53, %rs53, %rs53, %rs53};
	st.local.v4.u16 	[%rd2+64], {%rs53, %rs53, %rs53, %rs53};
	st.local.v4.u16 	[%rd2+72], {%rs53, %rs53, %rs53, %rs53};
	st.local.v4.u16 	[%rd2+80], {%rs53, %rs53, %rs53, %rs53};
	st.local.v4.u16 	[%rd2+88], {%rs53, %rs53, %rs53, %rs53};
	st.local.v4.u16 	[%rd2+96], {%rs53, %rs53, %rs53, %rs53};
	st.local.v4.u16 	[%rd2+104], {%rs53, %rs53, %rs53, %rs53};
	st.local.v4.u16 	[%rd2+112], {%rs53, %rs53, %rs53, %rs53};
	st.local.v4.u16 	[%rd2+120], {%rs53, %rs53, %rs53, %rs53};
	st.local.v4.u16 	[%rd2+128], {%rs53, %rs53, %rs53, %rs53};
	st.local.v4.u16 	[%rd2+136], {%rs53, %rs53, %rs53, %rs53};
	st.local.v4.u16 	[%rd2+144], {%rs53, %rs53, %rs53, %rs53};
	st.local.v4.u16 	[%rd2+152], {%rs53, %rs53, %rs53, %rs53};
	st.local.v4.u16 	[%rd2+160], {%rs53, %rs53, %rs53, %rs53};
	st.local.v4.u16 	[%rd2+168], {%rs53, %rs53, %rs53, %rs53};
	st.local.v4.u16 	[%rd2+176], {%rs53, %rs53, %rs53, %rs53};
	st.local.v4.u16 	[%rd2+184], {%rs53, %rs53, %rs53, %rs53};
	st.local.v4.u16 	[%rd2+192], {%rs53, %rs53, %rs53, %rs53};
	mov.u16 	%rs151, %rs165;
	bra.uni 	$L__BB0_141;
$L__BB0_140:
	setp.gt.u16 	%p119, %rs151, %rs165;
	@%p119 bra 	$L__BB0_159;
$L__BB0_141:
	mov.b16 	%rs152, 0;
$L__BB0_142:
	cvt.u32.u16 	%r975, %rs151;
	mul.wide.u32 	%rd67, %r975, 2;
	add.s64 	%rd68, %rd2, %rd67;
	ld.local.u16 	%rd19, [%rd68];
	add.s16 	%rs16, %rs165, 1;
	max.u16 	%rs17, %rs16, 1;
	and.b16  	%rs18, %rs17, 15;
	setp.lt.u16 	%p73, %rs16, 16;
	mov.b16 	%rs164, 0;
	mov.u16 	%rs160, %rs164;
	@%p73 bra 	$L__BB0_145;
	mov.b16 	%rs164, 0;
	mov.u16 	%rs154, %rs164;
$L__BB0_144:
	.pragma "nounroll";
	cvt.u32.u16 	%r976, %rs154;
	mul.wide.u32 	%rd69, %r976, 2;
	add.s64 	%rd70, %rd2, %rd69;
	ld.local.v4.u16 	{%rs58, %rs59, %rs60, %rs61}, [%rd70];
	setp.eq.s16 	%p74, %rs58, %rs152;
	setp.eq.s16 	%p75, %rs59, %rs152;
	setp.eq.s16 	%p76, %rs60, %rs152;
	setp.eq.s16 	%p77, %rs61, %rs152;
	ld.local.v4.u16 	{%rs66, %rs67, %rs68, %rs69}, [%rd70+8];
	setp.eq.s16 	%p78, %rs66, %rs152;
	setp.eq.s16 	%p79, %rs67, %rs152;
	setp.eq.s16 	%p80, %rs68, %rs152;
	setp.eq.s16 	%p81, %rs69, %rs152;
	ld.local.v4.u16 	{%rs74, %rs75, %rs76, %rs77}, [%rd70+16];
	setp.eq.s16 	%p82, %rs74, %rs152;
	setp.eq.s16 	%p83, %rs75, %rs152;
	setp.eq.s16 	%p84, %rs76, %rs152;
	setp.eq.s16 	%p85, %rs77, %rs152;
	ld.local.v4.u16 	{%rs82, %rs83, %rs84, %rs85}, [%rd70+24];
	setp.eq.s16 	%p86, %rs82, %rs152;
	setp.eq.s16 	%p87, %rs83, %rs152;
	setp.eq.s16 	%p88, %rs84, %rs152;
	setp.eq.s16 	%p89, %rs85, %rs152;
	selp.b16 	%rs90, 1, %rs164, %p74;
	selp.b16 	%rs91, 1, %rs90, %p75;
	selp.b16 	%rs92, 1, %rs91, %p76;
	selp.b16 	%rs93, 1, %rs92, %p77;
	selp.b16 	%rs94, 1, %rs93, %p78;
	selp.b16 	%rs95, 1, %rs94, %p79;
	selp.b16 	%rs96, 1, %rs95, %p80;
	selp.b16 	%rs97, 1, %rs96, %p81;
	selp.b16 	%rs98, 1, %rs97, %p82;
	selp.b16 	%rs99, 1, %rs98, %p83;
	selp.b16 	%rs100, 1, %rs99, %p84;
	selp.b16 	%rs101, 1, %rs100, %p85;
	selp.b16 	%rs102, 1, %rs101, %p86;
	selp.b16 	%rs103, 1, %rs102, %p87;
	selp.b16 	%rs104, 1, %rs103, %p88;
	selp.b16 	%rs164, 1, %rs104, %p89;
	add.s16 	%rs154, %rs154, 16;
	and.b16  	%rs160, %rs17, -16;
	setp.ne.s16 	%p90, %rs154, %rs160;
	@%p90 bra 	$L__BB0_144;
$L__BB0_145:
	setp.eq.s16 	%p91, %rs18, 0;
	@%p91 bra 	$L__BB0_155;
	and.b16  	%rs27, %rs17, 7;
	setp.lt.u16 	%p92, %rs18, 8;
	@%p92 bra 	$L__BB0_148;
	cvt.u32.u16 	%r977, %rs160;
	mul.wide.u32 	%rd71, %r977, 2;
	add.s64 	%rd72, %rd2, %rd71;
	ld.local.u16 	%rs106, [%rd72];
	setp.eq.s16 	%p93, %rs106, %rs152;
	ld.local.u16 	%rs108, [%rd72+2];
	setp.eq.s16 	%p94, %rs108, %rs152;
	ld.local.u16 	%rs110, [%rd72+4];
	setp.eq.s16 	%p95, %rs110, %rs152;
	ld.local.u16 	%rs112, [%rd72+6];
	setp.eq.s16 	%p96, %rs112, %rs152;
	ld.local.u16 	%rs114, [%rd72+8];
	setp.eq.s16 	%p97, %rs114, %rs152;
	ld.local.u16 	%rs116, [%rd72+10];
	setp.eq.s16 	%p98, %rs116, %rs152;
	ld.local.u16 	%rs118, [%rd72+12];
	setp.eq.s16 	%p99, %rs118, %rs152;
	ld.local.u16 	%rs120, [%rd72+14];
	setp.eq.s16 	%p100, %rs120, %rs152;
	selp.b16 	%rs121, 1, %rs164, %p93;
	selp.b16 	%rs122, 1, %rs121, %p94;
	selp.b16 	%rs123, 1, %rs122, %p95;
	selp.b16 	%rs124, 1, %rs123, %p96;
	selp.b16 	%rs125, 1, %rs124, %p97;
	selp.b16 	%rs126, 1, %rs125, %p98;
	selp.b16 	%rs127, 1, %rs126, %p99;
	selp.b16 	%rs164, 1, %rs127, %p100;
	add.s16 	%rs160, %rs160, 8;
$L__BB0_148:
	setp.eq.s16 	%p101, %rs27, 0;
	@%p101 bra 	$L__BB0_155;
	and.b16  	%rs33, %rs17, 3;
	setp.lt.u16 	%p102, %rs27, 4;
	@%p102 bra 	$L__BB0_151;
	cvt.u32.u16 	%r978, %rs160;
	mul.wide.u32 	%rd73, %r978, 2;
	add.s64 	%rd74, %rd2, %rd73;
	ld.local.u16 	%rs129, [%rd74];
	setp.eq.s16 	%p103, %rs129, %rs152;
	ld.local.u16 	%rs131, [%rd74+2];
	setp.eq.s16 	%p104, %rs131, %rs152;
	ld.local.u16 	%rs133, [%rd74+4];
	setp.eq.s16 	%p105, %rs133, %rs152;
	ld.local.u16 	%rs135, [%rd74+6];
	setp.eq.s16 	%p106, %rs135, %rs152;
	selp.b16 	%rs136, 1, %rs164, %p103;
	selp.b16 	%rs137, 1, %rs136, %p104;
	selp.b16 	%rs138, 1, %rs137, %p105;
	selp.b16 	%rs164, 1, %rs138, %p106;
	add.s16 	%rs160, %rs160, 4;
$L__BB0_151:
	setp.eq.s16 	%p107, %rs33, 0;
	@%p107 bra 	$L__BB0_155;
	cvt.u32.u16 	%r979, %rs160;
	mul.wide.u32 	%rd75, %r979, 2;
	add.s64 	%rd20, %rd2, %rd75;
	ld.local.u16 	%rs139, [%rd20];
	setp.eq.s16 	%p108, %rs139, %rs152;
	selp.b16 	%rs164, 1, %rs164, %p108;
	setp.eq.s16 	%p109, %rs33, 1;
	@%p109 bra 	$L__BB0_155;
	ld.local.u16 	%rs140, [%rd20+2];
	setp.eq.s16 	%p110, %rs140, %rs152;
	selp.b16 	%rs164, 1, %rs164, %p110;
	setp.eq.s16 	%p111, %rs33, 2;
	@%p111 bra 	$L__BB0_155;
	ld.local.u16 	%rs141, [%rd20+4];
	setp.eq.s16 	%p112, %rs141, %rs152;
	selp.b16 	%rs164, 1, %rs164, %p112;
$L__BB0_155:
	mad.lo.s64 	%rd76, %rd19, 800, %rd12;
	cvt.u64.u16 	%rd21, %rs152;
	cvt.u32.u16 	%r980, %rs152;
	mul.wide.u32 	%rd77, %r980, 8;
	add.s64 	%rd78, %rd76, %rd77;
	ld.global.f64 	%fd3, [%rd78];
	setp.neu.f64 	%p113, %fd3, 0d3FF0000000000000;
	@%p113 bra 	$L__BB0_158;
	mad.lo.s64 	%rd79, %rd19, 800, %rd1;
	shl.b64 	%rd80, %rd21, 3;
	add.s64 	%rd22, %rd79, %rd80;
	ld.local.f64 	%fd4, [%rd22];
	setp.neu.f64 	%p114, %fd4, 0d0000000000000000;
	setp.ne.s16 	%p115, %rs164, 0;
	or.pred  	%p116, %p114, %p115;
	@%p116 bra 	$L__BB0_158;
	cvt.u32.u16 	%r981, %rs16;
	mul.wide.u32 	%rd81, %r981, 2;
	add.s64 	%rd82, %rd2, %rd81;
	st.local.u16 	[%rd82], %rs152;
	mov.b64 	%rd83, 4607182418800017408;
	st.local.u64 	[%rd22], %rd83;
	mad.lo.s64 	%rd84, %rd21, 800, %rd1;
	shl.b64 	%rd85, %rd19, 3;
	add.s64 	%rd86, %rd84, %rd85;
	st.local.u64 	[%rd86], %rd83;
	mov.u16 	%rs165, %rs16;
$L__BB0_158:
	setp.eq.s16 	%p117, %rs152, 99;
	selp.u16 	%rs142, 1, 0, %p117;
	add.s16 	%rs151, %rs151, %rs142;
	add.s16 	%rs152, %rs152, 1;
	setp.eq.s16 	%p118, %rs152, 100;
	@%p118 bra 	$L__BB0_140;
	bra.uni 	$L__BB0_142;
$L__BB0_159:
	setp.ne.s16 	%p120, %rs165, 99;
	@%p120 bra 	$L__BB0_117;
	add.s32 	%r1274, %r1274, 1;
	setp.ne.s32 	%p121, %r1274, 10;
	@%p121 bra 	$L__BB0_116;
	ret;

}
	// .globl	_Z8simulateP17simulation_resultP10global_memPA100_A100_d
.visible .entry _Z8simulateP17simulation_resultP10global_memPA100_A100_d(
	.param .u64 .ptr .align 1 _Z8simulateP17simulation_resultP10global_memPA100_A100_d_param_0,
	.param .u64 .ptr .align 1 _Z8simulateP17simulation_resultP10global_memPA100_A100_d_param_1,
	.param .u64 .ptr .align 1 _Z8simulateP17simulation_resultP10global_memPA100_A100_d_param_2
)
{
	.local .align 16 .b8 	__local_depot1[2864];
	.reg .b64 	%SP;
	.reg .b64 	%SPL;
	.reg .pred 	%p<555>;
	.reg .b16 	%rs<360>;
	.reg .b32 	%r<2499>;
	.reg .b64 	%rd<219>;
	.reg .b64 	%fd<372>;

	mov.u64 	%SPL, __local_depot1;
	cvta.local.u64 	%SP, %SPL;
	ld.param.u64 	%rd77, [_Z8simulateP17simulation_resultP10global_memPA100_A100_d_param_0];
	ld.param.u64 	%rd74, [_Z8simulateP17simulation_resultP10global_memPA100_A100_d_param_2];
	cvta.to.global.u64 	%rd1, %rd77;
	add.u64 	%rd2, %SPL, 0;
	add.u64 	%rd3, %SPL, 48;
	add.u64 	%rd4, %SPL, 248;
	add.u64 	%rd5, %SPL, 448;
	add.u64 	%rd6, %SPL, 2048;
	mov.u32 	%r1115, %ctaid.x;
	mov.u32 	%r1116, %ntid.x;
	mov.u32 	%r1117, %tid.x;
	mad.lo.s32 	%r1, %r1115, %r1116, %r1117;
	and.b32  	%r2, %r1, 65535;
	// begin inline asm
	mov.u64 	%rd201, %clock64;
	// end inline asm
	// begin inline asm
	mov.u64 	%rd76, %clock64;
	// end inline asm
	xor.b32  	%r1118, %r2, -1429050551;
	mul.lo.s32 	%r1119, %r1118, 1099087573;
	add.s32 	%r3, %r1119, -638133224;
	add.s32 	%r2222, %r1119, 123456789;
	st.local.v2.u32 	[%rd2], {%r3, %r2222};
	xor.b32  	%r2221, %r1119, 362436069;
	mov.b32 	%r2220, -123459836;
	st.local.v2.u32 	[%rd2+8], {%r2221, %r2220};
	add.s32 	%r2218, %r1119, 5783321;
	mov.b32 	%r2219, -589760388;
	st.local.v2.u32 	[%rd2+16], {%r2219, %r2218};
	setp.eq.s64 	%p1, %rd201, 0;
	@%p1 bra 	$L__BB1_115;
	mov.b32 	%r1913, 0;
	mov.b32 	%r2220, -123459836;
	mov.b32 	%r2219, -589760388;
$L__BB1_2:
	mov.u64 	%rd9, %rd201;
	and.b64  	%rd10, %rd9, 3;
	setp.eq.s64 	%p2, %rd10, 0;
	@%p2 bra 	$L__BB1_114;
	mul.wide.u32 	%rd83, %r1913, 3200;
	mov.u64 	%rd84, precalc_xorwow_matrix;
	add.s64 	%rd11, %rd84, %rd83;
	mov.b32 	%r2218, 0;
	mov.u32 	%r2219, %r2218;
	mov.u32 	%r2220, %r2218;
	mov.u32 	%r2221, %r2218;
	mov.u32 	%r2222, %r2218;
	mov.u32 	%r1924, %r2218;
$L__BB1_4:
	mul.wide.u32 	%rd85, %r1924, 4;
	add.s64 	%rd86, %rd2, %rd85;
	ld.local.u32 	%r24, [%rd86+4];
	shl.b32 	%r25, %r1924, 5;
	mov.b32 	%r1930, 0;
$L__BB1_5:
	.pragma "nounroll";
	shr.u32 	%r1125, %r24, %r1930;
	and.b32  	%r1126, %r1125, 1;
	setp.eq.b32 	%p3, %r1126, 1;
	not.pred 	%p4, %p3;
	add.s32 	%r1127, %r25, %r1930;
	mul.lo.s32 	%r1128, %r1127, 5;
	mul.wide.u32 	%rd87, %r1128, 4;
	add.s64 	%rd12, %rd11, %rd87;
	@%p4 bra 	$L__BB1_7;
	ld.global.u32 	%r1129, [%rd12];
	xor.b32  	%r2222, %r2222, %r1129;
	ld.global.u32 	%r1130, [%rd12+4];
	xor.b32  	%r2221, %r2221, %r1130;
	ld.global.u32 	%r1131, [%rd12+8];
	xor.b32  	%r2220, %r2220, %r1131;
	ld.global.u32 	%r1132, [%rd12+12];
	xor.b32  	%r2219, %r2219, %r1132;
	ld.global.u32 	%r1133, [%rd12+16];
	xor.b32  	%r2218, %r2218, %r1133;
$L__BB1_7:
	and.b32  	%r1135, %r1125, 2;
	setp.eq.s32 	%p5, %r1135, 0;
	@%p5 bra 	$L__BB1_9;
	ld.global.u32 	%r1136, [%rd12+20];
	xor.b32  	%r2222, %r2222, %r1136;
	ld.global.u32 	%r1137, [%rd12+24];
	xor.b32  	%r2221, %r2221, %r1137;
	ld.global.u32 	%r1138, [%rd12+28];
	xor.b32  	%r2220, %r2220, %r1138;
	ld.global.u32 	%r1139, [%rd12+32];
	xor.b32  	%r2219, %r2219, %r1139;
	ld.global.u32 	%r1140, [%rd12+36];
	xor.b32  	%r2218, %r2218, %r1140;
$L__BB1_9:
	and.b32  	%r1142, %r1125, 4;
	setp.eq.s32 	%p6, %r1142, 0;
	@%p6 bra 	$L__BB1_11;
	ld.global.u32 	%r1143, [%rd12+40];
	xor.b32  	%r2222, %r2222, %r1143;
	ld.global.u32 	%r1144, [%rd12+44];
	xor.b32  	%r2221, %r2221, %r1144;
	ld.global.u32 	%r1145, [%rd12+48];
	xor.b32  	%r2220, %r2220, %r1145;
	ld.global.u32 	%r1146, [%rd12+52];
	xor.b32  	%r2219, %r2219, %r1146;
	ld.global.u32 	%r1147, [%rd12+56];
	xor.b32  	%r2218, %r2218, %r1147;
$L__BB1_11:
	and.b32  	%r1149, %r1125, 8;
	setp.eq.s32 	%p7, %r1149, 0;
	@%p7 bra 	$L__BB1_13;
	ld.global.u32 	%r1150, [%rd12+60];
	xor.b32  	%r2222, %r2222, %r1150;
	ld.global.u32 	%r1151, [%rd12+64];
	xor.b32  	%r2221, %r2221, %r1151;
	ld.global.u32 	%r1152, [%rd12+68];
	xor.b32  	%r2220, %r2220, %r1152;
	ld.global.u32 	%r1153, [%rd12+72];
	xor.b32  	%r2219, %r2219, %r1153;
	ld.global.u32 	%r1154, [%rd12+76];
	xor.b32  	%r2218, %r2218, %r1154;
$L__BB1_13:
	and.b32  	%r1156, %r1125, 16;
	setp.eq.s32 	%p8, %r1156, 0;
	@%p8 bra 	$L__BB1_15;
	ld.global.u32 	%r1157, [%rd12+80];
	xor.b32  	%r2222, %r2222, %r1157;
	ld.global.u32 	%r1158, [%rd12+84];
	xor.b32  	%r2221, %r2221, %r1158;
	ld.global.u32 	%r1159, [%rd12+88];
	xor.b32  	%r2220, %r2220, %r1159;
	ld.global.u32 	%r1160, [%rd12+92];
	xor.b32  	%r2219, %r2219, %r1160;
	ld.global.u32 	%r1161, [%rd12+96];
	xor.b32  	%r2218, %r2218, %r1161;
$L__BB1_15:
	and.b32  	%r1163, %r1125, 32;
	setp.eq.s32 	%p9, %r1163, 0;
	@%p9 bra 	$L__BB1_17;
	ld.global.u32 	%r1164, [%rd12+100];
	xor.b32  	%r2222, %r2222, %r1164;
	ld.global.u32 	%r1165, [%rd12+104];
	xor.b32  	%r2221, %r2221, %r1165;
	ld.global.u32 	%r1166, [%rd12+108];
	xor.b32  	%r2220, %r2220, %r1166;
	ld.global.u32 	%r1167, [%rd12+112];
	xor.b32  	%r2219, %r2219, %r1167;
	ld.global.u32 	%r1168, [%rd12+116];
	xor.b32  	%r2218, %r2218, %r1168;
$L__BB1_17:
	and.b32  	%r1170, %r1125, 64;
	setp.eq.s32 	%p10, %r1170, 0;
	@%p10 bra 	$L__BB1_19;
	ld.global.u32 	%r1171, [%rd12+120];
	xor.b32  	%r2222, %r2222, %r1171;
	ld.global.u32 	%r1172, [%rd12+124];
	xor.b32  	%r2221, %r2221, %r1172;
	ld.global.u32 	%r1173, [%rd12+128];
	xor.b32  	%r2220, %r2220, %r1173;
	ld.global.u32 	%r1174, [%rd12+132];
	xor.b32  	%r2219, %r2219, %r1174;
	ld.global.u32 	%r1175, [%rd12+136];
	xor.b32  	%r2218, %r2218, %r1175;
$L__BB1_19:
	and.b32  	%r1177, %r1125, 128;
	setp.eq.s32 	%p11, %r1177, 0;
	@%p11 bra 	$L__BB1_21;
	ld.global.u32 	%r1178, [%rd12+140];
	xor.b32  	%r2222, %r2222, %r1178;
	ld.global.u32 	%r1179, [%rd12+144];
	xor.b32  	%r2221, %r2221, %r1179;
	ld.global.u32 	%r1180, [%rd12+148];
	xor.b32  	%r2220, %r2220, %r1180;
	ld.global.u32 	%r1181, [%rd12+152];
	xor.b32  	%r2219, %r2219, %r1181;
	ld.global.u32 	%r1182, [%rd12+156];
	xor.b32  	%r2218, %r2218, %r1182;
$L__BB1_21:
	and.b32  	%r1184, %r1125, 256;
	setp.eq.s32 	%p12, %r1184, 0;
	@%p12 bra 	$L__BB1_23;
	ld.global.u32 	%r1185, [%rd12+160];
	xor.b32  	%r2222, %r2222, %r1185;
	ld.global.u32 	%r1186, [%rd12+164];
	xor.b32  	%r2221, %r2221, %r1186;
	ld.global.u32 	%r1187, [%rd12+168];
	xor.b32  	%r2220, %r2220, %r1187;
	ld.global.u32 	%r1188, [%rd12+172];
	xor.b32  	%r2219, %r2219, %r1188;
	ld.global.u32 	%r1189, [%rd12+176];
	xor.b32  	%r2218, %r2218, %r1189;
$L__BB1_23:
	and.b32  	%r1191, %r1125, 512;
	setp.eq.s32 	%p13, %r1191, 0;
	@%p13 bra 	$L__BB1_25;
	ld.global.u32 	%r1192, [%rd12+180];
	xor.b32  	%r2222, %r2222, %r1192;
	ld.global.u32 	%r1193, [%rd12+184];
	xor.b32  	%r2221, %r2221, %r1193;
	ld.global.u32 	%r1194, [%rd12+188];
	xor.b32  	%r2220, %r2220, %r1194;
	ld.global.u32 	%r1195, [%rd12+192];
	xor.b32  	%r2219, %r2219, %r1195;
	ld.global.u32 	%r1196, [%rd12+196];
	xor.b32  	%r2218, %r2218, %r1196;
$L__BB1_25:
	and.b32  	%r1198, %r1125, 1024;
	setp.eq.s32 	%p14, %r1198, 0;
	@%p14 bra 	$L__BB1_27;
	ld.global.u32 	%r1199, [%rd12+200];
	xor.b32  	%r2222, %r2222, %r1199;
	ld.global.u32 	%r1200, [%rd12+204];
	xor.b32  	%r2221, %r2221, %r1200;
	ld.global.u32 	%r1201, [%rd12+208];
	xor.b32  	%r2220, %r2220, %r1201;
	ld.global.u32 	%r1202, [%rd12+212];
	xor.b32  	%r2219, %r2219, %r1202;
	ld.global.u32 	%r1203, [%rd12+216];
	xor.b32  	%r2218, %r2218, %r1203;
$L__BB1_27:
	and.b32  	%r1205, %r1125, 2048;
	setp.eq.s32 	%p15, %r1205, 0;
	@%p15 bra 	$L__BB1_29;
	ld.global.u32 	%r1206, [%rd12+220];
	xor.b32  	%r2222, %r2222, %r1206;
	ld.global.u32 	%r1207, [%rd12+224];
	xor.b32  	%r2221, %r2221, %r1207;
	ld.global.u32 	%r1208, [%rd12+228];
	xor.b32  	%r2220, %r2220, %r1208;
	ld.global.u32 	%r1209, [%rd12+232];
	xor.b32  	%r2219, %r2219, %r1209;
	ld.global.u32 	%r1210, [%rd12+236];
	xor.b32  	%r2218, %r2218, %r1210;
$L__BB1_29:
	and.b32  	%r1212, %r1125, 4096;
	setp.eq.s32 	%p16, %r1212, 0;
	@%p16 bra 	$L__BB1_31;
	ld.global.u32 	%r1213, [%rd12+240];
	xor.b32  	%r2222, %r2222, %r1213;
	ld.global.u32 	%r1214, [%rd12+244];
	xor.b32  	%r2221, %r2221, %r1214;
	ld.global.u32 	%r1215, [%rd12+248];
	xor.b32  	%r2220, %r2220, %r1215;
	ld.global.u32 	%r1216, [%rd12+252];
	xor.b32  	%r2219, %r2219, %r1216;
	ld.global.u32 	%r1217, [%rd12+256];
	xor.b32  	%r2218, %r2218, %r1217;
$L__BB1_31:
	and.b32  	%r1219, %r1125, 8192;
	setp.eq.s32 	%p17, %r1219, 0;
	@%p17 bra 	$L__BB1_33;
	ld.global.u32 	%r1220, [%rd12+260];
	xor.b32  	%r2222, %r2222, %r1220;
	ld.global.u32 	%r1221, [%rd12+264];
	xor.b32  	%r2221, %r2221, %r1221;
	ld.global.u32 	%r1222, [%rd12+268];
	xor.b32  	%r2220, %r2220, %r1222;
	ld.global.u32 	%r1223, [%rd12+272];
	xor.b32  	%r2219, %r2219, %r1223;
	ld.global.u32 	%r1224, [%rd12+276];
	xor.b32  	%r2218, %r2218, %r1224;
$L__BB1_33:
	and.b32  	%r1226, %r1125, 16384;
	setp.eq.s32 	%p18, %r1226, 0;
	@%p18 bra 	$L__BB1_35;
	ld.global.u32 	%r1227, [%rd12+280];
	xor.b32  	%r2222, %r2222, %r1227;
	ld.global.u32 	%r1228, [%rd12+284];
	xor.b32  	%r2221, %r2221, %r1228;
	ld.global.u32 	%r1229, [%rd12+288];
	xor.b32  	%r2220, %r2220, %r1229;
	ld.global.u32 	%r1230, [%rd12+292];
	xor.b32  	%r2219, %r2219, %r1230;
	ld.global.u32 	%r1231, [%rd12+296];
	xor.b32  	%r2218, %r2218, %r1231;
$L__BB1_35:
	and.b32  	%r1233, %r1125, 32768;
	setp.eq.s32 	%p19, %r1233, 0;
	@%p19 bra 	$L__BB1_37;
	ld.global.u32 	%r1234, [%rd12+300];
	xor.b32  	%r2222, %r2222, %r1234;
	ld.global.u32 	%r1235, [%rd12+304];
	xor.b32  	%r2221, %r2221, %r1235;
	ld.global.u32 	%r1236, [%rd12+308];
	xor.b32  	%r2220, %r2220, %r1236;
	ld.global.u32 	%r1237, [%rd12+312];
	xor.b32  	%r2219, %r2219, %r1237;
	ld.global.u32 	%r1238, [%rd12+316];
	xor.b32  	%r2218, %r2218, %r1238;
$L__BB1_37:
	add.s32 	%r1930, %r1930, 16;
	setp.ne.s32 	%p20, %r1930, 32;
	@%p20 bra 	$L__BB1_5;
	mad.lo.s32 	%r1239, %r1924, -31, %r25;
	add.s32 	%r1924, %r1239, 1;
	setp.ne.s32 	%p21, %r1924, 5;
	@%p21 bra 	$L__BB1_4;
	st.local.u32 	[%rd2+4], %r2222;
	st.local.v2.u32 	[%rd2+8], {%r2221, %r2220};
	st.local.v2.u32 	[%rd2+16], {%r2219, %r2218};
	setp.eq.s64 	%p22, %rd10, 1;
	@%p22 bra 	$L__BB1_114;
	mov.b32 	%r2218, 0;
	mov.u32 	%r2219, %r2218;
	mov.u32 	%r2220, %r2218;
	mov.u32 	%r2221, %r2218;
	mov.u32 	%r2222, %r2218;
	mov.u32 	%r2016, %r2218;
$L__BB1_41:
	mul.wide.u32 	%rd88, %r2016, 4;
	add.s64 	%rd89, %rd2, %rd88;
	ld.local.u32 	%r200, [%rd89+4];
	shl.b32 	%r201, %r2016, 5;
	mov.b32 	%r2022, 0;
$L__BB1_42:
	.pragma "nounroll";
	shr.u32 	%r1242, %r200, %r2022;
	and.b32  	%r1243, %r1242, 1;
	setp.eq.b32 	%p23, %r1243, 1;
	not.pred 	%p24, %p23;
	add.s32 	%r1244, %r201, %r2022;
	mul.lo.s32 	%r1245, %r1244, 5;
	mul.wide.u32 	%rd90, %r1245, 4;
	add.s64 	%rd13, %rd11, %rd90;
	@%p24 bra 	$L__BB1_44;
	ld.global.u32 	%r1246, [%rd13];
	xor.b32  	%r2222, %r2222, %r1246;
	ld.global.u32 	%r1247, [%rd13+4];
	xor.b32  	%r2221, %r2221, %r1247;
	ld.global.u32 	%r1248, [%rd13+8];
	xor.b32  	%r2220, %r2220, %r1248;
	ld.global.u32 	%r1249, [%rd13+12];
	xor.b32  	%r2219, %r2219, %r1249;
	ld.global.u32 	%r1250, [%rd13+16];
	xor.b32  	%r2218, %r2218, %r1250;
$L__BB1_44:
	and.b32  	%r1252, %r1242, 2;
	setp.eq.s32 	%p25, %r1252, 0;
	@%p25 bra 	$L__BB1_46;
	ld.global.u32 	%r1253, [%rd13+20];
	xor.b32  	%r2222, %r2222, %r1253;
	ld.global.u32 	%r1254, [%rd13+24];
	xor.b32  	%r2221, %r2221, %r1254;
	ld.global.u32 	%r1255, [%rd13+28];
	xor.b32  	%r2220, %r2220, %r1255;
	ld.global.u32 	%r1256, [%rd13+32];
	xor.b32  	%r2219, %r2219, %r1256;
	ld.global.u32 	%r1257, [%rd13+36];
	xor.b32  	%r2218, %r2218, %r1257;
$L__BB1_46:
	and.b32  	%r1259, %r1242, 4;
	setp.eq.s32 	%p26, %r1259, 0;
	@%p26 bra 	$L__BB1_48;
	ld.global.u32 	%r1260, [%rd13+40];
	xor.b32  	%r2222, %r2222, %r1260;
	ld.global.u32 	%r1261, [%rd13+44];
	xor.b32  	%r2221, %r2221, %r1261;
	ld.global.u32 	%r1262, [%rd13+48];
	xor.b32  	%r2220, %r2220, %r1262;
	ld.global.u32 	%r1263, [%rd13+52];
	xor.b32  	%r2219, %r2219, %r1263;
	ld.global.u32 	%r1264, [%rd13+56];
	xor.b32  	%r2218, %r2218, %r1264;
$L__BB1_48:
	and.b32  	%r1266, %r1242, 8;
	setp.eq.s32 	%p27, %r1266, 0;
	@%p27 bra 	$L__BB1_50;
	ld.global.u32 	%r1267, [%rd13+60];
	xor.b32  	%r2222, %r2222, %r1267;
	ld.global.u32 	%r1268, [%rd13+64];
	xor.b32  	%r2221, %r2221, %r1268;
	ld.global.u32 	%r1269, [%rd13+68];
	xor.b32  	%r2220, %r2220, %r1269;
	ld.global.u32 	%r1270, [%rd13+72];
	xor.b32  	%r2219, %r2219, %r1270;
	ld.global.u32 	%r1271, [%rd13+76];
	xor.b32  	%r2218, %r2218, %r1271;
$L__BB1_50:
	and.b32  	%r1273, %r1242, 16;
	setp.eq.s32 	%p28, %r1273, 0;
	@%p28 bra 	$L__BB1_52;
	ld.global.u32 	%r1274, [%rd13+80];
	xor.b32  	%r2222, %r2222, %r1274;
	ld.global.u32 	%r1275, [%rd13+84];
	xor.b32  	%r2221, %r2221, %r1275;
	ld.global.u32 	%r1276, [%rd13+88];
	xor.b32  	%r2220, %r2220, %r1276;
	ld.global.u32 	%r1277, [%rd13+92];
	xor.b32  	%r2219, %r2219, %r1277;
	ld.global.u32 	%r1278, [%rd13+96];
	xor.b32  	%r2218, %r2218, %r1278;
$L__BB1_52:
	and.b32  	%r1280, %r1242, 32;
	setp.eq.s32 	%p29, %r1280, 0;
	@%p29 bra 	$L__BB1_54;
	ld.global.u32 	%r1281, [%rd13+100];
	xor.b32  	%r2222, %r2222, %r1281;
	ld.global.u32 	%r1282, [%rd13+104];
	xor.b32  	%r2221, %r2221, %r1282;
	ld.global.u32 	%r1283, [%rd13+108];
	xor.b32  	%r2220, %r2220, %r1283;
	ld.global.u32 	%r1284, [%rd13+112];
	xor.b32  	%r2219, %r2219, %r1284;
	ld.global.u32 	%r1285, [%rd13+116];
	xor.b32  	%r2218, %r2218, %r1285;
$L__BB1_54:
	and.b32  	%r1287, %r1242, 64;
	setp.eq.s32 	%p30, %r1287, 0;
	@%p30 bra 	$L__BB1_56;
	ld.global.u32 	%r1288, [%rd13+120];
	xor.b32  	%r2222, %r2222, %r1288;
	ld.global.u32 	%r1289, [%rd13+124];
	xor.b32  	%r2221, %r2221, %r1289;
	ld.global.u32 	%r1290, [%rd13+128];
	xor.b32  	%r2220, %r2220, %r1290;
	ld.global.u32 	%r1291, [%rd13+132];
	xor.b32  	%r2219, %r2219, %r1291;
	ld.global.u32 	%r1292, [%rd13+136];
	xor.b32  	%r2218, %r2218, %r1292;
$L__BB1_56:
	and.b32  	%r1294, %r1242, 128;
	setp.eq.s32 	%p31, %r1294, 0;
	@%p31 bra 	$L__BB1_58;
	ld.global.u32 	%r1295, [%rd13+140];
	xor.b32  	%r2222, %r2222, %r1295;
	ld.global.u32 	%r1296, [%rd13+144];
	xor.b32  	%r2221, %r2221, %r1296;
	ld.global.u32 	%r1297, [%rd13+148];
	xor.b32  	%r2220, %r2220, %r1297;
	ld.global.u32 	%r1298, [%rd13+152];
	xor.b32  	%r2219, %r2219, %r1298;
	ld.global.u32 	%r1299, [%rd13+156];
	xor.b32  	%r2218, %r2218, %r1299;
$L__BB1_58:
	and.b32  	%r1301, %r1242, 256;
	setp.eq.s32 	%p32, %r1301, 0;
	@%p32 bra 	$L__BB1_60;
	ld.global.u32 	%r1302, [%rd13+160];
	xor.b32  	%r2222, %r2222, %r1302;
	ld.global.u32 	%r1303, [%rd13+164];
	xor.b32  	%r2221, %r2221, %r1303;
	ld.global.u32 	%r1304, [%rd13+168];
	xor.b32  	%r2220, %r2220, %r1304;
	ld.global.u32 	%r1305, [%rd13+172];
	xor.b32  	%r2219, %r2219, %r1305;
	ld.global.u32 	%r1306, [%rd13+176];
	xor.b32  	%r2218, %r2218, %r1306;
$L__BB1_60:
	and.b32  	%r1308, %r1242, 512;
	setp.eq.s32 	%p33, %r1308, 0;
	@%p33 bra 	$L__BB1_62;
	ld.global.u32 	%r1309, [%rd13+180];
	xor.b32  	%r2222, %r2222, %r1309;
	ld.global.u32 	%r1310, [%rd13+184];
	xor.b32  	%r2221, %r2221, %r1310;
	ld.global.u32 	%r1311, [%rd13+188];
	xor.b32  	%r2220, %r2220, %r1311;
	ld.global.u32 	%r1312, [%rd13+192];
	xor.b32  	%r2219, %r2219, %r1312;
	ld.global.u32 	%r1313, [%rd13+196];
	xor.b32  	%r2218, %r2218, %r1313;
$L__BB1_62:
	and.b32  	%r1315, %r1242, 1024;
	setp.eq.s32 	%p34, %r1315, 0;
	@%p34 bra 	$L__BB1_64;
	ld.global.u32 	%r1316, [%rd13+200];
	xor.b32  	%r2222, %r2222, %r1316;
	ld.global.u32 	%r1317, [%rd13+204];
	xor.b32  	%r2221, %r2221, %r1317;
	ld.global.u32 	%r1318, [%rd13+208];
	xor.b32  	%r2220, %r2220, %r1318;
	ld.global.u32 	%r1319, [%rd13+212];
	xor.b32  	%r2219, %r2219, %r1319;
	ld.global.u32 	%r1320, [%rd13+216];
	xor.b32  	%r2218, %r2218, %r1320;
$L__BB1_64:
	and.b32  	%r1322, %r1242, 2048;
	setp.eq.s32 	%p35, %r1322, 0;
	@%p35 bra 	$L__BB1_66;
	ld.global.u32 	%r1323, [%rd13+220];
	xor.b32  	%r2222, %r2222, %r1323;
	ld.global.u32 	%r1324, [%rd13+224];
	xor.b32  	%r2221, %r2221, %r1324;
	ld.global.u32 	%r1325, [%rd13+228];
	xor.b32  	%r2220, %r2220, %r1325;
	ld.global.u32 	%r1326, [%rd13+232];
	xor.b32  	%r2219, %r2219, %r1326;
	ld.global.u32 	%r1327, [%rd13+236];
	xor.b32  	%r2218, %r2218, %r1327;
$L__BB1_66:
	and.b32  	%r1329, %r1242, 4096;
	setp.eq.s32 	%p36, %r1329, 0;
	@%p36 bra 	$L__BB1_68;
	ld.global.u32 	%r1330, [%rd13+240];
	xor.b32  	%r2222, %r2222, %r1330;
	ld.global.u32 	%r1331, [%rd13+244];
	xor.b32  	%r2221, %r2221, %r1331;
	ld.global.u32 	%r1332, [%rd13+248];
	xor.b32  	%r2220, %r2220, %r1332;
	ld.global.u32 	%r1333, [%rd13+252];
	xor.b32  	%r2219, %r2219, %r1333;
	ld.global.u32 	%r1334, [%rd13+256];
	xor.b32  	%r2218, %r2218, %r1334;
$L__BB1_68:
	and.b32  	%r1336, %r1242, 8192;
	setp.eq.s32 	%p37, %r1336, 0;
	@%p37 bra 	$L__BB1_70;
	ld.global.u32 	%r1337, [%rd13+260];
	xor.b32  	%r2222, %r2222, %r1337;
	ld.global.u32 	%r1338, [%rd13+264];
	xor.b32  	%r2221, %r2221, %r1338;
	ld.global.u32 	%r1339, [%rd13+268];
	xor.b32  	%r2220, %r2220, %r1339;
	ld.global.u32 	%r1340, [%rd13+272];
	xor.b32  	%r2219, %r2219, %r1340;
	ld.global.u32 	%r1341, [%rd13+276];
	xor.b32  	%r2218, %r2218, %r1341;
$L__BB1_70:
	and.b32  	%r1343, %r1242, 16384;
	setp.eq.s32 	%p38, %r1343, 0;
	@%p38 bra 	$L__BB1_72;
	ld.global.u32 	%r1344, [%rd13+280];
	xor.b32  	%r2222, %r2222, %r1344;
	ld.global.u32 	%r1345, [%rd13+284];
	xor.b32  	%r2221, %r2221, %r1345;
	ld.global.u32 	%r1346, [%rd13+288];
	xor.b32  	%r2220, %r2220, %r1346;
	ld.global.u32 	%r1347, [%rd13+292];
	xor.b32  	%r2219, %r2219, %r1347;
	ld.global.u32 	%r1348, [%rd13+296];
	xor.b32  	%r2218, %r2218, %r1348;
$L__BB1_72:
	and.b32  	%r1350, %r1242, 32768;
	setp.eq.s32 	%p39, %r1350, 0;
	@%p39 bra 	$L__BB1_74;
	ld.global.u32 	%r1351, [%rd13+300];
	xor.b32  	%r2222, %r2222, %r1351;
	ld.global.u32 	%r1352, [%rd13+304];
	xor.b32  	%r2221, %r2221, %r1352;
	ld.global.u32 	%r1353, [%rd13+308];
	xor.b32  	%r2220, %r2220, %r1353;
	ld.global.u32 	%r1354, [%rd13+312];
	xor.b32  	%r2219, %r2219, %r1354;
	ld.global.u32 	%r1355, [%rd13+316];
	xor.b32  	%r2218, %r2218, %r1355;
$L__BB1_74:
	add.s32 	%r2022, %r2022, 16;
	setp.ne.s32 	%p40, %r2022, 32;
	@%p40 bra 	$L__BB1_42;
	mad.lo.s32 	%r1356, %r2016, -31, %r201;
	add.s32 	%r2016, %r1356, 1;
	setp.ne.s32 	%p41, %r2016, 5;
	@%p41 bra 	$L__BB1_41;
	st.local.u32 	[%rd2+4], %r2222;
	st.local.v2.u32 	[%rd2+8], {%r2221, %r2220};
	st.local.v2.u32 	[%rd2+16], {%r2219, %r2218};
	setp.ne.s64 	%p42, %rd10, 3;
	@%p42 bra 	$L__BB1_114;
	mov.b32 	%r2218, 0;
	mov.u32 	%r2219, %r2218;
	mov.u32 	%r2220, %r2218;
	mov.u32 	%r2221, %r2218;
	mov.u32 	%r2222, %r2218;
	mov.u32 	%r2108, %r2218;
$L__BB1_78:
	mul.wide.u32 	%rd91, %r2108, 4;
	add.s64 	%rd92, %rd2, %rd91;
	ld.local.u32 	%r376, [%rd92+4];
	shl.b32 	%r377, %r2108, 5;
	mov.b32 	%r2114, 0;
$L__BB1_79:
	.pragma "nounroll";
	shr.u32 	%r1359, %r376, %r2114;
	and.b32  	%r1360, %r1359, 1;
	setp.eq.b32 	%p43, %r1360, 1;
	not.pred 	%p44, %p43;
	add.s32 	%r1361, %r377, %r2114;
	mul.lo.s32 	%r1362, %r1361, 5;
	mul.wide.u32 	%rd93, %r1362, 4;
	add.s64 	%rd14, %rd11, %rd93;
	@%p44 bra 	$L__BB1_81;
	ld.global.u32 	%r1363, [%rd14];
	xor.b32  	%r2222, %r2222, %r1363;
	ld.global.u32 	%r1364, [%rd14+4];
	xor.b32  	%r2221, %r2221, %r1364;
	ld.global.u32 	%r1365, [%rd14+8];
	xor.b32  	%r2220, %r2220, %r1365;
	ld.global.u32 	%r1366, [%rd14+12];
	xor.b32  	%r2219, %r2219, %r1366;
	ld.global.u32 	%r1367, [%rd14+16];
	xor.b32  	%r2218, %r2218, %r1367;
$L__BB1_81:
	and.b32  	%r1369, %r1359, 2;
	setp.eq.s32 	%p45, %r1369, 0;
	@%p45 bra 	$L__BB1_83;
	ld.global.u32 	%r1370, [%rd14+20];
	xor.b32  	%r2222, %r2222, %r1370;
	ld.global.u32 	%r1371, [%rd14+24];
	xor.b32  	%r2221, %r2221, %r1371;
	ld.global.u32 	%r1372, [%rd14+28];
	xor.b32  	%r2220, %r2220, %r1372;
	ld.global.u32 	%r1373, [%rd14+32];
	xor.b32  	%r2219, %r2219, %r1373;
	ld.global.u32 	%r1374, [%rd14+36];
	xor.b32  	%r2218, %r2218, %r1374;
$L__BB1_83:
	and.b32  	%r1376, %r1359, 4;
	setp.eq.s32 	%p46, %r1376, 0;
	@%p46 bra 	$L__BB1_85;
	ld.global.u32 	%r1377, [%rd14+40];
	xor.b32  	%r2222, %r2222, %r1377;
	ld.global.u32 	%r1378, [%rd14+44];
	xor.b32  	%r2221, %r2221, %r1378;
	ld.global.u32 	%r1379, [%rd14+48];
	xor.b32  	%r2220, %r2220, %r1379;
	ld.global.u32 	%r1380, [%rd14+52];
	xor.b32  	%r2219, %r2219, %r1380;
	ld.global.u32 	%r1381, [%rd14+56];
	xor.b32  	%r2218, %r2218, %r1381;
$L__BB1_85:
	and.b32  	%r1383, %r1359, 8;
	setp.eq.s32 	%p47, %r1383, 0;
	@%p47 bra 	$L__BB1_87;
	ld.global.u32 	%r1384, [%rd14+60];
	xor.b32  	%r2222, %r2222, %r1384;
	ld.global.u32 	%r1385, [%rd14+64];
	xor.b32  	%r2221, %r2221, %r1385;
	ld.global.u32 	%r1386, [%rd14+68];
	xor.b32  	%r2220, %r2220, %r1386;
	ld.global.u32 	%r1387, [%rd14+72];
	xor.b32  	%r2219, %r2219, %r1387;
	ld.global.u32 	%r1388, [%rd14+76];
	xor.b32  	%r2218, %r2218, %r1388;
$L__BB1_87:
	and.b32  	%r1390, %r1359, 16;
	setp.eq.s32 	%p48, %r1390, 0;
	@%p48 bra 	$L__BB1_89;
	ld.global.u32 	%r1391, [%rd14+80];
	xor.b32  	%r2222, %r2222, %r1391;
	ld.global.u32 	%r1392, [%rd14+84];
	xor.b32  	%r2221, %r2221, %r1392;
	ld.global.u32 	%r1393, [%rd14+88];
	xor.b32  	%r2220, %r2220, %r1393;
	ld.global.u32 	%r1394, [%rd14+92];
	xor.b32  	%r2219, %r2219, %r1394;
	ld.global.u32 	%r1395, [%rd14+96];
	xor.b32  	%r2218, %r2218, %r1395;
$L__BB1_89:
	and.b32  	%r1397, %r1359, 32;
	setp.eq.s32 	%p49, %r1397, 0;
	@%p49 bra 	$L__BB1_91;
	ld.global.u32 	%r1398, [%rd14+100];
	xor.b32  	%r2222, %r2222, %r1398;
	ld.global.u32 	%r1399, [%rd14+104];
	xor.b32  	%r2221, %r2221, %r1399;
	ld.global.u32 	%r1400, [%rd14+108];
	xor.b32  	%r2220, %r2220, %r1400;
	ld.global.u32 	%r1401, [%rd14+112];
	xor.b32  	%r2219, %r2219, %r1401;
	ld.global.u32 	%r1402, [%rd14+116];
	xor.b32  	%r2218, %r2218, %r1402;
$L__BB1_91:
	and.b32  	%r1404, %r1359, 64;
	setp.eq.s32 	%p50, %r1404, 0;
	@%p50 bra 	$L__BB1_93;
	ld.global.u32 	%r1405, [%rd14+120];
	xor.b32  	%r2222, %r2222, %r1405;
	ld.global.u32 	%r1406, [%rd14+124];
	xor.b32  	%r2221, %r2221, %r1406;
	ld.global.u32 	%r1407, [%rd14+128];
	xor.b32  	%r2220, %r2220, %r1407;
	ld.global.u32 	%r1408, [%rd14+132];
	xor.b32  	%r2219, %r2219, %r1408;
	ld.global.u32 	%r1409, [%rd14+136];
	xor.b32  	%r2218, %r2218, %r1409;
$L__BB1_93:
	and.b32  	%r1411, %r1359, 128;
	setp.eq.s32 	%p51, %r1411, 0;
	@%p51 bra 	$L__BB1_95;
	ld.global.u32 	%r1412, [%rd14+140];
	xor.b32  	%r2222, %r2222, %r1412;
	ld.global.u32 	%r1413, [%rd14+144];
	xor.b32  	%r2221, %r2221, %r1413;
	ld.global.u32 	%r1414, [%rd14+148];
	xor.b32  	%r2220, %r2220, %r1414;
	ld.global.u32 	%r1415, [%rd14+152];
	xor.b32  	%r2219, %r2219, %r1415;
	ld.global.u32 	%r1416, [%rd14+156];
	xor.b32  	%r2218, %r2218, %r1416;
$L__BB1_95:
	and.b32  	%r1418, %r1359, 256;
	setp.eq.s32 	%p52, %r1418, 0;
	@%p52 bra 	$L__BB1_97;
	ld.global.u32 	%r1419, [%rd14+160];
	xor.b32  	%r2222, %r2222, %r1419;
	ld.global.u32 	%r1420, [%rd14+164];
	xor.b32  	%r2221, %r2221, %r1420;
	ld.global.u32 	%r1421, [%rd14+168];
	xor.b32  	%r2220, %r2220, %r1421;
	ld.global.u32 	%r1422, [%rd14+172];
	xor.b32  	%r2219, %r2219, %r1422;
	ld.global.u32 	%r1423, [%rd14+176];
	xor.b32  	%r2218, %r2218, %r1423;
$L__BB1_97:
	and.b32  	%r1425, %r1359, 512;
	setp.eq.s32 	%p53, %r1425, 0;
	@%p53 bra 	$L__BB1_99;
	ld.global.u32 	%r1426, [%rd14+180];
	xor.b32  	%r2222, %r2222, %r1426;
	ld.global.u32 	%r1427, [%rd14+184];
	xor.b32  	%r2221, %r2221, %r1427;
	ld.global.u32 	%r1428, [%rd14+188];
	xor.b32  	%r2220, %r2220, %r1428;
	ld.global.u32 	%r1429, [%rd14+192];
	xor.b32  	%r2219, %r2219, %r1429;
	ld.global.u32 	%r1430, [%rd14+196];
	xor.b32  	%r2218, %r2218, %r1430;
$L__BB1_99:
	and.b32  	%r1432, %r1359, 1024;
	setp.eq.s32 	%p54, %r1432, 0;
	@%p54 bra 	$L__BB1_101;
	ld.global.u32 	%r1433, [%rd14+200];
	xor.b32  	%r2222, %r2222, %r1433;
	ld.global.u32 	%r1434, [%rd14+204];
	xor.b32  	%r2221, %r2221, %r1434;
	ld.global.u32 	%r1435, [%rd14+208];
	xor.b32  	%r2220, %r2220, %r1435;
	ld.global.u32 	%r1436, [%rd14+212];
	xor.b32  	%r2219, %r2219, %r1436;
	ld.global.u32 	%r1437, [%rd14+216];
	xor.b32  	%r2218, %r2218, %r1437;
$L__BB1_101:
	and.b32  	%r1439, %r1359, 2048;
	setp.eq.s32 	%p55, %r1439, 0;
	@%p55 bra 	$L__BB1_103;
	ld.global.u32 	%r1440, [%rd14+220];
	xor.b32  	%r2222, %r2222, %r1440;
	ld.global.u32 	%r1441, [%rd14+224];
	xor.b32  	%r2221, %r2221, %r1441;
	ld.global.u32 	%r1442, [%rd14+228];
	xor.b32  	%r2220, %r2220, %r1442;
	ld.global.u32 	%r1443, [%rd14+232];
	xor.b32  	%r2219, %r2219, %r1443;
	ld.global.u32 	%r1444, [%rd14+236];
	xor.b32  	%r2218, %r2218, %r1444;
$L__BB1_103:
	and.b32  	%r1446, %r1359, 4096;
	setp.eq.s32 	%p56, %r1446, 0;
	@%p56 bra 	$L__BB1_105;
	ld.global.u32 	%r1447, [%rd14+240];
	xor.b32  	%r2222, %r2222, %r1447;
	ld.global.u32 	%r1448, [%rd14+244];
	xor.b32  	%r2221, %r2221, %r1448;
	ld.global.u32 	%r1449, [%rd14+248];
	xor.b32  	%r2220, %r2220, %r1449;
	ld.global.u32 	%r1450, [%rd14+252];
	xor.b32  	%r2219, %r2219, %r1450;
	ld.global.u32 	%r1451, [%rd14+256];
	xor.b32  	%r2218, %r2218, %r1451;
$L__BB1_105:
	and.b32  	%r1453, %r1359, 8192;
	setp.eq.s32 	%p57, %r1453, 0;
	@%p57 bra 	$L__BB1_107;
	ld.global.u32 	%r1454, [%rd14+260];
	xor.b32  	%r2222, %r2222, %r1454;
	ld.global.u32 	%r1455, [%rd14+264];
	xor.b32  	%r2221, %r2221, %r1455;
	ld.global.u32 	%r1456, [%rd14+268];
	xor.b32  	%r2220, %r2220, %r1456;
	ld.global.u32 	%r1457, [%rd14+272];
	xor.b32  	%r2219, %r2219, %r1457;
	ld.global.u32 	%r1458, [%rd14+276];
	xor.b32  	%r2218, %r2218, %r1458;
$L__BB1_107:
	and.b32  	%r1460, %r1359, 16384;
	setp.eq.s32 	%p58, %r1460, 0;
	@%p58 bra 	$L__BB1_109;
	ld.global.u32 	%r1461, [%rd14+280];
	xor.b32  	%r2222, %r2222, %r1461;
	ld.global.u32 	%r1462, [%rd14+284];
	xor.b32  	%r2221, %r2221, %r1462;
	ld.global.u32 	%r1463, [%rd14+288];
	xor.b32  	%r2220, %r2220, %r1463;
	ld.global.u32 	%r1464, [%rd14+292];
	xor.b32  	%r2219, %r2219, %r1464;
	ld.global.u32 	%r1465, [%rd14+296];
	xor.b32  	%r2218, %r2218, %r1465;
$L__BB1_109:
	and.b32  	%r1467, %r1359, 32768;
	setp.eq.s32 	%p59, %r1467, 0;
	@%p59 bra 	$L__BB1_111;
	ld.global.u32 	%r1468, [%rd14+300];
	xor.b32  	%r2222, %r2222, %r1468;
	ld.global.u32 	%r1469, [%rd14+304];
	xor.b32  	%r2221, %r2221, %r1469;
	ld.global.u32 	%r1470, [%rd14+308];
	xor.b32  	%r2220, %r2220, %r1470;
	ld.global.u32 	%r1471, [%rd14+312];
	xor.b32  	%r2219, %r2219, %r1471;
	ld.global.u32 	%r1472, [%rd14+316];
	xor.b32  	%r2218, %r2218, %r1472;
$L__BB1_111:
	add.s32 	%r2114, %r2114, 16;
	setp.ne.s32 	%p60, %r2114, 32;
	@%p60 bra 	$L__BB1_79;
	mad.lo.s32 	%r1473, %r2108, -31, %r377;
	add.s32 	%r2108, %r1473, 1;
	setp.ne.s32 	%p61, %r2108, 5;
	@%p61 bra 	$L__BB1_78;
	st.local.u32 	[%rd2+4], %r2222;
	st.local.v2.u32 	[%rd2+8], {%r2221, %r2220};
	st.local.v2.u32 	[%rd2+16], {%r2219, %r2218};
$L__BB1_114:
	shr.u64 	%rd201, %rd9, 2;
	add.s32 	%r1913, %r1913, 1;
	setp.lt.u64 	%p62, %rd9, 4;
	@%p62 bra 	$L__BB1_115;
	bra.uni 	$L__BB1_2;
$L__BB1_115:
	setp.eq.s64 	%p63, %rd76, 0;
	@%p63 bra 	$L__BB1_230;
	mov.b32 	%r2205, 0;
	mov.u64 	%rd95, precalc_xorwow_offset_matrix;
	mov.u64 	%rd202, %rd76;
$L__BB1_117:
	mov.u64 	%rd16, %rd202;
	and.b64  	%rd17, %rd16, 3;
	setp.eq.s64 	%p64, %rd17, 0;
	@%p64 bra 	$L__BB1_229;
	mul.wide.u32 	%rd94, %r2205, 3200;
	add.s64 	%rd18, %rd95, %rd94;
	mov.b32 	%r2218, 0;
	mov.u32 	%r2219, %r2218;
	mov.u32 	%r2220, %r2218;
	mov.u32 	%r2221, %r2218;
	mov.u32 	%r2222, %r2218;
	mov.u32 	%r2211, %r2218;
$L__BB1_119:
	mul.wide.u32 	%rd96, %r2211, 4;
	add.s64 	%rd97, %rd2, %rd96;
	ld.local.u32 	%r564, [%rd97+4];
	shl.b32 	%r565, %r2211, 5;
	mov.b32 	%r2217, 0;
$L__BB1_120:
	.pragma "nounroll";
	shr.u32 	%r1477, %r564, %r2217;
	and.b32  	%r1478, %r1477, 1;
	setp.eq.b32 	%p65, %r1478, 1;
	not.pred 	%p66, %p65;
	add.s32 	%r1479, %r565, %r2217;
	mul.lo.s32 	%r1480, %r1479, 5;
	mul.wide.u32 	%rd98, %r1480, 4;
	add.s64 	%rd19, %rd18, %rd98;
	@%p66 bra 	$L__BB1_122;
	ld.global.u32 	%r1481, [%rd19];
	xor.b32  	%r2222, %r2222, %r1481;
	ld.global.u32 	%r1482, [%rd19+4];
	xor.b32  	%r2221, %r2221, %r1482;
	ld.global.u32 	%r1483, [%rd19+8];
	xor.b32  	%r2220, %r2220, %r1483;
	ld.global.u32 	%r1484, [%rd19+12];
	xor.b32  	%r2219, %r2219, %r1484;
	ld.global.u32 	%r1485, [%rd19+16];
	xor.b32  	%r2218, %r2218, %r1485;
$L__BB1_122:
	and.b32  	%r1487, %r1477, 2;
	setp.eq.s32 	%p67, %r1487, 0;
	@%p67 bra 	$L__BB1_124;
	ld.global.u32 	%r1488, [%rd19+20];
	xor.b32  	%r2222, %r2222, %r1488;
	ld.global.u32 	%r1489, [%rd19+24];
	xor.b32  	%r2221, %r2221, %r1489;
	ld.global.u32 	%r1490, [%rd19+28];
	xor.b32  	%r2220, %r2220, %r1490;
	ld.global.u32 	%r1491, [%rd19+32];
	xor.b32  	%r2219, %r2219, %r1491;
	ld.global.u32 	%r1492, [%rd19+36];
	xor.b32  	%r2218, %r2218, %r1492;
$L__BB1_124:
	and.b32  	%r1494, %r1477, 4;
	setp.eq.s32 	%p68, %r1494, 0;
	@%p68 bra 	$L__BB1_126;
	ld.global.u32 	%r1495, [%rd19+40];
	xor.b32  	%r2222, %r2222, %r1495;
	ld.global.u32 	%r1496, [%rd19+44];
	xor.b32  	%r2221, %r2221, %r1496;
	ld.global.u32 	%r1497, [%rd19+48];
	xor.b32  	%r2220, %r2220, %r1497;
	ld.global.u32 	%r1498, [%rd19+52];
	xor.b32  	%r2219, %r2219, %r1498;
	ld.global.u32 	%r1499, [%rd19+56];
	xor.b32  	%r2218, %r2218, %r1499;
$L__BB1_126:
	and.b32  	%r1501, %r1477, 8;
	setp.eq.s32 	%p69, %r1501, 0;
	@%p69 bra 	$L__BB1_128;
	ld.global.u32 	%r1502, [%rd19+60];
	xor.b32  	%r2222, %r2222, %r1502;
	ld.global.u32 	%r1503, [%rd19+64];
	xor.b32  	%r2221, %r2221, %r1503;
	ld.global.u32 	%r1504, [%rd19+68];
	xor.b32  	%r2220, %r2220, %r1504;
	ld.global.u32 	%r1505, [%rd19+72];
	xor.b32  	%r2219, %r2219, %r1505;
	ld.global.u32 	%r1506, [%rd19+76];
	xor.b32  	%r2218, %r2218, %r1506;
$L__BB1_128:
	and.b32  	%r1508, %r1477, 16;
	setp.eq.s32 	%p70, %r1508, 0;
	@%p70 bra 	$L__BB1_130;
	ld.global.u32 	%r1509, [%rd19+80];
	xor.b32  	%r2222, %r2222, %r1509;
	ld.global.u32 	%r1510, [%rd19+84];
	xor.b32  	%r2221, %r2221, %r1510;
	ld.global.u32 	%r1511, [%rd19+88];
	xor.b32  	%r2220, %r2220, %r1511;
	ld.global.u32 	%r1512, [%rd19+92];
	xor.b32  	%r2219, %r2219, %r1512;
	ld.global.u32 	%r1513, [%rd19+96];
	xor.b32  	%r2218, %r2218, %r1513;
$L__BB1_130:
	and.b32  	%r1515, %r1477, 32;
	setp.eq.s32 	%p71, %r1515, 0;
	@%p71 bra 	$L__BB1_132;
	ld.global.u32 	%r1516, [%rd19+100];
	xor.b32  	%r2222, %r2222, %r1516;
	ld.global.u32 	%r1517, [%rd19+104];
	xor.b32  	%r2221, %r2221, %r1517;
	ld.global.u32 	%r1518, [%rd19+108];
	xor.b32  	%r2220, %r2220, %r1518;
	ld.global.u32 	%r1519, [%rd19+112];
	xor.b32  	%r2219, %r2219, %r1519;
	ld.global.u32 	%r1520, [%rd19+116];
	xor.b32  	%r2218, %r2218, %r1520;
$L__BB1_132:
	and.b32  	%r1522, %r1477, 64;
	setp.eq.s32 	%p72, %r1522, 0;
	@%p72 bra 	$L__BB1_134;
	ld.global.u32 	%r1523, [%rd19+120];
	xor.b32  	%r2222, %r2222, %r1523;
	ld.global.u32 	%r1524, [%rd19+124];
	xor.b32  	%r2221, %r2221, %r1524;
	ld.global.u32 	%r1525, [%rd19+128];
	xor.b32  	%r2220, %r2220, %r1525;
	ld.global.u32 	%r1526, [%rd19+132];
	xor.b32  	%r2219, %r2219, %r1526;
	ld.global.u32 	%r1527, [%rd19+136];
	xor.b32  	%r2218, %r2218, %r1527;
$L__BB1_134:
	and.b32  	%r1529, %r1477, 128;
	setp.eq.s32 	%p73, %r1529, 0;
	@%p73 bra 	$L__BB1_136;
	ld.global.u32 	%r1530, [%rd19+140];
	xor.b32  	%r2222, %r2222, %r1530;
	ld.global.u32 	%r1531, [%rd19+144];
	xor.b32  	%r2221, %r2221, %r1531;
	ld.global.u32 	%r1532, [%rd19+148];
	xor.b32  	%r2220, %r2220, %r1532;
	ld.global.u32 	%r1533, [%rd19+152];
	xor.b32  	%r2219, %r2219, %r1533;
	ld.global.u32 	%r1534, [%rd19+156];
	xor.b32  	%r2218, %r2218, %r1534;
$L__BB1_136:
	and.b32  	%r1536, %r1477, 256;
	setp.eq.s32 	%p74, %r1536, 0;
	@%p74 bra 	$L__BB1_138;
	ld.global.u32 	%r1537, [%rd19+160];
	xor.b32  	%r2222, %r2222, %r1537;
	ld.global.u32 	%r1538, [%rd19+164];
	xor.b32  	%r2221, %r2221, %r1538;
	ld.global.u32 	%r1539, [%rd19+168];
	xor.b32  	%r2220, %r2220, %r1539;
	ld.global.u32 	%r1540, [%rd19+172];
	xor.b32  	%r2219, %r2219, %r1540;
	ld.global.u32 	%r1541, [%rd19+176];
	xor.b32  	%r2218, %r2218, %r1541;
$L__BB1_138:
	and.b32  	%r1543, %r1477, 512;
	setp.eq.s32 	%p75, %r1543, 0;
	@%p75 bra 	$L__BB1_140;
	ld.global.u32 	%r1544, [%rd19+180];
	xor.b32  	%r2222, %r2222, %r1544;
	ld.global.u32 	%r1545, [%rd19+184];
	xor.b32  	%r2221, %r2221, %r1545;
	ld.global.u32 	%r1546, [%rd19+188];
	xor.b32  	%r2220, %r2220, %r1546;
	ld.global.u32 	%r1547, [%rd19+192];
	xor.b32  	%r2219, %r2219, %r1547;
	ld.global.u32 	%r1548, [%rd19+196];
	xor.b32  	%r2218, %r2218, %r1548;
$L__BB1_140:
	and.b32  	%r1550, %r1477, 1024;
	setp.eq.s32 	%p76, %r1550, 0;
	@%p76 bra 	$L__BB1_142;
	ld.global.u32 	%r1551, [%rd19+200];
	xor.b32  	%r2222, %r2222, %r1551;
	ld.global.u32 	%r1552, [%rd19+204];
	xor.b32  	%r2221, %r2221, %r1552;
	ld.global.u32 	%r1553, [%rd19+208];
	xor.b32  	%r2220, %r2220, %r1553;
	ld.global.u32 	%r1554, [%rd19+212];
	xor.b32  	%r2219, %r2219, %r1554;
	ld.global.u32 	%r1555, [%rd19+216];
	xor.b32  	%r2218, %r2218, %r1555;
$L__BB1_142:
	and.b32  	%r1557, %r1477, 2048;
	setp.eq.s32 	%p77, %r1557, 0;
	@%p77 bra 	$L__BB1_144;
	ld.global.u32 	%r1558, [%rd19+220];
	xor.b32  	%r2222, %r2222, %r1558;
	ld.global.u32 	%r1559, [%rd19+224];
	xor.b32  	%r2221, %r2221, %r1559;
	ld.global.u32 	%r1560, [%rd19+228];
	xor.b32  	%r2220, %r2220, %r1560;
	ld.global.u32 	%r1561, [%rd19+232];
	xor.b32  	%r2219, %r2219, %r1561;
	ld.global.u32 	%r1562, [%rd19+236];
	xor.b32  	%r2218, %r2218, %r1562;
$L__BB1_144:
	and.b32  	%r1564, %r1477, 4096;
	setp.eq.s32 	%p78, %r1564, 0;
	@%p78 bra 	$L__BB1_146;
	ld.global.u32 	%r1565, [%rd19+240];
	xor.b32  	%r2222, %r2222, %r1565;
	ld.global.u32 	%r1566, [%rd19+244];
	xor.b32  	%r2221, %r2221, %r1566;
	ld.global.u32 	%r1567, [%rd19+248];
	xor.b32  	%r2220, %r2220, %r1567;
	ld.global.u32 	%r1568, [%rd19+252];
	xor.b32  	%r2219, %r2219, %r1568;
	ld.global.u32 	%r1569, [%rd19+256];
	xor.b32  	%r2218, %r2218, %r1569;
$L__BB1_146:
	and.b32  	%r1571, %r1477, 8192;
	setp.eq.s32 	%p79, %r1571, 0;
	@%p79 bra 	$L__BB1_148;
	ld.global.u32 	%r1572, [%rd19+260];
	xor.b32  	%r2222, %r2222, %r1572;
	ld.global.u32 	%r1573, [%rd19+264];
	xor.b32  	%r2221, %r2221, %r1573;
	ld.global.u32 	%r1574, [%rd19+268];
	xor.b32  	%r2220, %r2220, %r1574;
	ld.global.u32 	%r1575, [%rd19+272];
	xor.b32  	%r2219, %r2219, %r1575;
	ld.global.u32 	%r1576, [%rd19+276];
	xor.b32  	%r2218, %r2218, %r1576;
$L__BB1_148:
	and.b32  	%r1578, %r1477, 16384;
	setp.eq.s32 	%p80, %r1578, 0;
	@%p80 bra 	$L__BB1_150;
	ld.global.u32 	%r1579, [%rd19+280];
	xor.b32  	%r2222, %r2222, %r1579;
	ld.global.u32 	%r1580, [%rd19+284];
	xor.b32  	%r2221, %r2221, %r1580;
	ld.global.u32 	%r1581, [%rd19+288];
	xor.b32  	%r2220, %r2220, %r1581;
	ld.global.u32 	%r1582, [%rd19+292];
	xor.b32  	%r2219, %r2219, %r1582;
	ld.global.u32 	%r1583, [%rd19+296];
	xor.b32  	%r2218, %r2218, %r1583;
$L__BB1_150:
	and.b32  	%r1585, %r1477, 32768;
	setp.eq.s32 	%p81, %r1585, 0;
	@%p81 bra 	$L__BB1_152;
	ld.global.u32 	%r1586, [%rd19+300];
	xor.b32  	%r2222, %r2222, %r1586;
	ld.global.u32 	%r1587, [%rd19+304];
	xor.b32  	%r2221, %r2221, %r1587;
	ld.global.u32 	%r1588, [%rd19+308];
	xor.b32  	%r2220, %r2220, %r1588;
	ld.global.u32 	%r1589, [%rd19+312];
	xor.b32  	%r2219, %r2219, %r1589;
	ld.global.u32 	%r1590, [%rd19+316];
	xor.b32  	%r2218, %r2218, %r1590;
$L__BB1_152:
	add.s32 	%r2217, %r2217, 16;
	setp.ne.s32 	%p82, %r2217, 32;
	@%p82 bra 	$L__BB1_120;
	mad.lo.s32 	%r1591, %r2211, -31, %r565;
	add.s32 	%r2211, %r1591, 1;
	setp.ne.s32 	%p83, %r2211, 5;
	@%p83 bra 	$L__BB1_119;
	st.local.u32 	[%rd2+4], %r2222;
	st.local.v2.u32 	[%rd2+8], {%r2221, %r2220};
	st.local.v2.u32 	[%rd2+16], {%r2219, %r2218};
	setp.eq.s64 	%p84, %rd17, 1;
	@%p84 bra 	$L__BB1_229;
	mov.b32 	%r2218, 0;
	mov.u32 	%r2219, %r2218;
	mov.u32 	%r2220, %r2218;
	mov.u32 	%r2221, %r2218;
	mov.u32 	%r2222, %r2218;
	mov.u32 	%r2303, %r2218;
$L__BB1_156:
	mul.wide.u32 	%rd99, %r2303, 4;
	add.s64 	%rd100, %rd2, %rd99;
	ld.local.u32 	%r740, [%rd100+4];
	shl.b32 	%r741, %r2303, 5;
	mov.b32 	%r2309, 0;
$L__BB1_157:
	.pragma "nounroll";
	shr.u32 	%r1594, %r740, %r2309;
	and.b32  	%r1595, %r1594, 1;
	setp.eq.b32 	%p85, %r1595, 1;
	not.pred 	%p86, %p85;
	add.s32 	%r1596, %r741, %r2309;
	mul.lo.s32 	%r1597, %r1596, 5;
	mul.wide.u32 	%rd101, %r1597, 4;
	add.s64 	%rd20, %rd18, %rd101;
	@%p86 bra 	$L__BB1_159;
	ld.global.u32 	%r1598, [%rd20];
	xor.b32  	%r2222, %r2222, %r1598;
	ld.global.u32 	%r1599, [%rd20+4];
	xor.b32  	%r2221, %r2221, %r1599;
	ld.global.u32 	%r1600, [%rd20+8];
	xor.b32  	%r2220, %r2220, %r1600;
	ld.global.u32 	%r1601, [%rd20+12];
	xor.b32  	%r2219, %r2219, %r1601;
	ld.global.u32 	%r1602, [%rd20+16];
	xor.b32  	%r2218, %r2218, %r1602;
$L__BB1_159:
	and.b32  	%r1604, %r1594, 2;
	setp.eq.s32 	%p87, %r1604, 0;
	@%p87 bra 	$L__BB1_161;
	ld.global.u32 	%r1605, [%rd20+20];
	xor.b32  	%r2222, %r2222, %r1605;
	ld.global.u32 	%r1606, [%rd20+24];
	xor.b32  	%r2221, %r2221, %r1606;
	ld.global.u32 	%r1607, [%rd20+28];
	xor.b32  	%r2220, %r2220, %r1607;
	ld.global.u32 	%r1608, [%rd20+32];
	xor.b32  	%r2219, %r2219, %r1608;
	ld.global.u32 	%r1609, [%rd20+36];
	xor.b32  	%r2218, %r2218, %r1609;
$L__BB1_161:
	and.b32  	%r1611, %r1594, 4;
	setp.eq.s32 	%p88, %r1611, 0;
	@%p88 bra 	$L__BB1_163;
	ld.global.u32 	%r1612, [%rd20+40];
	xor.b32  	%r2222, %r2222, %r1612;
	ld.global.u32 	%r1613, [%rd20+44];
	xor.b32  	%r2221, %r2221, %r1613;
	ld.global.u32 	%r1614, [%rd20+48];
	xor.b32  	%r2220, %r2220, %r1614;
	ld.global.u32 	%r1615, [%rd20+52];
	xor.b32  	%r2219, %r2219, %r1615;
	ld.global.u32 	%r1616, [%rd20+56];
	xor.b32  	%r2218, %r2218, %r1616;
$L__BB1_163:
	and.b32  	%r1618, %r1594, 8;
	setp.eq.s32 	%p89, %r1618, 0;
	@%p89 bra 	$L__BB1_165;
	ld.global.u32 	%r1619, [%rd20+60];
	xor.b32  	%r2222, %r2222, %r1619;
	ld.global.u32 	%r1620, [%rd20+64];
	xor.b32  	%r2221, %r2221, %r1620;
	ld.global.u32 	%r1621, [%rd20+68];
	xor.b32  	%r2220, %r2220, %r1621;
	ld.global.u32 	%r1622, [%rd20+72];
	xor.b32  	%r2219, %r2219, %r1622;
	ld.global.u32 	%r1623, [%rd20+76];
	xor.b32  	%r2218, %r2218, %r1623;
$L__BB1_165:
	and.b32  	%r1625, %r1594, 16;
	setp.eq.s32 	%p90, %r1625, 0;
	@%p90 bra 	$L__BB1_167;
	ld.global.u32 	%r1626, [%rd20+80];
	xor.b32  	%r2222, %r2222, %r1626;
	ld.global.u32 	%r1627, [%rd20+84];
	xor.b32  	%r2221, %r2221, %r1627;
	ld.global.u32 	%r1628, [%rd20+88];
	xor.b32  	%r2220, %r2220, %r1628;
	ld.global.u32 	%r1629, [%rd20+92];
	xor.b32  	%r2219, %r2219, %r1629;
	ld.global.u32 	%r1630, [%rd20+96];
	xor.b32  	%r2218, %r2218, %r1630;
$L__BB1_167:
	and.b32  	%r1632, %r1594, 32;
	setp.eq.s32 	%p91, %r1632, 0;
	@%p91 bra 	$L__BB1_169;
	ld.global.u32 	%r1633, [%rd20+100];
	xor.b32  	%r2222, %r2222, %r1633;
	ld.global.u32 	%r1634, [%rd20+104];
	xor.b32  	%r2221, %r2221, %r1634;
	ld.global.u32 	%r1635, [%rd20+108];
	xor.b32  	%r2220, %r2220, %r1635;
	ld.global.u32 	%r1636, [%rd20+112];
	xor.b32  	%r2219, %r2219, %r1636;
	ld.global.u32 	%r1637, [%rd20+116];
	xor.b32  	%r2218, %r2218, %r1637;
$L__BB1_169:
	and.b32  	%r1639, %r1594, 64;
	setp.eq.s32 	%p92, %r1639, 0;
	@%p92 bra 	$L__BB1_171;
	ld.global.u32 	%r1640, [%rd20+120];
	xor.b32  	%r2222, %r2222, %r1640;
	ld.global.u32 	%r1641, [%rd20+124];
	xor.b32  	%r2221, %r2221, %r1641;
	ld.global.u32 	%r1642, [%rd20+128];
	xor.b32  	%r2220, %r2220, %r1642;
	ld.global.u32 	%r1643, [%rd20+132];
	xor.b32  	%r2219, %r2219, %r1643;
	ld.global.u32 	%r1644, [%rd20+136];
	xor.b32  	%r2218, %r2218, %r1644;
$L__BB1_171:
	and.b32  	%r1646, %r1594, 128;
	setp.eq.s32 	%p93, %r1646, 0;
	@%p93 bra 	$L__BB1_173;
	ld.global.u32 	%r1647, [%rd20+140];
	xor.b32  	%r2222, %r2222, %r1647;
	ld.global.u32 	%r1648, [%rd20+144];
	xor.b32  	%r2221, %r2221, %r1648;
	ld.global.u32 	%r1649, [%rd20+148];
	xor.b32  	%r2220, %r2220, %r1649;
	ld.global.u32 	%r1650, [%rd20+152];
	xor.b32  	%r2219, %r2219, %r1650;
	ld.global.u32 	%r1651, [%rd20+156];
	xor.b32  	%r2218, %r2218, %r1651;
$L__BB1_173:
	and.b32  	%r1653, %r1594, 256;
	setp.eq.s32 	%p94, %r1653, 0;
	@%p94 bra 	$L__BB1_175;
	ld.global.u32 	%r1654, [%rd20+160];
	xor.b32  	%r2222, %r2222, %r1654;
	ld.global.u32 	%r1655, [%rd20+164];
	xor.b32  	%r2221, %r2221, %r1655;
	ld.global.u32 	%r1656, [%rd20+168];
	xor.b32  	%r2220, %r2220, %r1656;
	ld.global.u32 	%r1657, [%rd20+172];
	xor.b32  	%r2219, %r2219, %r1657;
	ld.global.u32 	%r1658, [%rd20+176];
	xor.b32  	%r2218, %r2218, %r1658;
$L__BB1_175:
	and.b32  	%r1660, %r1594, 512;
	setp.eq.s32 	%p95, %r1660, 0;
	@%p95 bra 	$L__BB1_177;
	ld.global.u32 	%r1661, [%rd20+180];
	xor.b32  	%r2222, %r2222, %r1661;
	ld.global.u32 	%r1662, [%rd20+184];
	xor.b32  	%r2221, %r2221, %r1662;
	ld.global.u32 	%r1663, [%rd20+188];
	xor.b32  	%r2220, %r2220, %r1663;
	ld.global.u32 	%r1664, [%rd20+192];
	xor.b32  	%r2219, %r2219, %r1664;
	ld.global.u32 	%r1665, [%rd20+196];
	xor.b32  	%r2218, %r2218, %r1665;
$L__BB1_177:
	and.b32  	%r1667, %r1594, 1024;
	setp.eq.s32 	%p96, %r1667, 0;
	@%p96 bra 	$L__BB1_179;
	ld.global.u32 	%r1668, [%rd20+200];
	xor.b32  	%r2222, %r2222, %r1668;
	ld.global.u32 	%r1669, [%rd20+204];
	xor.b32  	%r2221, %r2221, %r1669;
	ld.global.u32 	%r1670, [%rd20+208];
	xor.b32  	%r2220, %r2220, %r1670;
	ld.global.u32 	%r1671, [%rd20+212];
	xor.b32  	%r2219, %r2219, %r1671;
	ld.global.u32 	%r1672, [%rd20+216];
	xor.b32  	%r2218, %r2218, %r1672;
$L__BB1_179:
	and.b32  	%r1674, %r1594, 2048;
	setp.eq.s32 	%p97, %r1674, 0;
	@%p97 bra 	$L__BB1_181;
	ld.global.u32 	%r1675, [%rd20+220];
	xor.b32  	%r2222, %r2222, %r1675;
	ld.global.u32 	%r1676, [%rd20+224];
	xor.b32  	%r2221, %r2221, %r1676;
	ld.global.u32 	%r1677, [%rd20+228];
	xor.b32  	%r2220, %r2220, %r1677;
	ld.global.u32 	%r1678, [%rd20+232];
	xor.b32  	%r2219, %r2219, %r1678;
	ld.global.u32 	%r1679, [%rd20+236];
	xor.b32  	%r2218, %r2218, %r1679;
$L__BB1_181:
	and.b32  	%r1681, %r1594, 4096;
	setp.eq.s32 	%p98, %r1681, 0;
	@%p98 bra 	$L__BB1_183;
	ld.global.u32 	%r1682, [%rd20+240];
	xor.b32  	%r2222, %r2222, %r1682;
	ld.global.u32 	%r1683, [%rd20+244];
	xor.b32  	%r2221, %r2221, %r1683;
	ld.global.u32 	%r1684, [%rd20+248];
	xor.b32  	%r2220, %r2220, %r1684;
	ld.global.u32 	%r1685, [%rd20+252];
	xor.b32  	%r2219, %r2219, %r1685;
	ld.global.u32 	%r1686, [%rd20+256];
	xor.b32  	%r2218, %r2218, %r1686;
$L__BB1_183:
	and.b32  	%r1688, %r1594, 8192;
	setp.eq.s32 	%p99, %r1688, 0;
	@%p99 bra 	$L__BB1_185;
	ld.global.u32 	%r1689, [%rd20+260];
	xor.b32  	%r2222, %r2222, %r1689;
	ld.global.u32 	%r1690, [%rd20+264];
	xor.b32  	%r2221, %r2221, %r1690;
	ld.global.u32 	%r1691, [%rd20+268];
	xor.b32  	%r2220, %r2220, %r1691;
	ld.global.u32 	%r1692, [%rd20+272];
	xor.b32  	%r2219, %r2219, %r1692;
	ld.global.u32 	%r1693, [%rd20+276];
	xor.b32  	%r2218, %r2218, %r1693;
$L__BB1_185:
	and.b32  	%r1695, %r1594, 16384;
	setp.eq.s32 	%p100, %r1695, 0;
	@%p100 bra 	$L__BB1_187;
	ld.global.u32 	%r1696, [%rd20+280];
	xor.b32  	%r2222, %r2222, %r1696;
	ld.global.u32 	%r1697, [%rd20+284];
	xor.b32  	%r2221, %r2221, %r1697;
	ld.global.u32 	%r1698, [%rd20+288];
	xor.b32  	%r2220, %r2220, %r1698;
	ld.global.u32 	%r1699, [%rd20+292];
	xor.b32  	%r2219, %r2219, %r1699;
	ld.global.u32 	%r1700, [%rd20+296];
	xor.b32  	%r2218, %r2218, %r1700;
$L__BB1_187:
	and.b32  	%r1702, %r1594, 32768;
	setp.eq.s32 	%p101, %r1702, 0;
	@%p101 bra 	$L__BB1_189;
	ld.global.u32 	%r1703, [%rd20+300];
	xor.b32  	%r2222, %r2222, %r1703;
	ld.global.u32 	%r1704, [%rd20+304];
	xor.b32  	%r2221, %r2221, %r1704;
	ld.global.u32 	%r1705, [%rd20+308];
	xor.b32  	%r2220, %r2220, %r1705;
	ld.global.u32 	%r1706, [%rd20+312];
	xor.b32  	%r2219, %r2219, %r1706;
	ld.global.u32 	%r1707, [%rd20+316];
	xor.b32  	%r2218, %r2218, %r1707;
$L__BB1_189:
	add.s32 	%r2309, %r2309, 16;
	setp.ne.s32 	%p102, %r2309, 32;
	@%p102 bra 	$L__BB1_157;
	mad.lo.s32 	%r1708, %r2303, -31, %r741;
	add.s32 	%r2303, %r1708, 1;
	setp.ne.s32 	%p103, %r2303, 5;
	@%p103 bra 	$L__BB1_156;
	st.local.u32 	[%rd2+4], %r2222;
	st.local.v2.u32 	[%rd2+8], {%r2221, %r2220};
	st.local.v2.u32 	[%rd2+16], {%r2219, %r2218};
	setp.ne.s64 	%p104, %rd17, 3;
	@%p104 bra 	$L__BB1_229;
	mov.b32 	%r2218, 0;
	mov.u32 	%r2219, %r2218;
	mov.u32 	%r2220, %r2218;
	mov.u32 	%r2221, %r2218;
	mov.u32 	%r2222, %r2218;
	mov.u32 	%r2395, %r2218;
$L__BB1_193:
	mul.wide.u32 	%rd102, %r2395, 4;
	add.s64 	%rd103, %rd2, %rd102;
	ld.local.u32 	%r916, [%rd103+4];
	shl.b32 	%r917, %r2395, 5;
	mov.b32 	%r2401, 0;
$L__BB1_194:
	.pragma "nounroll";
	shr.u32 	%r1711, %r916, %r2401;
	and.b32  	%r1712, %r1711, 1;
	setp.eq.b32 	%p105, %r1712, 1;
	not.pred 	%p106, %p105;
	add.s32 	%r1713, %r917, %r2401;
	mul.lo.s32 	%r1714, %r1713, 5;
	mul.wide.u32 	%rd104, %r1714, 4;
	add.s64 	%rd21, %rd18, %rd104;
	@%p106 bra 	$L__BB1_196;
	ld.global.u32 	%r1715, [%rd21];
	xor.b32  	%r2222, %r2222, %r1715;
	ld.global.u32 	%r1716, [%rd21+4];
	xor.b32  	%r2221, %r2221, %r1716;
	ld.global.u32 	%r1717, [%rd21+8];
	xor.b32  	%r2220, %r2220, %r1717;
	ld.global.u32 	%r1718, [%rd21+12];
	xor.b32  	%r2219, %r2219, %r1718;
	ld.global.u32 	%r1719, [%rd21+16];
	xor.b32  	%r2218, %r2218, %r1719;
$L__BB1_196:
	and.b32  	%r1721, %r1711, 2;
	setp.eq.s32 	%p107, %r1721, 0;
	@%p107 bra 	$L__BB1_198;
	ld.global.u32 	%r1722, [%rd21+20];
	xor.b32  	%r2222, %r2222, %r1722;
	ld.global.u32 	%r1723, [%rd21+24];
	xor.b32  	%r2221, %r2221, %r1723;
	ld.global.u32 	%r1724, [%rd21+28];
	xor.b32  	%r2220, %r2220, %r1724;
	ld.global.u32 	%r1725, [%rd21+32];
	xor.b32  	%r2219, %r2219, %r1725;
	ld.global.u32 	%r1726, [%rd21+36];
	xor.b32  	%r2218, %r2218, %r1726;
$L__BB1_198:
	and.b32  	%r1728, %r1711, 4;
	setp.eq.s32 	%p108, %r1728, 0;
	@%p108 bra 	$L__BB1_200;
	ld.global.u32 	%r1729, [%rd21+40];
	xor.b32  	%r2222, %r2222, %r1729;
	ld.global.u32 	%r1730, [%rd21+44];
	xor.b32  	%r2221, %r2221, %r1730;
	ld.global.u32 	%r1731, [%rd21+48];
	xor.b32  	%r2220, %r2220, %r1731;
	ld.global.u32 	%r1732, [%rd21+52];
	xor.b32  	%r2219, %r2219, %r1732;
	ld.global.u32 	%r1733, [%rd21+56];
	xor.b32  	%r2218, %r2218, %r1733;
$L__BB1_200:
	and.b32  	%r1735, %r1711, 8;
	setp.eq.s32 	%p109, %r1735, 0;
	@%p109 bra 	$L__BB1_202;
	ld.global.u32 	%r1736, [%rd21+60];
	xor.b32  	%r2222, %r2222, %r1736;
	ld.global.u32 	%r1737, [%rd21+64];
	xor.b32  	%r2221, %r2221, %r1737;
	ld.global.u32 	%r1738, [%rd21+68];
	xor.b32  	%r2220, %r2220, %r1738;
	ld.global.u32 	%r1739, [%rd21+72];
	xor.b32  	%r2219, %r2219, %r1739;
	ld.global.u32 	%r1740, [%rd21+76];
	xor.b32  	%r2218, %r2218, %r1740;
$L__BB1_202:
	and.b32  	%r1742, %r1711, 16;
	setp.eq.s32 	%p110, %r1742, 0;
	@%p110 bra 	$L__BB1_204;
	ld.global.u32 	%r1743, [%rd21+80];
	xor.b32  	%r2222, %r2222, %r1743;
	ld.global.u32 	%r1744, [%rd21+84];
	xor.b32  	%r2221, %r2221, %r1744;
	ld.global.u32 	%r1745, [%rd21+88];
	xor.b32  	%r2220, %r2220, %r1745;
	ld.global.u32 	%r1746, [%rd21+92];
	xor.b32  	%r2219, %r2219, %r1746;
	ld.global.u32 	%r1747, [%rd21+96];
	xor.b32  	%r2218, %r2218, %r1747;
$L__BB1_204:
	and.b32  	%r1749, %r1711, 32;
	setp.eq.s32 	%p111, %r1749, 0;
	@%p111 bra 	$L__BB1_206;
	ld.global.u32 	%r1750, [%rd21+100];
	xor.b32  	%r2222, %r2222, %r1750;
	ld.global.u32 	%r1751, [%rd21+104];
	xor.b32  	%r2221, %r2221, %r1751;
	ld.global.u32 	%r1752, [%rd21+108];
	xor.b32  	%r2220, %r2220, %r1752;
	ld.global.u32 	%r1753, [%rd21+112];
	xor.b32  	%r2219, %r2219, %r1753;
	ld.global.u32 	%r1754, [%rd21+116];
	xor.b32  	%r2218, %r2218, %r1754;
$L__BB1_206:
	and.b32  	%r1756, %r1711, 64;
	setp.eq.s32 	%p112, %r1756, 0;
	@%p112 bra 	$L__BB1_208;
	ld.global.u32 	%r1757, [%rd21+120];
	xor.b32  	%r2222, %r2222, %r1757;
	ld.global.u32 	%r1758, [%rd21+124];
	xor.b32  	%r2221, %r2221, %r1758;
	ld.global.u32 	%r1759, [%rd21+128];
	xor.b32  	%r2220, %r2220, %r1759;
	ld.global.u32 	%r1760, [%rd21+132];
	xor.b32  	%r2219, %r2219, %r1760;
	ld.global.u32 	%r1761, [%rd21+136];
	xor.b32  	%r2218, %r2218, %r1761;
$L__BB1_208:
	and.b32  	%r1763, %r1711, 128;
	setp.eq.s32 	%p113, %r1763, 0;
	@%p113 bra 	$L__BB1_210;
	ld.global.u32 	%r1764, [%rd21+140];
	xor.b32  	%r2222, %r2222, %r1764;
	ld.global.u32 	%r1765, [%rd21+144];
	xor.b32  	%r2221, %r2221, %r1765;
	ld.global.u32 	%r1766, [%rd21+148];
	xor.b32  	%r2220, %r2220, %r1766;
	ld.global.u32 	%r1767, [%rd21+152];
	xor.b32  	%r2219, %r2219, %r1767;
	ld.global.u32 	%r1768, [%rd21+156];
	xor.b32  	%r2218, %r2218, %r1768;
$L__BB1_210:
	and.b32  	%r1770, %r1711, 256;
	setp.eq.s32 	%p114, %r1770, 0;
	@%p114 bra 	$L__BB1_212;
	ld.global.u32 	%r1771, [%rd21+160];
	xor.b32  	%r2222, %r2222, %r1771;
	ld.global.u32 	%r1772, [%rd21+164];
	xor.b32  	%r2221, %r2221, %r1772;
	ld.global.u32 	%r1773, [%rd21+168];
	xor.b32  	%r2220, %r2220, %r1773;
	ld.global.u32 	%r1774, [%rd21+172];
	xor.b32  	%r2219, %r2219, %r1774;
	ld.global.u32 	%r1775, [%rd21+176];
	xor.b32  	%r2218, %r2218, %r1775;
$L__BB1_212:
	and.b32  	%r1777, %r1711, 512;
	setp.eq.s32 	%p115, %r1777, 0;
	@%p115 bra 	$L__BB1_214;
	ld.global.u32 	%r1778, [%rd21+180];
	xor.b32  	%r2222, %r2222, %r1778;
	ld.global.u32 	%r1779, [%rd21+184];
	xor.b32  	%r2221, %r2221, %r1779;
	ld.global.u32 	%r1780, [%rd21+188];
	xor.b32  	%r2220, %r2220, %r1780;
	ld.global.u32 	%r1781, [%rd21+192];
	xor.b32  	%r2219, %r2219, %r1781;
	ld.global.u32 	%r1782, [%rd21+196];
	xor.b32  	%r2218, %r2218, %r1782;
$L__BB1_214:
	and.b32  	%r1784, %r1711, 1024;
	setp.eq.s32 	%p116, %r1784, 0;
	@%p116 bra 	$L__BB1_216;
	ld.global.u32 	%r1785, [%rd21+200];
	xor.b32  	%r2222, %r2222, %r1785;
	ld.global.u32 	%r1786, [%rd21+204];
	xor.b32  	%r2221, %r2221, %r1786;
	ld.global.u32 	%r1787, [%rd21+208];
	xor.b32  	%r2220, %r2220, %r1787;
	ld.global.u32 	%r1788, [%rd21+212];
	xor.b32  	%r2219, %r2219, %r1788;
	ld.global.u32 	%r1789, [%rd21+216];
	xor.b32  	%r2218, %r2218, %r1789;
$L__BB1_216:
	and.b32  	%r1791, %r1711, 2048;
	setp.eq.s32 	%p117, %r1791, 0;
	@%p117 bra 	$L__BB1_218;
	ld.global.u32 	%r1792, [%rd21+220];
	xor.b32  	%r2222, %r2222, %r1792;
	ld.global.u32 	%r1793, [%rd21+224];
	xor.b32  	%r2221, %r2221, %r1793;
	ld.global.u32 	%r1794, [%rd21+228];
	xor.b32  	%r2220, %r2220, %r1794;
	ld.global.u32 	%r1795, [%rd21+232];
	xor.b32  	%r2219, %r2219, %r1795;
	ld.global.u32 	%r1796, [%rd21+236];
	xor.b32  	%r2218, %r2218, %r1796;
$L__BB1_218:
	and.b32  	%r1798, %r1711, 4096;
	setp.eq.s32 	%p118, %r1798, 0;
	@%p118 bra 	$L__BB1_220;
	ld.global.u32 	%r1799, [%rd21+240];
	xor.b32  	%r2222, %r2222, %r1799;
	ld.global.u32 	%r1800, [%rd21+244];
	xor.b32  	%r2221, %r2221, %r1800;
	ld.global.u32 	%r1801, [%rd21+248];
	xor.b32  	%r2220, %r2220, %r1801;
	ld.global.u32 	%r1802, [%rd21+252];
	xor.b32  	%r2219, %r2219, %r1802;
	ld.global.u32 	%r1803, [%rd21+256];
	xor.b32  	%r2218, %r2218, %r1803;
$L__BB1_220:
	and.b32  	%r1805, %r1711, 8192;
	setp.eq.s32 	%p119, %r1805, 0;
	@%p119 bra 	$L__BB1_222;
	ld.global.u32 	%r1806, [%rd21+260];
	xor.b32  	%r2222, %r2222, %r1806;
	ld.global.u32 	%r1807, [%rd21+264];
	xor.b32  	%r2221, %r2221, %r1807;
	ld.global.u32 	%r1808, [%rd21+268];
	xor.b32  	%r2220, %r2220, %r1808;
	ld.global.u32 	%r1809, [%rd21+272];
	xor.b32  	%r2219, %r2219, %r1809;
	ld.global.u32 	%r1810, [%rd21+276];
	xor.b32  	%r2218, %r2218, %r1810;
$L__BB1_222:
	and.b32  	%r1812, %r1711, 16384;
	setp.eq.s32 	%p120, %r1812, 0;
	@%p120 bra 	$L__BB1_224;
	ld.global.u32 	%r1813, [%rd21+280];
	xor.b32  	%r2222, %r2222, %r1813;
	ld.global.u32 	%r1814, [%rd21+284];
	xor.b32  	%r2221, %r2221, %r1814;
	ld.global.u32 	%r1815, [%rd21+288];
	xor.b32  	%r2220, %r2220, %r1815;
	ld.global.u32 	%r1816, [%rd21+292];
	xor.b32  	%r2219, %r2219, %r1816;
	ld.global.u32 	%r1817, [%rd21+296];
	xor.b32  	%r2218, %r2218, %r1817;
$L__BB1_224:
	and.b32  	%r1819, %r1711, 32768;
	setp.eq.s32 	%p121, %r1819, 0;
	@%p121 bra 	$L__BB1_226;
	ld.global.u32 	%r1820, [%rd21+300];
	xor.b32  	%r2222, %r2222, %r1820;
	ld.global.u32 	%r1821, [%rd21+304];
	xor.b32  	%r2221, %r2221, %r1821;
	ld.global.u32 	%r1822, [%rd21+308];
	xor.b32  	%r2220, %r2220, %r1822;
	ld.global.u32 	%r1823, [%rd21+312];
	xor.b32  	%r2219, %r2219, %r1823;
	ld.global.u32 	%r1824, [%rd21+316];
	xor.b32  	%r2218, %r2218, %r1824;
$L__BB1_226:
	add.s32 	%r2401, %r2401, 16;
	setp.ne.s32 	%p122, %r2401, 32;
	@%p122 bra 	$L__BB1_194;
	mad.lo.s32 	%r1825, %r2395, -31, %r917;
	add.s32 	%r2395, %r1825, 1;
	setp.ne.s32 	%p123, %r2395, 5;
	@%p123 bra 	$L__BB1_193;
	st.local.u32 	[%rd2+4], %r2222;
	st.local.v2.u32 	[%rd2+8], {%r2221, %r2220};
	st.local.v2.u32 	[%rd2+16], {%r2219, %r2218};
$L__BB1_229:
	shr.u64 	%rd202, %rd16, 2;
	add.s32 	%r2205, %r2205, 1;
	setp.gt.u64 	%p124, %rd16, 3;
	@%p124 bra 	$L__BB1_117;
$L__BB1_230:
	cvt.u32.u64 	%r1826, %rd76;
	mad.lo.s32 	%r2492, %r1826, 362437, %r3;
	st.local.u32 	[%rd2], %r2492;
	mov.b32 	%r1827, 0;
	st.local.v2.u32 	[%rd2+24], {%r1827, %r1827};
	st.local.u32 	[%rd2+32], %r1827;
	mov.b64 	%rd105, 0;
	st.local.u64 	[%rd2+40], %rd105;
	mul.hi.u32 	%r1828, %r2, 858993460;
	mul.lo.s32 	%r1829, %r1828, 5;
	sub.s32 	%r1098, %r2, %r1829;
	cvt.u16.u32 	%rs15, %r1098;
	mul.hi.u32 	%r1830, %r1828, 429496730;
	mul.lo.s32 	%r1831, %r1830, 10;
	sub.s32 	%r1832, %r1828, %r1831;
	cvt.u16.u32 	%rs16, %r1832;
	cvt.u16.u32 	%rs17, %r1;
	shr.u16 	%rs18, %rs17, 1;
	mul.hi.u16 	%rs19, %rs18, 5243;
	shr.u16 	%rs1, %rs19, 1;
	mul.wide.u32 	%rd106, %r2, 81008;
	add.s64 	%rd23, %rd1, %rd106;
	st.global.v4.u16 	[%rd23], {%rs15, %rs1, %rs1, %rs16};
	add.s64 	%rd24, %rd23, 208;
	mov.b16 	%rs355, 0;
$L__BB1_231:
	shr.u32 	%r1833, %r2222, 2;
	xor.b32  	%r1834, %r1833, %r2222;
	shl.b32 	%r1835, %r2218, 4;
	shl.b32 	%r1836, %r1834, 1;
	xor.b32  	%r1837, %r1836, %r1835;
	xor.b32  	%r1838, %r1837, %r1834;
	xor.b32  	%r1839, %r1838, %r2218;
	add.s32 	%r1840, %r2492, %r1839;
	add.s32 	%r1841, %r1840, 362437;
	shr.u32 	%r1842, %r2221, 2;
	xor.b32  	%r1843, %r1842, %r2221;
	shl.b32 	%r1844, %r1839, 4;
	shl.b32 	%r1845, %r1843, 1;
	xor.b32  	%r1846, %r1845, %r1844;
	xor.b32  	%r1847, %r1846, %r1843;
	xor.b32  	%r1848, %r1847, %r1839;
	add.s32 	%r1849, %r2492, %r1848;
	add.s32 	%r1850, %r1849, 724874;
	cvt.u64.u32 	%rd107, %r1841;
	mul.wide.u32 	%rd108, %r1850, 2097152;
	xor.b64  	%rd109, %rd108, %rd107;
	cvt.rn.f64.u64 	%fd6, %rd109;
	fma.rn.f64 	%fd7, %fd6, 0d3CA0000000000000, 0d3C90000000000000;
	mul.f64 	%fd8, %fd7, 0d3FE999999999999A;
	cvt.u32.u16 	%r1851, %rs355;
	mul.wide.u32 	%rd110, %r1851, 8;
	add.s64 	%rd111, %rd24, %rd110;
	st.global.f64 	[%rd111], %fd8;
	add.s64 	%rd112, %rd5, %rd110;
	shr.u32 	%r1852, %r2220, 2;
	xor.b32  	%r1853, %r1852, %r2220;
	shl.b32 	%r1854, %r1848, 4;
	shl.b32 	%r1855, %r1853, 1;
	xor.b32  	%r1856, %r1855, %r1854;
	xor.b32  	%r1857, %r1856, %r1853;
	xor.b32  	%r1858, %r1857, %r1848;
	add.s32 	%r1859, %r2492, %r1858;
	add.s32 	%r1860, %r1859, 1087311;
	shr.u32 	%r1861, %r2219, 2;
	xor.b32  	%r1862, %r1861, %r2219;
	shl.b32 	%r1863, %r1858, 4;
	shl.b32 	%r1864, %r1862, 1;
	xor.b32  	%r1865, %r1864, %r1863;
	xor.b32  	%r1866, %r1865, %r1862;
	xor.b32  	%r2222, %r1866, %r1858;
	add.s32 	%r1867, %r2492, %r2222;
	add.s32 	%r1868, %r1867, 1449748;
	cvt.u64.u32 	%rd113, %r1860;
	mul.wide.u32 	%rd114, %r1868, 2097152;
	xor.b64  	%rd115, %rd114, %rd113;
	cvt.rn.f64.u64 	%fd9, %rd115;
	fma.rn.f64 	%fd10, %fd9, 0d3CA0000000000000, 0d3C90000000000000;
	mul.f64 	%fd11, %fd10, 0d3FE999999999999A;
	st.global.f64 	[%rd111+8], %fd11;
	st.local.v2.f64 	[%rd112], {%fd8, %fd11};
	shr.u32 	%r1869, %r2218, 2;
	xor.b32  	%r1870, %r1869, %r2218;
	shl.b32 	%r1871, %r2222, 4;
	shl.b32 	%r1872, %r1870, 1;
	xor.b32  	%r1873, %r1872, %r1871;
	xor.b32  	%r1874, %r1873, %r1870;
	xor.b32  	%r2221, %r1874, %r2222;
	add.s32 	%r1875, %r2492, %r2221;
	add.s32 	%r1876, %r1875, 1812185;
	shr.u32 	%r1877, %r1839, 2;
	xor.b32  	%r1878, %r1877, %r1839;
	shl.b32 	%r1879, %r2221, 4;
	shl.b32 	%r1880, %r1878, 1;
	xor.b32  	%r1881, %r1880, %r1879;
	xor.b32  	%r1882, %r1881, %r1878;
	xor.b32  	%r2220, %r1882, %r2221;
	add.s32 	%r1883, %r2492, %r2220;
	add.s32 	%r1884, %r1883, 2174622;
	cvt.u64.u32 	%rd116, %r1876;
	mul.wide.u32 	%rd117, %r1884, 2097152;
	xor.b64  	%rd118, %rd117, %rd116;
	cvt.rn.f64.u64 	%fd12, %rd118;
	fma.rn.f64 	%fd13, %fd12, 0d3CA0000000000000, 0d3C90000000000000;
	mul.f64 	%fd14, %fd13, 0d3FE999999999999A;
	st.global.f64 	[%rd111+16], %fd14;
	shr.u32 	%r1885, %r1848, 2;
	xor.b32  	%r1886, %r1885, %r1848;
	shl.b32 	%r1887, %r2220, 4;
	shl.b32 	%r1888, %r1886, 1;
	xor.b32  	%r1889, %r1888, %r1887;
	xor.b32  	%r1890, %r1889, %r1886;
	xor.b32  	%r2219, %r1890, %r2220;
	add.s32 	%r1891, %r2492, %r2219;
	add.s32 	%r1892, %r1891, 2537059;
	shr.u32 	%r1893, %r1858, 2;
	xor.b32  	%r1894, %r1893, %r1858;
	shl.b32 	%r1895, %r2219, 4;
	shl.b32 	%r1896, %r1894, 1;
	xor.b32  	%r1897, %r1896, %r1895;
	xor.b32  	%r1898, %r1897, %r1894;
	xor.b32  	%r2218, %r1898, %r2219;
	add.s32 	%r2492, %r2492, 2899496;
	add.s32 	%r1899, %r2218, %r2492;
	cvt.u64.u32 	%rd119, %r1892;
	mul.wide.u32 	%rd120, %r1899, 2097152;
	xor.b64  	%rd121, %rd120, %rd119;
	cvt.rn.f64.u64 	%fd15, %rd121;
	fma.rn.f64 	%fd16, %fd15, 0d3CA0000000000000, 0d3C90000000000000;
	mul.f64 	%fd17, %fd16, 0d3FE999999999999A;
	st.global.f64 	[%rd111+24], %fd17;
	st.local.v2.f64 	[%rd112+16], {%fd14, %fd17};
	add.s16 	%rs355, %rs355, 4;
	setp.ne.s16 	%p125, %rs355, 100;
	@%p125 bra 	$L__BB1_231;
	st.local.v2.u32 	[%rd2+8], {%r2221, %r2220};
	st.local.v2.u32 	[%rd2+16], {%r2219, %r2218};
	st.local.v2.u32 	[%rd2], {%r2492, %r2222};
	add.s64 	%rd25, %rd23, 8;
	mov.b64 	%rd203, 0;
$L__BB1_233:
	add.s64 	%rd123, %rd25, %rd203;
	mov.b16 	%rs20, 0;
	st.global.u8 	[%rd123], %rs20;
	add.s64 	%rd27, %rd203, 1;
	setp.lt.u64 	%p126, %rd203, 199;
	mov.u64 	%rd203, %rd27;
	@%p126 bra 	$L__BB1_233;
	add.s64 	%rd28, %rd23, 1008;
	mov.b64 	%rd204, 0;
$L__BB1_235:
	add.s64 	%rd125, %rd28, %rd204;
	mov.b16 	%rs21, 0;
	st.global.u8 	[%rd125], %rs21;
	add.s64 	%rd30, %rd204, 1;
	setp.lt.u64 	%p127, %rd204, 79999;
	mov.u64 	%rd204, %rd30;
	@%p127 bra 	$L__BB1_235;
	cvta.to.global.u64 	%rd126, %rd74;
	mul.wide.u32 	%rd127, %r1098, 80000;
	add.s64 	%rd31, %rd126, %rd127;
	add.s64 	%rd32, %rd3, 4;
	add.u64 	%rd33, %SPL, 1248;
	mov.b32 	%r2498, 1;
	mov.f64 	%fd371, 0d0000000000000000;
$L__BB1_237:
	mul.wide.u32 	%rd133, %r2, 81008;
	add.s64 	%rd134, %rd133, %rd1;
	add.s64 	%rd205, %rd134, 14;
	add.s64 	%rd209, %rd6, 16;
	add.s64 	%rd208, %rd4, 4;
	add.s64 	%rd206, %rd5, 16;
	mov.b64 	%rd213, 100;
	mov.b16 	%rs356, 100;
	mov.b64 	%rd212, 300;
	mov.b64 	%rd211, 200;
	mov.b64 	%rd210, 0;
	mov.u64 	%rd207, %rd32;
$L__BB1_238:
	mov.b64 	%rd135, 0;
	st.local.u64 	[%rd209+-16], %rd135;
	mov.b16 	%rs23, 0;
	st.local.u16 	[%rd208+-4], %rs23;
	ld.local.f64 	%fd19, [%rd206+-16];
	setp.ltu.f64 	%p128, %fd19, 0d3FE999999999999A;
	@%p128 bra 	$L__BB1_240;
	mov.b16 	%rs24, 1;
	st.local.u16 	[%rd207+-4], %rs24;
	ld.global.u16 	%rs25, [%rd205+-6];
	add.s16 	%rs26, %rs25, 1;
	st.global.u16 	[%rd205+-6], %rs26;
	cvt.u64.u16 	%rd136, %rs26;
	add.s64 	%rd137, %rd210, %rd136;
	shl.b64 	%rd138, %rd137, 3;
	add.s64 	%rd139, %rd23, %rd138;
	st.global.f64 	[%rd139+1008], %fd371;
	bra.uni 	$L__BB1_241;
$L__BB1_240:
	mov.b16 	%rs27, 0;
	st.local.u16 	[%rd207+-4], %rs27;
$L__BB1_241:
	mov.b64 	%rd140, 0;
	st.local.u64 	[%rd209+-8], %rd140;
	mov.b16 	%rs28, 0;
	st.local.u16 	[%rd208+-2], %rs28;
	ld.local.f64 	%fd20, [%rd206+-8];
	setp.ltu.f64 	%p129, %fd20, 0d3FE999999999999A;
	@%p129 bra 	$L__BB1_243;
	mov.b16 	%rs29, 1;
	st.local.u16 	[%rd207+-2], %rs29;
	ld.global.u16 	%rs30, [%rd205+-4];
	add.s16 	%rs31, %rs30, 1;
	st.global.u16 	[%rd205+-4], %rs31;
	cvt.u64.u16 	%rd141, %rs31;
	add.s64 	%rd142, %rd213, %rd141;
	shl.b64 	%rd143, %rd142, 3;
	add.s64 	%rd144, %rd23, %rd143;
	st.global.f64 	[%rd144+1008], %fd371;
	bra.uni 	$L__BB1_244;
$L__BB1_243:
	mov.b16 	%rs32, 0;
	st.local.u16 	[%rd207+-2], %rs32;
$L__BB1_244:
	mov.b64 	%rd145, 0;
	st.local.u64 	[%rd209], %rd145;
	mov.b16 	%rs33, 0;
	st.local.u16 	[%rd208], %rs33;
	ld.local.f64 	%fd21, [%rd206];
	setp.ltu.f64 	%p130, %fd21, 0d3FE999999999999A;
	@%p130 bra 	$L__BB1_246;
	mov.b16 	%rs34, 1;
	st.local.u16 	[%rd207], %rs34;
	ld.global.u16 	%rs35, [%rd205+-2];
	add.s16 	%rs36, %rs35, 1;
	st.global.u16 	[%rd205+-2], %rs36;
	cvt.u64.u16 	%rd146, %rs36;
	add.s64 	%rd147, %rd211, %rd146;
	shl.b64 	%rd148, %rd147, 3;
	add.s64 	%rd149, %rd23, %rd148;
	st.global.f64 	[%rd149+1008], %fd371;
	bra.uni 	$L__BB1_247;
$L__BB1_246:
	mov.b16 	%rs37, 0;
	st.local.u16 	[%rd207], %rs37;
$L__BB1_247:
	mov.b64 	%rd150, 0;
	st.local.u64 	[%rd209+8], %rd150;
	mov.b16 	%rs38, 0;
	st.local.u16 	[%rd208+2], %rs38;
	ld.local.f64 	%fd22, [%rd206+8];
	setp.ltu.f64 	%p131, %fd22, 0d3FE999999999999A;
	@%p131 bra 	$L__BB1_249;
	mov.b16 	%rs39, 1;
	st.local.u16 	[%rd207+2], %rs39;
	ld.global.u16 	%rs40, [%rd205];
	add.s16 	%rs41, %rs40, 1;
	st.global.u16 	[%rd205], %rs41;
	cvt.u64.u16 	%rd151, %rs41;
	add.s64 	%rd152, %rd212, %rd151;
	shl.b64 	%rd153, %rd152, 3;
	add.s64 	%rd154, %rd23, %rd153;
	st.global.f64 	[%rd154+1008], %fd371;
	bra.uni 	$L__BB1_250;
$L__BB1_249:
	mov.b16 	%rs42, 0;
	st.local.u16 	[%rd207+2], %rs42;
$L__BB1_250:
	add.s64 	%rd213, %rd213, 400;
	add.s16 	%rs356, %rs356, -4;
	add.s64 	%rd212, %rd212, 400;
	add.s64 	%rd211, %rd211, 400;
	add.s64 	%rd210, %rd210, 400;
	add.s64 	%rd209, %rd209, 32;
	add.s64 	%rd208, %rd208, 8;
	add.s64 	%rd207, %rd207, 8;
	add.s64 	%rd206, %rd206, 32;
	add.s64 	%rd205, %rd205, 8;
	setp.ne.s16 	%p132, %rs356, 0;
	@%p132 bra 	$L__BB1_238;
	mov.b16 	%rs357, 0;
$L__BB1_252:
	cvt.u64.u16 	%rd56, %rs357;
	cvt.u32.u16 	%r1901, %rs357;
	mul.wide.u32 	%rd155, %r1901, 2;
	add.s64 	%rd156, %rd3, %rd155;
	mul.wide.u32 	%rd157, %r1901, 8;
	add.s64 	%rd57, %rd6, %rd157;
	mul.wide.u32 	%rd158, %r1901, 800;
	add.s64 	%rd58, %rd31, %rd158;
	add.s64 	%rd59, %rd4, %rd155;
	setp.eq.s16 	%p133, %rs357, 0;
	ld.local.u16 	%rs7, [%rd156];
	@%p133 bra 	$L__BB1_256;
	setp.eq.s16 	%p134, %rs7, 1;
	ld.local.u16 	%rs44, [%rd3];
	setp.ne.s16 	%p135, %rs44, 1;
	or.pred  	%p136, %p134, %p135;
	@%p136 bra 	$L__BB1_255;
	ld.local.f64 	%fd23, [%rd57];
	ld.global.f64 	%fd24, [%rd58];
	fma.rn.f64 	%fd25, %fd24, 0d3F847AE147AE147B, %fd23;
	st.local.f64 	[%rd57], %fd25;
	mov.b16 	%rs46, 1;
	st.local.u16 	[%rd59], %rs46;
$L__BB1_255:
	setp.eq.s16 	%p137, %rs357, 1;
	@%p137 bra 	$L__BB1_259;
$L__BB1_256:
	setp.eq.s16 	%p138, %rs7, 1;
	ld.local.u16 	%rs47, [%rd3+2];
	setp.ne.s16 	%p139, %rs47, 1;
	or.pred  	%p140, %p138, %p139;
	@%p140 bra 	$L__BB1_258;
	ld.local.f64 	%fd26, [%rd57];
	ld.global.f64 	%fd27, [%rd58+8];
	fma.rn.f64 	%fd28, %fd27, 0d3F847AE147AE147B, %fd26;
	st.local.f64 	[%rd57], %fd28;
	mov.b16 	%rs49, 1;
	st.local.u16 	[%rd59], %rs49;
$L__BB1_258:
	setp.eq.s16 	%p141, %rs357, 2;
	@%p141 bra 	$L__BB1_262;
$L__BB1_259:
	setp.eq.s16 	%p142, %rs7, 1;
	ld.local.u16 	%rs50, [%rd32];
	setp.ne.s16 	%p143, %rs50, 1;
	or.pred  	%p144, %p142, %p143;
	@%p144 bra 	$L__BB1_261;
	ld.local.f64 	%fd29, [%rd57];
	ld.global.f64 	%fd30, [%rd58+16];
	fma.rn.f64 	%fd31, %fd30, 0d3F847AE147AE147B, %fd29;
	st.local.f64 	[%rd57], %fd31;
	mov.b16 	%rs52, 1;
	st.local.u16 	[%rd59], %rs52;
$L__BB1_261:
	setp.eq.s16 	%p145, %rs357, 3;
	@%p145 bra 	$L__BB1_265;
$L__BB1_262:
	setp.eq.s16 	%p146, %rs7, 1;
	ld.local.u16 	%rs53, [%rd3+6];
	setp.ne.s16 	%p147, %rs53, 1;
	or.pred  	%p148, %p146, %p147;
	@%p148 bra 	$L__BB1_264;
	ld.local.f64 	%fd32, [%rd57];
	ld.global.f64 	%fd33, [%rd58+24];
	fma.rn.f64 	%fd34, %fd33, 0d3F847AE147AE147B, %fd32;
	st.local.f64 	[%rd57], %fd34;
	mov.b16 	%rs55, 1;
	st.local.u16 	[%rd59], %rs55;
$L__BB1_264:
	setp.eq.s16 	%p149, %rs357, 4;
	@%p149 bra 	$L__BB1_268;
$L__BB1_265:
	setp.eq.s16 	%p150, %rs7, 1;
	ld.local.u16 	%rs56, [%rd3+8];
	setp.ne.s16 	%p151, %rs56, 1;
	or.pred  	%p152, %p150, %p151;
	@%p152 bra 	$L__BB1_267;
	ld.local.f64 	%fd35, [%rd57];
	ld.global.f64 	%fd36, [%rd58+32];
	fma.rn.f64 	%fd37, %fd36, 0d3F847AE147AE147B, %fd35;
	st.local.f64 	[%rd57], %fd37;
	mov.b16 	%rs58, 1;
	st.local.u16 	[%rd59], %rs58;
$L__BB1_267:
	setp.eq.s16 	%p153, %rs357, 5;
	@%p153 bra 	$L__BB1_271;
$L__BB1_268:
	setp.eq.s16 	%p154, %rs7, 1;
	ld.local.u16 	%rs59, [%rd3+10];
	setp.ne.s16 	%p155, %rs59, 1;
	or.pred  	%p156, %p154, %p155;
	@%p156 bra 	$L__BB1_270;
	ld.local.f64 	%fd38, [%rd57];
	ld.global.f64 	%fd39, [%rd58+40];
	fma.rn.f64 	%fd40, %fd39, 0d3F847AE147AE147B, %fd38;
	st.local.f64 	[%rd57], %fd40;
	mov.b16 	%rs61, 1;
	st.local.u16 	[%rd59], %rs61;
$L__BB1_270:
	setp.eq.s16 	%p157, %rs357, 6;
	@%p157 bra 	$L__BB1_274;
$L__BB1_271:
	setp.eq.s16 	%p158, %rs7, 1;
	ld.local.u16 	%rs62, [%rd3+12];
	setp.ne.s16 	%p159, %rs62, 1;
	or.pred  	%p160, %p158, %p159;
	@%p160 bra 	$L__BB1_273;
	ld.local.f64 	%fd41, [%rd57];
	ld.global.f64 	%fd42, [%rd58+48];
	fma.rn.f64 	%fd43, %fd42, 0d3F847AE147AE147B, %fd41;
	st.local.f64 	[%rd57], %fd43;
	mov.b16 	%rs64, 1;
	st.local.u16 	[%rd59], %rs64;
$L__BB1_273:
	setp.eq.s16 	%p161, %rs357, 7;
	@%p161 bra 	$L__BB1_277;
$L__BB1_274:
	setp.eq.s16 	%p162, %rs7, 1;
	ld.local.u16 	%rs65, [%rd3+14];
	setp.ne.s16 	%p163, %rs65, 1;
	or.pred  	%p164, %p162, %p163;
	@%p164 bra 	$L__BB1_276;
	ld.local.f64 	%fd44, [%rd57];
	ld.global.f64 	%fd45, [%rd58+56];
	fma.rn.f64 	%fd46, %fd45, 0d3F847AE147AE147B, %fd44;
	st.local.f64 	[%rd57], %fd46;
	mov.b16 	%rs67, 1;
	st.local.u16 	[%rd59], %rs67;
$L__BB1_276:
	setp.eq.s16 	%p165, %rs357, 8;
	@%p165 bra 	$L__BB1_280;
$L__BB1_277:
	setp.eq.s16 	%p166, %rs7, 1;
	ld.local.u16 	%rs68, [%rd3+16];
	setp.ne.s16 	%p167, %rs68, 1;
	or.pred  	%p168, %p166, %p167;
	@%p168 bra 	$L__BB1_279;
	ld.local.f64 	%fd47, [%rd57];
	ld.global.f64 	%fd48, [%rd58+64];
	fma.rn.f64 	%fd49, %fd48, 0d3F847AE147AE147B, %fd47;
	st.local.f64 	[%rd57], %fd49;
	mov.b16 	%rs70, 1;
	st.local.u16 	[%rd59], %rs70;
$L__BB1_279:
	setp.eq.s16 	%p169, %rs357, 9;
	@%p169 bra 	$L__BB1_283;
$L__BB1_280:
	setp.eq.s16 	%p170, %rs7, 1;
	ld.local.u16 	%rs71, [%rd3+18];
	setp.ne.s16 	%p171, %rs71, 1;
	or.pred  	%p172, %p170, %p171;
	@%p172 bra 	$L__BB1_282;
	ld.local.f64 	%fd50, [%rd57];
	ld.global.f64 	%fd51, [%rd58+72];
	fma.rn.f64 	%fd52, %fd51, 0d3F847AE147AE147B, %fd50;
	st.local.f64 	[%rd57], %fd52;
	mov.b16 	%rs73, 1;
	st.local.u16 	[%rd59], %rs73;
$L__BB1_282:
	setp.eq.s16 	%p173, %rs357, 10;
	@%p173 bra 	$L__BB1_286;
$L__BB1_283:
	setp.eq.s16 	%p174, %rs7, 1;
	ld.local.u16 	%rs74, [%rd3+20];
	setp.ne.s16 	%p175, %rs74, 1;
	or.pred  	%p176, %p174, %p175;
	@%p176 bra 	$L__BB1_285;
	ld.local.f64 	%fd53, [%rd57];
	ld.global.f64 	%fd54, [%rd58+80];
	fma.rn.f64 	%fd55, %fd54, 0d3F847AE147AE147B, %fd53;
	st.local.f64 	[%rd57], %fd55;
	mov.b16 	%rs76, 1;
	st.local.u16 	[%rd59], %rs76;
$L__BB1_285:
	setp.eq.s16 	%p177, %rs357, 11;
	@%p177 bra 	$L__BB1_289;
$L__BB1_286:
	setp.eq.s16 	%p178, %rs7, 1;
	ld.local.u16 	%rs77, [%rd3+22];
	setp.ne.s16 	%p179, %rs77, 1;
	or.pred  	%p180, %p178, %p179;
	@%p180 bra 	$L__BB1_288;
	ld.local.f64 	%fd56, [%rd57];
	ld.global.f64 	%fd57, [%rd58+88];
	fma.rn.f64 	%fd58, %fd57, 0d3F847AE147AE147B, %fd56;
	st.local.f64 	[%rd57], %fd58;
	mov.b16 	%rs79, 1;
	st.local.u16 	[%rd59], %rs79;
$L__BB1_288:
	setp.eq.s16 	%p181, %rs357, 12;
	@%p181 bra 	$L__BB1_292;
$L__BB1_289:
	setp.eq.s16 	%p182, %rs7, 1;
	ld.local.u16 	%rs80, [%rd3+24];
	setp.ne.s16 	%p183, %rs80, 1;
	or.pred  	%p184, %p182, %p183;
	@%p184 bra 	$L__BB1_291;
	ld.local.f64 	%fd59, [%rd57];
	ld.global.f64 	%fd60, [%rd58+96];
	fma.rn.f64 	%fd61, %fd60, 0d3F847AE147AE147B, %fd59;
	st.local.f64 	[%rd57], %fd61;
	mov.b16 	%rs82, 1;
	st.local.u16 	[%rd59], %rs82;
$L__BB1_291:
	setp.eq.s16 	%p185, %rs357, 13;
	@%p185 bra 	$L__BB1_295;
$L__BB1_292:
	setp.eq.s16 	%p186, %rs7, 1;
	ld.local.u16 	%rs83, [%rd3+26];
	setp.ne.s16 	%p187, %rs83, 1;
	or.pred  	%p188, %p186, %p187;
	@%p188 bra 	$L__BB1_294;
	ld.local.f64 	%fd62, [%rd57];
	ld.global.f64 	%fd63, [%rd58+104];
	fma.rn.f64 	%fd64, %fd63, 0d3F847AE147AE147B, %fd62;
	st.local.f64 	[%rd57], %fd64;
	mov.b16 	%rs85, 1;
	st.local.u16 	[%rd59], %rs85;
$L__BB1_294:
	setp.eq.s16 	%p189, %rs357, 14;
	@%p189 bra 	$L__BB1_298;
$L__BB1_295:
	setp.eq.s16 	%p190, %rs7, 1;
	ld.local.u16 	%rs86, [%rd3+28];
	setp.ne.s16 	%p191, %rs86, 1;
	or.pred  	%p192, %p190, %p191;
	@%p192 bra 	$L__BB1_297;
	ld.local.f64 	%fd65, [%rd57];
	ld.global.f64 	%fd66, [%rd58+112];
	fma.rn.f64 	%fd67, %fd66, 0d3F847AE147AE147B, %fd65;
	st.local.f64 	[%rd57], %fd67;
	mov.b16 	%rs88, 1;
	st.local.u16 	[%rd59], %rs88;
$L__BB1_297:
	setp.eq.s16 	%p193, %rs357, 15;
	@%p193 bra 	$L__BB1_301;
$L__BB1_298:
	setp.eq.s16 	%p194, %rs7, 1;
	ld.local.u16 	%rs89, [%rd3+30];
	setp.ne.s16 	%p195, %rs89, 1;
	or.pred  	%p196, %p194, %p195;
	@%p196 bra 	$L__BB1_300;
	ld.local.f64 	%fd68, [%rd57];
	ld.global.f64 	%fd69, [%rd58+120];
	fma.rn.f64 	%fd70, %fd69, 0d3F847AE147AE147B, %fd68;
	st.local.f64 	[%rd57], %fd70;
	mov.b16 	%rs91, 1;
	st.local.u16 	[%rd59], %rs91;
$L__BB1_300:
	setp.eq.s16 	%p197, %rs357, 16;
	@%p197 bra 	$L__BB1_304;
$L__BB1_301:
	setp.eq.s16 	%p198, %rs7, 1;
	ld.local.u16 	%rs92, [%rd3+32];
	setp.ne.s16 	%p199, %rs92, 1;
	or.pred  	%p200, %p198, %p199;
	@%p200 bra 	$L__BB1_303;
	ld.local.f64 	%fd71, [%rd57];
	ld.global.f64 	%fd72, [%rd58+128];
	fma.rn.f64 	%fd73, %fd72, 0d3F847AE147AE147B, %fd71;
	st.local.f64 	[%rd57], %fd73;
	mov.b16 	%rs94, 1;
	st.local.u16 	[%rd59], %rs94;
$L__BB1_303:
	setp.eq.s16 	%p201, %rs357, 17;
	@%p201 bra 	$L__BB1_307;
$L__BB1_304:
	setp.eq.s16 	%p202, %rs7, 1;
	ld.local.u16 	%rs95, [%rd3+34];
	setp.ne.s16 	%p203, %rs95, 1;
	or.pred  	%p204, %p202, %p203;
	@%p204 bra 	$L__BB1_306;
	ld.local.f64 	%fd74, [%rd57];
	ld.global.f64 	%fd75, [%rd58+136];
	fma.rn.f64 	%fd76, %fd75, 0d3F847AE147AE147B, %fd74;
	st.local.f64 	[%rd57], %fd76;
	mov.b16 	%rs97, 1;
	st.local.u16 	[%rd59], %rs97;
$L__BB1_306:
	setp.eq.s16 	%p205, %rs357, 18;
	@%p205 bra 	$L__BB1_310;
$L__BB1_307:
	setp.eq.s16 	%p206, %rs7, 1;
	ld.local.u16 	%rs98, [%rd3+36];
	setp.ne.s16 	%p207, %rs98, 1;
	or.pred  	%p208, %p206, %p207;
	@%p208 bra 	$L__BB1_309;
	ld.local.f64 	%fd77, [%rd57];
	ld.global.f64 	%fd78, [%rd58+144];
	fma.rn.f64 	%fd79, %fd78, 0d3F847AE147AE147B, %fd77;
	st.local.f64 	[%rd57], %fd79;
	mov.b16 	%rs100, 1;
	st.local.u16 	[%rd59], %rs100;
$L__BB1_309:
	setp.eq.s16 	%p209, %rs357, 19;
	@%p209 bra 	$L__BB1_313;
$L__BB1_310:
	setp.eq.s16 	%p210, %rs7, 1;
	ld.local.u16 	%rs101, [%rd3+38];
	setp.ne.s16 	%p211, %rs101, 1;
	or.pred  	%p212, %p210, %p211;
	@%p212 bra 	$L__BB1_312;
	ld.local.f64 	%fd80, [%rd57];
	ld.global.f64 	%fd81, [%rd58+152];
	fma.rn.f64 	%fd82, %fd81, 0d3F847AE147AE147B, %fd80;
	st.local.f64 	[%rd57], %fd82;
	mov.b16 	%rs103, 1;
	st.local.u16 	[%rd59], %rs103;
$L__BB1_312:
	setp.eq.s16 	%p213, %rs357, 20;
	@%p213 bra 	$L__BB1_316;
$L__BB1_313:
	setp.eq.s16 	%p214, %rs7, 1;
	ld.local.u16 	%rs104, [%rd3+40];
	setp.ne.s16 	%p215, %rs104, 1;
	or.pred  	%p216, %p214, %p215;
	@%p216 bra 	$L__BB1_315;
	ld.local.f64 	%fd83, [%rd57];
	ld.global.f64 	%fd84, [%rd58+160];
	fma.rn.f64 	%fd85, %fd84, 0d3F847AE147AE147B, %fd83;
	st.local.f64 	[%rd57], %fd85;
	mov.b16 	%rs106, 1;
	st.local.u16 	[%rd59], %rs106;
$L__BB1_315:
	setp.eq.s16 	%p217, %rs357, 21;
	@%p217 bra 	$L__BB1_319;
$L__BB1_316:
	setp.eq.s16 	%p218, %rs7, 1;
	ld.local.u16 	%rs107, [%rd3+42];
	setp.ne.s16 	%p219, %rs107, 1;
	or.pred  	%p220, %p218, %p219;
	@%p220 bra 	$L__BB1_318;
	ld.local.f64 	%fd86, [%rd57];
	ld.global.f64 	%fd87, [%rd58+168];
	fma.rn.f64 	%fd88, %fd87, 0d3F847AE147AE147B, %fd86;
	st.local.f64 	[%rd57], %fd88;
	mov.b16 	%rs109, 1;
	st.local.u16 	[%rd59], %rs109;
$L__BB1_318:
	setp.eq.s16 	%p221, %rs357, 22;
	@%p221 bra 	$L__BB1_322;
$L__BB1_319:
	setp.eq.s16 	%p222, %rs7, 1;
	ld.local.u16 	%rs110, [%rd3+44];
	setp.ne.s16 	%p223, %rs110, 1;
	or.pred  	%p224, %p222, %p223;
	@%p224 bra 	$L__BB1_321;
	ld.local.f64 	%fd89, [%rd57];
	ld.global.f64 	%fd90, [%rd58+176];
	fma.rn.f64 	%fd91, %fd90, 0d3F847AE147AE147B, %fd89;
	st.local.f64 	[%rd57], %fd91;
	mov.b16 	%rs112, 1;
	st.local.u16 	[%rd59], %rs112;
$L__BB1_321:
	setp.eq.s16 	%p225, %rs357, 23;
	@%p225 bra 	$L__BB1_325;
$L__BB1_322:
	setp.eq.s16 	%p226, %rs7, 1;
	ld.local.u16 	%rs113, [%rd3+46];
	setp.ne.s16 	%p227, %rs113, 1;
	or.pred  	%p228, %p226, %p227;
	@%p228 bra 	$L__BB1_324;
	ld.local.f64 	%fd92, [%rd57];
	ld.global.f64 	%fd93, [%rd58+184];
	fma.rn.f64 	%fd94, %fd93, 0d3F847AE147AE147B, %fd92;
	st.local.f64 	[%rd57], %fd94;
	mov.b16 	%rs115, 1;
	st.local.u16 	[%rd59], %rs115;
$L__BB1_324:
	setp.eq.s16 	%p229, %rs357, 24;
	@%p229 bra 	$L__BB1_328;
$L__BB1_325:
	setp.eq.s16 	%p230, %rs7, 1;
	ld.local.u16 	%rs116, [%rd3+48];
	setp.ne.s16 	%p231, %rs116, 1;
	or.pred  	%p232, %p230, %p231;
	@%p232 bra 	$L__BB1_327;
	ld.local.f64 	%fd95, [%rd57];
	ld.global.f64 	%fd96, [%rd58+192];
	fma.rn.f64 	%fd97, %fd96, 0d3F847AE147AE147B, %fd95;
	st.local.f64 	[%rd57], %fd97;
	mov.b16 	%rs118, 1;
	st.local.u16 	[%rd59], %rs118;
$L__BB1_327:
	setp.eq.s16 	%p233, %rs357, 25;
	@%p233 bra 	$L__BB1_331;
$L__BB1_328:
	setp.eq.s16 	%p234, %rs7, 1;
	ld.local.u16 	%rs119, [%rd3+50];
	setp.ne.s16 	%p235, %rs119, 1;
	or.pred  	%p236, %p234, %p235;
	@%p236 bra 	$L__BB1_330;
	ld.local.f64 	%fd98, [%rd57];
	ld.global.f64 	%fd99, [%rd58+200];
	fma.rn.f64 	%fd100, %fd99, 0d3F847AE147AE147B, %fd98;
	st.local.f64 	[%rd57], %fd100;
	mov.b16 	%rs121, 1;
	st.local.u16 	[%rd59], %rs121;
$L__BB1_330:
	setp.eq.s16 	%p237, %rs357, 26;
	@%p237 bra 	$L__BB1_334;
$L__BB1_331:
	setp.eq.s16 	%p238, %rs7, 1;
	ld.local.u16 	%rs122, [%rd3+52];
	setp.ne.s16 	%p239, %rs122, 1;
	or.pred  	%p240, %p238, %p239;
	@%p240 bra 	$L__BB1_333;
	ld.local.f64 	%fd101, [%rd57];
	ld.global.f64 	%fd102, [%rd58+208];
	fma.rn.f64 	%fd103, %fd102, 0d3F847AE147AE147B, %fd101;
	st.local.f64 	[%rd57], %fd103;
	mov.b16 	%rs124, 1;
	st.local.u16 	[%rd59], %rs124;
$L__BB1_333:
	setp.eq.s16 	%p241, %rs357, 27;
	@%p241 bra 	$L__BB1_337;
$L__BB1_334:
	setp.eq.s16 	%p242, %rs7, 1;
	ld.local.u16 	%rs125, [%rd3+54];
	setp.ne.s16 	%p243, %rs125, 1;
	or.pred  	%p244, %p242, %p243;
	@%p244 bra 	$L__BB1_336;
	ld.local.f64 	%fd104, [%rd57];
	ld.global.f64 	%fd105, [%rd58+216];
	fma.rn.f64 	%fd106, %fd105, 0d3F847AE147AE147B, %fd104;
	st.local.f64 	[%rd57], %fd106;
	mov.b16 	%rs127, 1;
	st.local.u16 	[%rd59], %rs127;
$L__BB1_336:
	setp.eq.s16 	%p245, %rs357, 28;
	@%p245 bra 	$L__BB1_340;
$L__BB1_337:
	setp.eq.s16 	%p246, %rs7, 1;
	ld.local.u16 	%rs128, [%rd3+56];
	setp.ne.s16 	%p247, %rs128, 1;
	or.pred  	%p248, %p246, %p247;
	@%p248 bra 	$L__BB1_339;
	ld.local.f64 	%fd107, [%rd57];
	ld.global.f64 	%fd108, [%rd58+224];
	fma.rn.f64 	%fd109, %fd108, 0d3F847AE147AE147B, %fd107;
	st.local.f64 	[%rd57], %fd109;
	mov.b16 	%rs130, 1;
	st.local.u16 	[%rd59], %rs130;
$L__BB1_339:
	setp.eq.s16 	%p249, %rs357, 29;
	@%p249 bra 	$L__BB1_343;
$L__BB1_340:
	setp.eq.s16 	%p250, %rs7, 1;
	ld.local.u16 	%rs131, [%rd3+58];
	setp.ne.s16 	%p251, %rs131, 1;
	or.pred  	%p252, %p250, %p251;
	@%p252 bra 	$L__BB1_342;
	ld.local.f64 	%fd110, [%rd57];
	ld.global.f64 	%fd111, [%rd58+232];
	fma.rn.f64 	%fd112, %fd111, 0d3F847AE147AE147B, %fd110;
	st.local.f64 	[%rd57], %fd112;
	mov.b16 	%rs133, 1;
	st.local.u16 	[%rd59], %rs133;
$L__BB1_342:
	setp.eq.s16 	%p253, %rs357, 30;
	@%p253 bra 	$L__BB1_346;
$L__BB1_343:
	setp.eq.s16 	%p254, %rs7, 1;
	ld.local.u16 	%rs134, [%rd3+60];
	setp.ne.s16 	%p255, %rs134, 1;
	or.pred  	%p256, %p254, %p255;
	@%p256 bra 	$L__BB1_345;
	ld.local.f64 	%fd113, [%rd57];
	ld.global.f64 	%fd114, [%rd58+240];
	fma.rn.f64 	%fd115, %fd114, 0d3F847AE147AE147B, %fd113;
	st.local.f64 	[%rd57], %fd115;
	mov.b16 	%rs136, 1;
	st.local.u16 	[%rd59], %rs136;
$L__BB1_345:
	setp.eq.s16 	%p257, %rs357, 31;
	@%p257 bra 	$L__BB1_349;
$L__BB1_346:
	setp.eq.s16 	%p258, %rs7, 1;
	ld.local.u16 	%rs137, [%rd3+62];
	setp.ne.s16 	%p259, %rs137, 1;
	or.pred  	%p260, %p258, %p259;
	@%p260 bra 	$L__BB1_348;
	ld.local.f64 	%fd116, [%rd57];
	ld.global.f64 	%fd117, [%rd58+248];
	fma.rn.f64 	%fd118, %fd117, 0d3F847AE147AE147B, %fd116;
	st.local.f64 	[%rd57], %fd118;
	mov.b16 	%rs139, 1;
	st.local.u16 	[%rd59], %rs139;
$L__BB1_348:
	setp.eq.s16 	%p261, %rs357, 32;
	@%p261 bra 	$L__BB1_352;
$L__BB1_349:
	setp.eq.s16 	%p262, %rs7, 1;
	ld.local.u16 	%rs140, [%rd3+64];
	setp.ne.s16 	%p263, %rs140, 1;
	or.pred  	%p264, %p262, %p263;
	@%p264 bra 	$L__BB1_351;
	ld.local.f64 	%fd119, [%rd57];
	ld.global.f64 	%fd120, [%rd58+256];
	fma.rn.f64 	%fd121, %fd120, 0d3F847AE147AE147B, %fd119;
	st.local.f64 	[%rd57], %fd121;
	mov.b16 	%rs142, 1;
	st.local.u16 	[%rd59], %rs142;
$L__BB1_351:
	setp.eq.s16 	%p265, %rs357, 33;
	@%p265 bra 	$L__BB1_355;
$L__BB1_352:
	setp.eq.s16 	%p266, %rs7, 1;
	ld.local.u16 	%rs143, [%rd3+66];
	setp.ne.s16 	%p267, %rs143, 1;
	or.pred  	%p268, %p266, %p267;
	@%p268 bra 	$L__BB1_354;
	ld.local.f64 	%fd122, [%rd57];
	ld.global.f64 	%fd123, [%rd58+264];
	fma.rn.f64 	%fd124, %fd123, 0d3F847AE147AE147B, %fd122;
	st.local.f64 	[%rd57], %fd124;
	mov.b16 	%rs145, 1;
	st.local.u16 	[%rd59], %rs145;
$L__BB1_354:
	setp.eq.s16 	%p269, %rs357, 34;
	@%p269 bra 	$L__BB1_358;
$L__BB1_355:
	setp.eq.s16 	%p270, %rs7, 1;
	ld.local.u16 	%rs146, [%rd3+68];
	setp.ne.s16 	%p271, %rs146, 1;
	or.pred  	%p272, %p270, %p271;
	@%p272 bra 	$L__BB1_357;
	ld.local.f64 	%fd125, [%rd57];
	ld.global.f64 	%fd126, [%rd58+272];
	fma.rn.f64 	%fd127, %fd126, 0d3F847AE147AE147B, %fd125;
	st.local.f64 	[%rd57], %fd127;
	mov.b16 	%rs148, 1;
	st.local.u16 	[%rd59], %rs148;
$L__BB1_357:
	setp.eq.s16 	%p273, %rs357, 35;
	@%p273 bra 	$L__BB1_361;
$L__BB1_358:
	setp.eq.s16 	%p274, %rs7, 1;
	ld.local.u16 	%rs149, [%rd3+70];
	setp.ne.s16 	%p275, %rs149, 1;
	or.pred  	%p276, %p274, %p275;
	@%p276 bra 	$L__BB1_360;
	ld.local.f64 	%fd128, [%rd57];
	ld.global.f64 	%fd129, [%rd58+280];
	fma.rn.f64 	%fd130, %fd129, 0d3F847AE147AE147B, %fd128;
	st.local.f64 	[%rd57], %fd130;
	mov.b16 	%rs151, 1;
	st.local.u16 	[%rd59], %rs151;
$L__BB1_360:
	setp.eq.s16 	%p277, %rs357, 36;
	@%p277 bra 	$L__BB1_364;
$L__BB1_361:
	setp.eq.s16 	%p278, %rs7, 1;
	ld.local.u16 	%rs152, [%rd3+72];
	setp.ne.s16 	%p279, %rs152, 1;
	or.pred  	%p280, %p278, %p279;
	@%p280 bra 	$L__BB1_363;
	ld.local.f64 	%fd131, [%rd57];
	ld.global.f64 	%fd132, [%rd58+288];
	fma.rn.f64 	%fd133, %fd132, 0d3F847AE147AE147B, %fd131;
	st.local.f64 	[%rd57], %fd133;
	mov.b16 	%rs154, 1;
	st.local.u16 	[%rd59], %rs154;
$L__BB1_363:
	setp.eq.s16 	%p281, %rs357, 37;
	@%p281 bra 	$L__BB1_367;
$L__BB1_364:
	setp.eq.s16 	%p282, %rs7, 1;
	ld.local.u16 	%rs155, [%rd3+74];
	setp.ne.s16 	%p283, %rs155, 1;
	or.pred  	%p284, %p282, %p283;
	@%p284 bra 	$L__BB1_366;
	ld.local.f64 	%fd134, [%rd57];
	ld.global.f64 	%fd135, [%rd58+296];
	fma.rn.f64 	%fd136, %fd135, 0d3F847AE147AE147B, %fd134;
	st.local.f64 	[%rd57], %fd136;
	mov.b16 	%rs157, 1;
	st.local.u16 	[%rd59], %rs157;
$L__BB1_366:
	setp.eq.s16 	%p285, %rs357, 38;
	@%p285 bra 	$L__BB1_370;
$L__BB1_367:
	setp.eq.s16 	%p286, %rs7, 1;
	ld.local.u16 	%rs158, [%rd3+76];
	setp.ne.s16 	%p287, %rs158, 1;
	or.pred  	%p288, %p286, %p287;
	@%p288 bra 	$L__BB1_369;
	ld.local.f64 	%fd137, [%rd57];
	ld.global.f64 	%fd138, [%rd58+304];
	fma.rn.f64 	%fd139, %fd138, 0d3F847AE147AE147B, %fd137;
	st.local.f64 	[%rd57], %fd139;
	mov.b16 	%rs160, 1;
	st.local.u16 	[%rd59], %rs160;
$L__BB1_369:
	setp.eq.s16 	%p289, %rs357, 39;
	@%p289 bra 	$L__BB1_373;
$L__BB1_370:
	setp.eq.s16 	%p290, %rs7, 1;
	ld.local.u16 	%rs161, [%rd3+78];
	setp.ne.s16 	%p291, %rs161, 1;
	or.pred  	%p292, %p290, %p291;
	@%p292 bra 	$L__BB1_372;
	ld.local.f64 	%fd140, [%rd57];
	ld.global.f64 	%fd141, [%rd58+312];
	fma.rn.f64 	%fd142, %fd141, 0d3F847AE147AE147B, %fd140;
	st.local.f64 	[%rd57], %fd142;
	mov.b16 	%rs163, 1;
	st.local.u16 	[%rd59], %rs163;
$L__BB1_372:
	setp.eq.s16 	%p293, %rs357, 40;
	@%p293 bra 	$L__BB1_376;
$L__BB1_373:
	setp.eq.s16 	%p294, %rs7, 1;
	ld.local.u16 	%rs164, [%rd3+80];
	setp.ne.s16 	%p295, %rs164, 1;
	or.pred  	%p296, %p294, %p295;
	@%p296 bra 	$L__BB1_375;
	ld.local.f64 	%fd143, [%rd57];
	ld.global.f64 	%fd144, [%rd58+320];
	fma.rn.f64 	%fd145, %fd144, 0d3F847AE147AE147B, %fd143;
	st.local.f64 	[%rd57], %fd145;
	mov.b16 	%rs166, 1;
	st.local.u16 	[%rd59], %rs166;
$L__BB1_375:
	setp.eq.s16 	%p297, %rs357, 41;
	@%p297 bra 	$L__BB1_379;
$L__BB1_376:
	setp.eq.s16 	%p298, %rs7, 1;
	ld.local.u16 	%rs167, [%rd3+82];
	setp.ne.s16 	%p299, %rs167, 1;
	or.pred  	%p300, %p298, %p299;
	@%p300 bra 	$L__BB1_378;
	ld.local.f64 	%fd146, [%rd57];
	ld.global.f64 	%fd147, [%rd58+328];
	fma.rn.f64 	%fd148, %fd147, 0d3F847AE147AE147B, %fd146;
	st.local.f64 	[%rd57], %fd148;
	mov.b16 	%rs169, 1;
	st.local.u16 	[%rd59], %rs169;
$L__BB1_378:
	setp.eq.s16 	%p301, %rs357, 42;
	@%p301 bra 	$L__BB1_382;
$L__BB1_379:
	setp.eq.s16 	%p302, %rs7, 1;
	ld.local.u16 	%rs170, [%rd3+84];
	setp.ne.s16 	%p303, %rs170, 1;
	or.pred  	%p304, %p302, %p303;
	@%p304 bra 	$L__BB1_381;
	ld.local.f64 	%fd149, [%rd57];
	ld.global.f64 	%fd150, [%rd58+336];
	fma.rn.f64 	%fd151, %fd150, 0d3F847AE147AE147B, %fd149;
	st.local.f64 	[%rd57], %fd151;
	mov.b16 	%rs172, 1;
	st.local.u16 	[%rd59], %rs172;
$L__BB1_381:
	setp.eq.s16 	%p305, %rs357, 43;
	@%p305 bra 	$L__BB1_385;
$L__BB1_382:
	setp.eq.s16 	%p306, %rs7, 1;
	ld.local.u16 	%rs173, [%rd3+86];
	setp.ne.s16 	%p307, %rs173, 1;
	or.pred  	%p308, %p306, %p307;
	@%p308 bra 	$L__BB1_384;
	ld.local.f64 	%fd152, [%rd57];
	ld.global.f64 	%fd153, [%rd58+344];
	fma.rn.f64 	%fd154, %fd153, 0d3F847AE147AE147B, %fd152;
	st.local.f64 	[%rd57], %fd154;
	mov.b16 	%rs175, 1;
	st.local.u16 	[%rd59], %rs175;
$L__BB1_384:
	setp.eq.s16 	%p309, %rs357, 44;
	@%p309 bra 	$L__BB1_388;
$L__BB1_385:
	setp.eq.s16 	%p310, %rs7, 1;
	ld.local.u16 	%rs176, [%rd3+88];
	setp.ne.s16 	%p311, %rs176, 1;
	or.pred  	%p312, %p310, %p311;
	@%p312 bra 	$L__BB1_387;
	ld.local.f64 	%fd155, [%rd57];
	ld.global.f64 	%fd156, [%rd58+352];
	fma.rn.f64 	%fd157, %fd156, 0d3F847AE147AE147B, %fd155;
	st.local.f64 	[%rd57], %fd157;
	mov.b16 	%rs178, 1;
	st.local.u16 	[%rd59], %rs178;
$L__BB1_387:
	setp.eq.s16 	%p313, %rs357, 45;
	@%p313 bra 	$L__BB1_391;
$L__BB1_388:
	setp.eq.s16 	%p314, %rs7, 1;
	ld.local.u16 	%rs179, [%rd3+90];
	setp.ne.s16 	%p315, %rs179, 1;
	or.pred  	%p316, %p314, %p315;
	@%p316 bra 	$L__BB1_390;
	ld.local.f64 	%fd158, [%rd57];
	ld.global.f64 	%fd159, [%rd58+360];
	fma.rn.f64 	%fd160, %fd159, 0d3F847AE147AE147B, %fd158;
	st.local.f64 	[%rd57], %fd160;
	mov.b16 	%rs181, 1;
	st.local.u16 	[%rd59], %rs181;
$L__BB1_390:
	setp.eq.s16 	%p317, %rs357, 46;
	@%p317 bra 	$L__BB1_394;
$L__BB1_391:
	setp.eq.s16 	%p318, %rs7, 1;
	ld.local.u16 	%rs182, [%rd3+92];
	setp.ne.s16 	%p319, %rs182, 1;
	or.pred  	%p320, %p318, %p319;
	@%p320 bra 	$L__BB1_393;
	ld.local.f64 	%fd161, [%rd57];
	ld.global.f64 	%fd162, [%rd58+368];
	fma.rn.f64 	%fd163, %fd162, 0d3F847AE147AE147B, %fd161;
	st.local.f64 	[%rd57], %fd163;
	mov.b16 	%rs184, 1;
	st.local.u16 	[%rd59], %rs184;
$L__BB1_393:
	setp.eq.s16 	%p321, %rs357, 47;
	@%p321 bra 	$L__BB1_397;
$L__BB1_394:
	setp.eq.s16 	%p322, %rs7, 1;
	ld.local.u16 	%rs185, [%rd3+94];
	setp.ne.s16 	%p323, %rs185, 1;
	or.pred  	%p324, %p322, %p323;
	@%p324 bra 	$L__BB1_396;
	ld.local.f64 	%fd164, [%rd57];
	ld.global.f64 	%fd165, [%rd58+376];
	fma.rn.f64 	%fd166, %fd165, 0d3F847AE147AE147B, %fd164;
	st.local.f64 	[%rd57], %fd166;
	mov.b16 	%rs187, 1;
	st.local.u16 	[%rd59], %rs187;
$L__BB1_396:
	setp.eq.s16 	%p325, %rs357, 48;
	@%p325 bra 	$L__BB1_400;
$L__BB1_397:
	setp.eq.s16 	%p326, %rs7, 1;
	ld.local.u16 	%rs188, [%rd3+96];
	setp.ne.s16 	%p327, %rs188, 1;
	or.pred  	%p328, %p326, %p327;
	@%p328 bra 	$L__BB1_399;
	ld.local.f64 	%fd167, [%rd57];
	ld.global.f64 	%fd168, [%rd58+384];
	fma.rn.f64 	%fd169, %fd168, 0d3F847AE147AE147B, %fd167;
	st.local.f64 	[%rd57], %fd169;
	mov.b16 	%rs190, 1;
	st.local.u16 	[%rd59], %rs190;
$L__BB1_399:
	setp.eq.s16 	%p329, %rs357, 49;
	@%p329 bra 	$L__BB1_403;
$L__BB1_400:
	setp.eq.s16 	%p330, %rs7, 1;
	ld.local.u16 	%rs191, [%rd3+98];
	setp.ne.s16 	%p331, %rs191, 1;
	or.pred  	%p332, %p330, %p331;
	@%p332 bra 	$L__BB1_402;
	ld.local.f64 	%fd170, [%rd57];
	ld.global.f64 	%fd171, [%rd58+392];
	fma.rn.f64 	%fd172, %fd171, 0d3F847AE147AE147B, %fd170;
	st.local.f64 	[%rd57], %fd172;
	mov.b16 	%rs193, 1;
	st.local.u16 	[%rd59], %rs193;
$L__BB1_402:
	setp.eq.s16 	%p333, %rs357, 50;
	@%p333 bra 	$L__BB1_406;
$L__BB1_403:
	setp.eq.s16 	%p334, %rs7, 1;
	ld.local.u16 	%rs194, [%rd3+100];
	setp.ne.s16 	%p335, %rs194, 1;
	or.pred  	%p336, %p334, %p335;
	@%p336 bra 	$L__BB1_405;
	ld.local.f64 	%fd173, [%rd57];
	ld.global.f64 	%fd174, [%rd58+400];
	fma.rn.f64 	%fd175, %fd174, 0d3F847AE147AE147B, %fd173;
	st.local.f64 	[%rd57], %fd175;
	mov.b16 	%rs196, 1;
	st.local.u16 	[%rd59], %rs196;
$L__BB1_405:
	setp.eq.s16 	%p337, %rs357, 51;
	@%p337 bra 	$L__BB1_409;
$L__BB1_406:
	setp.eq.s16 	%p338, %rs7, 1;
	ld.local.u16 	%rs197, [%rd3+102];
	setp.ne.s16 	%p339, %rs197, 1;
	or.pred  	%p340, %p338, %p339;
	@%p340 bra 	$L__BB1_408;
	ld.local.f64 	%fd176, [%rd57];
	ld.global.f64 	%fd177, [%rd58+408];
	fma.rn.f64 	%fd178, %fd177, 0d3F847AE147AE147B, %fd176;
	st.local.f64 	[%rd57], %fd178;
	mov.b16 	%rs199, 1;
	st.local.u16 	[%rd59], %rs199;
$L__BB1_408:
	setp.eq.s16 	%p341, %rs357, 52;
	@%p341 bra 	$L__BB1_412;
$L__BB1_409:
	setp.eq.s16 	%p342, %rs7, 1;
	ld.local.u16 	%rs200, [%rd3+104];
	setp.ne.s16 	%p343, %rs200, 1;
	or.pred  	%p344, %p342, %p343;
	@%p344 bra 	$L__BB1_411;
	ld.local.f64 	%fd179, [%rd57];
	ld.global.f64 	%fd180, [%rd58+416];
	fma.rn.f64 	%fd181, %fd180, 0d3F847AE147AE147B, %fd179;
	st.local.f64 	[%rd57], %fd181;
	mov.b16 	%rs202, 1;
	st.local.u16 	[%rd59], %rs202;
$L__BB1_411:
	setp.eq.s16 	%p345, %rs357, 53;
	@%p345 bra 	$L__BB1_415;
$L__BB1_412:
	setp.eq.s16 	%p346, %rs7, 1;
	ld.local.u16 	%rs203, [%rd3+106];
	setp.ne.s16 	%p347, %rs203, 1;
	or.pred  	%p348, %p346, %p347;
	@%p348 bra 	$L__BB1_414;
	ld.local.f64 	%fd182, [%rd57];
	ld.global.f64 	%fd183, [%rd58+424];
	fma.rn.f64 	%fd184, %fd183, 0d3F847AE147AE147B, %fd182;
	st.local.f64 	[%rd57], %fd184;
	mov.b16 	%rs205, 1;
	st.local.u16 	[%rd59], %rs205;
$L__BB1_414:
	setp.eq.s16 	%p349, %rs357, 54;
	@%p349 bra 	$L__BB1_418;
$L__BB1_415:
	setp.eq.s16 	%p350, %rs7, 1;
	ld.local.u16 	%rs206, [%rd3+108];
	setp.ne.s16 	%p351, %rs206, 1;
	or.pred  	%p352, %p350, %p351;
	@%p352 bra 	$L__BB1_417;
	ld.local.f64 	%fd185, [%rd57];
	ld.global.f64 	%fd186, [%rd58+432];
	fma.rn.f64 	%fd187, %fd186, 0d3F847AE147AE147B, %fd185;
	st.local.f64 	[%rd57], %fd187;
	mov.b16 	%rs208, 1;
	st.local.u16 	[%rd59], %rs208;
$L__BB1_417:
	setp.eq.s16 	%p353, %rs357, 55;
	@%p353 bra 	$L__BB1_421;
$L__BB1_418:
	setp.eq.s16 	%p354, %rs7, 1;
	ld.local.u16 	%rs209, [%rd3+110];
	setp.ne.s16 	%p355, %rs209, 1;
	or.pred  	%p356, %p354, %p355;
	@%p356 bra 	$L__BB1_420;
	ld.local.f64 	%fd188, [%rd57];
	ld.global.f64 	%fd189, [%rd58+440];
	fma.rn.f64 	%fd190, %fd189, 0d3F847AE147AE147B, %fd188;
	st.local.f64 	[%rd57], %fd190;
	mov.b16 	%rs211, 1;
	st.local.u16 	[%rd59], %rs211;
$L__BB1_420:
	setp.eq.s16 	%p357, %rs357, 56;
	@%p357 bra 	$L__BB1_424;
$L__BB1_421:
	setp.eq.s16 	%p358, %rs7, 1;
	ld.local.u16 	%rs212, [%rd3+112];
	setp.ne.s16 	%p359, %rs212, 1;
	or.pred  	%p360, %p358, %p359;
	@%p360 bra 	$L__BB1_423;
	ld.local.f64 	%fd191, [%rd57];
	ld.global.f64 	%fd192, [%rd58+448];
	fma.rn.f64 	%fd193, %fd192, 0d3F847AE147AE147B, %fd191;
	st.local.f64 	[%rd57], %fd193;
	mov.b16 	%rs214, 1;
	st.local.u16 	[%rd59], %rs214;
$L__BB1_423:
	setp.eq.s16 	%p361, %rs357, 57;
	@%p361 bra 	$L__BB1_427;
$L__BB1_424:
	setp.eq.s16 	%p362, %rs7, 1;
	ld.local.u16 	%rs215, [%rd3+114];
	setp.ne.s16 	%p363, %rs215, 1;
	or.pred  	%p364, %p362, %p363;
	@%p364 bra 	$L__BB1_426;
	ld.local.f64 	%fd194, [%rd57];
	ld.global.f64 	%fd195, [%rd58+456];
	fma.rn.f64 	%fd196, %fd195, 0d3F847AE147AE147B, %fd194;
	st.local.f64 	[%rd57], %fd196;
	mov.b16 	%rs217, 1;
	st.local.u16 	[%rd59], %rs217;
$L__BB1_426:
	setp.eq.s16 	%p365, %rs357, 58;
	@%p365 bra 	$L__BB1_430;
$L__BB1_427:
	setp.eq.s16 	%p366, %rs7, 1;
	ld.local.u16 	%rs218, [%rd3+116];
	setp.ne.s16 	%p367, %rs218, 1;
	or.pred  	%p368, %p366, %p367;
	@%p368 bra 	$L__BB1_429;
	ld.local.f64 	%fd197, [%rd57];
	ld.global.f64 	%fd198, [%rd58+464];
	fma.rn.f64 	%fd199, %fd198, 0d3F847AE147AE147B, %fd197;
	st.local.f64 	[%rd57], %fd199;
	mov.b16 	%rs220, 1;
	st.local.u16 	[%rd59], %rs220;
$L__BB1_429:
	setp.eq.s16 	%p369, %rs357, 59;
	@%p369 bra 	$L__BB1_433;
$L__BB1_430:
	setp.eq.s16 	%p370, %rs7, 1;
	ld.local.u16 	%rs221, [%rd3+118];
	setp.ne.s16 	%p371, %rs221, 1;
	or.pred  	%p372, %p370, %p371;
	@%p372 bra 	$L__BB1_432;
	ld.local.f64 	%fd200, [%rd57];
	ld.global.f64 	%fd201, [%rd58+472];
	fma.rn.f64 	%fd202, %fd201, 0d3F847AE147AE147B, %fd200;
	st.local.f64 	[%rd57], %fd202;
	mov.b16 	%rs223, 1;
	st.local.u16 	[%rd59], %rs223;
$L__BB1_432:
	setp.eq.s16 	%p373, %rs357, 60;
	@%p373 bra 	$L__BB1_436;
$L__BB1_433:
	setp.eq.s16 	%p374, %rs7, 1;
	ld.local.u16 	%rs224, [%rd3+120];
	setp.ne.s16 	%p375, %rs224, 1;
	or.pred  	%p376, %p374, %p375;
	@%p376 bra 	$L__BB1_435;
	ld.local.f64 	%fd203, [%rd57];
	ld.global.f64 	%fd204, [%rd58+480];
	fma.rn.f64 	%fd205, %fd204, 0d3F847AE147AE147B, %fd203;
	st.local.f64 	[%rd57], %fd205;
	mov.b16 	%rs226, 1;
	st.local.u16 	[%rd59], %rs226;
$L__BB1_435:
	setp.eq.s16 	%p377, %rs357, 61;
	@%p377 bra 	$L__BB1_439;
$L__BB1_436:
	setp.eq.s16 	%p378, %rs7, 1;
	ld.local.u16 	%rs227, [%rd3+122];
	setp.ne.s16 	%p379, %rs227, 1;
	or.pred  	%p380, %p378, %p379;
	@%p380 bra 	$L__BB1_438;
	ld.local.f64 	%fd206, [%rd57];
	ld.global.f64 	%fd207, [%rd58+488];
	fma.rn.f64 	%fd208, %fd207, 0d3F847AE147AE147B, %fd206;
	st.local.f64 	[%rd57], %fd208;
	mov.b16 	%rs229, 1;
	st.local.u16 	[%rd59], %rs229;
$L__BB1_438:
	setp.eq.s16 	%p381, %rs357, 62;
	@%p381 bra 	$L__BB1_442;
$L__BB1_439:
	setp.eq.s16 	%p382, %rs7, 1;
	ld.local.u16 	%rs230, [%rd3+124];
	setp.ne.s16 	%p383, %rs230, 1;
	or.pred  	%p384, %p382, %p383;
	@%p384 bra 	$L__BB1_441;
	ld.local.f64 	%fd209, [%rd57];
	ld.global.f64 	%fd210, [%rd58+496];
	fma.rn.f64 	%fd211, %fd210, 0d3F847AE147AE147B, %fd209;
	st.local.f64 	[%rd57], %fd211;
	mov.b16 	%rs232, 1;
	st.local.u16 	[%rd59], %rs232;
$L__BB1_441:
	setp.eq.s16 	%p385, %rs357, 63;
	@%p385 bra 	$L__BB1_445;
$L__BB1_442:
	setp.eq.s16 	%p386, %rs7, 1;
	ld.local.u16 	%rs233, [%rd3+126];
	setp.ne.s16 	%p387, %rs233, 1;
	or.pred  	%p388, %p386, %p387;
	@%p388 bra 	$L__BB1_444;
	ld.local.f64 	%fd212, [%rd57];
	ld.global.f64 	%fd213, [%rd58+504];
	fma.rn.f64 	%fd214, %fd213, 0d3F847AE147AE147B, %fd212;
	st.local.f64 	[%rd57], %fd214;
	mov.b16 	%rs235, 1;
	st.local.u16 	[%rd59], %rs235;
$L__BB1_444:
	setp.eq.s16 	%p389, %rs357, 64;
	@%p389 bra 	$L__BB1_448;
$L__BB1_445:
	setp.eq.s16 	%p390, %rs7, 1;
	ld.local.u16 	%rs236, [%rd3+128];
	setp.ne.s16 	%p391, %rs236, 1;
	or.pred  	%p392, %p390, %p391;
	@%p392 bra 	$L__BB1_447;
	ld.local.f64 	%fd215, [%rd57];
	ld.global.f64 	%fd216, [%rd58+512];
	fma.rn.f64 	%fd217, %fd216, 0d3F847AE147AE147B, %fd215;
	st.local.f64 	[%rd57], %fd217;
	mov.b16 	%rs238, 1;
	st.local.u16 	[%rd59], %rs238;
$L__BB1_447:
	setp.eq.s16 	%p393, %rs357, 65;
	@%p393 bra 	$L__BB1_451;
$L__BB1_448:
	setp.eq.s16 	%p394, %rs7, 1;
	ld.local.u16 	%rs239, [%rd3+130];
	setp.ne.s16 	%p395, %rs239, 1;
	or.pred  	%p396, %p394, %p395;
	@%p396 bra 	$L__BB1_450;
	ld.local.f64 	%fd218, [%rd57];
	ld.global.f64 	%fd219, [%rd58+520];
	fma.rn.f64 	%fd220, %fd219, 0d3F847AE147AE147B, %fd218;
	st.local.f64 	[%rd57], %fd220;
	mov.b16 	%rs241, 1;
	st.local.u16 	[%rd59], %rs241;
$L__BB1_450:
	setp.eq.s16 	%p397, %rs357, 66;
	@%p397 bra 	$L__BB1_454;
$L__BB1_451:
	setp.eq.s16 	%p398, %rs7, 1;
	ld.local.u16 	%rs242, [%rd3+132];
	setp.ne.s16 	%p399, %rs242, 1;
	or.pred  	%p400, %p398, %p399;
	@%p400 bra 	$L__BB1_453;
	ld.local.f64 	%fd221, [%rd57];
	ld.global.f64 	%fd222, [%rd58+528];
	fma.rn.f64 	%fd223, %fd222, 0d3F847AE147AE147B, %fd221;
	st.local.f64 	[%rd57], %fd223;
	mov.b16 	%rs244, 1;
	st.local.u16 	[%rd59], %rs244;
$L__BB1_453:
	setp.eq.s16 	%p401, %rs357, 67;
	@%p401 bra 	$L__BB1_457;
$L__BB1_454:
	setp.eq.s16 	%p402, %rs7, 1;
	ld.local.u16 	%rs245, [%rd3+134];
	setp.ne.s16 	%p403, %rs245, 1;
	or.pred  	%p404, %p402, %p403;
	@%p404 bra 	$L__BB1_456;
	ld.local.f64 	%fd224, [%rd57];
	ld.global.f64 	%fd225, [%rd58+536];
	fma.rn.f64 	%fd226, %fd225, 0d3F847AE147AE147B, %fd224;
	st.local.f64 	[%rd57], %fd226;
	mov.b16 	%rs247, 1;
	st.local.u16 	[%rd59], %rs247;
$L__BB1_456:
	setp.eq.s16 	%p405, %rs357, 68;
	@%p405 bra 	$L__BB1_460;
$L__BB1_457:
	setp.eq.s16 	%p406, %rs7, 1;
	ld.local.u16 	%rs248, [%rd3+136];
	setp.ne.s16 	%p407, %rs248, 1;
	or.pred  	%p408, %p406, %p407;
	@%p408 bra 	$L__BB1_459;
	ld.local.f64 	%fd227, [%rd57];
	ld.global.f64 	%fd228, [%rd58+544];
	fma.rn.f64 	%fd229, %fd228, 0d3F847AE147AE147B, %fd227;
	st.local.f64 	[%rd57], %fd229;
	mov.b16 	%rs250, 1;
	st.local.u16 	[%rd59], %rs250;
$L__BB1_459:
	setp.eq.s16 	%p409, %rs357, 69;
	@%p409 bra 	$L__BB1_463;
$L__BB1_460:
	setp.eq.s16 	%p410, %rs7, 1;
	ld.local.u16 	%rs251, [%rd3+138];
	setp.ne.s16 	%p411, %rs251, 1;
	or.pred  	%p412, %p410, %p411;
	@%p412 bra 	$L__BB1_462;
	ld.local.f64 	%fd230, [%rd57];
	ld.global.f64 	%fd231, [%rd58+552];
	fma.rn.f64 	%fd232, %fd231, 0d3F847AE147AE147B, %fd230;
	st.local.f64 	[%rd57], %fd232;
	mov.b16 	%rs253, 1;
	st.local.u16 	[%rd59], %rs253;
$L__BB1_462:
	setp.eq.s16 	%p413, %rs357, 70;
	@%p413 bra 	$L__BB1_466;
$L__BB1_463:
	setp.eq.s16 	%p414, %rs7, 1;
	ld.local.u16 	%rs254, [%rd3+140];
	setp.ne.s16 	%p415, %rs254, 1;
	or.pred  	%p416, %p414, %p415;
	@%p416 bra 	$L__BB1_465;
	ld.local.f64 	%fd233, [%rd57];
	ld.global.f64 	%fd234, [%rd58+560];
	fma.rn.f64 	%fd235, %fd234, 0d3F847AE147AE147B, %fd233;
	st.local.f64 	[%rd57], %fd235;
	mov.b16 	%rs256, 1;
	st.local.u16 	[%rd59], %rs256;
$L__BB1_465:
	setp.eq.s16 	%p417, %rs357, 71;
	@%p417 bra 	$L__BB1_469;
$L__BB1_466:
	setp.eq.s16 	%p418, %rs7, 1;
	ld.local.u16 	%rs257, [%rd3+142];
	setp.ne.s16 	%p419, %rs257, 1;
	or.pred  	%p420, %p418, %p419;
	@%p420 bra 	$L__BB1_468;
	ld.local.f64 	%fd236, [%rd57];
	ld.global.f64 	%fd237, [%rd58+568];
	fma.rn.f64 	%fd238, %fd237, 0d3F847AE147AE147B, %fd236;
	st.local.f64 	[%rd57], %fd238;
	mov.b16 	%rs259, 1;
	st.local.u16 	[%rd59], %rs259;
$L__BB1_468:
	setp.eq.s16 	%p421, %rs357, 72;
	@%p421 bra 	$L__BB1_472;
$L__BB1_469:
	setp.eq.s16 	%p422, %rs7, 1;
	ld.local.u16 	%rs260, [%rd3+144];
	setp.ne.s16 	%p423, %rs260, 1;
	or.pred  	%p424, %p422, %p423;
	@%p424 bra 	$L__BB1_471;
	ld.local.f64 	%fd239, [%rd57];
	ld.global.f64 	%fd240, [%rd58+576];
	fma.rn.f64 	%fd241, %fd240, 0d3F847AE147AE147B, %fd239;
	st.local.f64 	[%rd57], %fd241;
	mov.b16 	%rs262, 1;
	st.local.u16 	[%rd59], %rs262;
$L__BB1_471:
	setp.eq.s16 	%p425, %rs357, 73;
	@%p425 bra 	$L__BB1_475;
$L__BB1_472:
	setp.eq.s16 	%p426, %rs7, 1;
	ld.local.u16 	%rs263, [%rd3+146];
	setp.ne.s16 	%p427, %rs263, 1;
	or.pred  	%p428, %p426, %p427;
	@%p428 bra 	$L__BB1_474;
	ld.local.f64 	%fd242, [%rd57];
	ld.global.f64 	%fd243, [%rd58+584];
	fma.rn.f64 	%fd244, %fd243, 0d3F847AE147AE147B, %fd242;
	st.local.f64 	[%rd57], %fd244;
	mov.b16 	%rs265, 1;
	st.local.u16 	[%rd59], %rs265;
$L__BB1_474:
	setp.eq.s16 	%p429, %rs357, 74;
	@%p429 bra 	$L__BB1_478;
$L__BB1_475:
	setp.eq.s16 	%p430, %rs7, 1;
	ld.local.u16 	%rs266, [%rd3+148];
	setp.ne.s16 	%p431, %rs266, 1;
	or.pred  	%p432, %p430, %p431;
	@%p432 bra 	$L__BB1_477;
	ld.local.f64 	%fd245, [%rd57];
	ld.global.f64 	%fd246, [%rd58+592];
	fma.rn.f64 	%fd247, %fd246, 0d3F847AE147AE147B, %fd245;
	st.local.f64 	[%rd57], %fd247;
	mov.b16 	%rs268, 1;
	st.local.u16 	[%rd59], %rs268;
$L__BB1_477:
	setp.eq.s16 	%p433, %rs357, 75;
	@%p433 bra 	$L__BB1_481;
$L__BB1_478:
	setp.eq.s16 	%p434, %rs7, 1;
	ld.local.u16 	%rs269, [%rd3+150];
	setp.ne.s16 	%p435, %rs269, 1;
	or.pred  	%p436, %p434, %p435;
	@%p436 bra 	$L__BB1_480;
	ld.local.f64 	%fd248, [%rd57];
	ld.global.f64 	%fd249, [%rd58+600];
	fma.rn.f64 	%fd250, %fd249, 0d3F847AE147AE147B, %fd248;
	st.local.f64 	[%rd57], %fd250;
	mov.b16 	%rs271, 1;
	st.local.u16 	[%rd59], %rs271;
$L__BB1_480:
	setp.eq.s16 	%p437, %rs357, 76;
	@%p437 bra 	$L__BB1_484;
$L__BB1_481:
	setp.eq.s16 	%p438, %rs7, 1;
	ld.local.u16 	%rs272, [%rd3+152];
	setp.ne.s16 	%p439, %rs272, 1;
	or.pred  	%p440, %p438, %p439;
	@%p440 bra 	$L__BB1_483;
	ld.local.f64 	%fd251, [%rd57];
	ld.global.f64 	%fd252, [%rd58+608];
	fma.rn.f64 	%fd253, %fd252, 0d3F847AE147AE147B, %fd251;
	st.local.f64 	[%rd57], %fd253;
	mov.b16 	%rs274, 1;
	st.local.u16 	[%rd59], %rs274;
$L__BB1_483:
	setp.eq.s16 	%p441, %rs357, 77;
	@%p441 bra 	$L__BB1_487;
$L__BB1_484:
	setp.eq.s16 	%p442, %rs7, 1;
	ld.local.u16 	%rs275, [%rd3+154];
	setp.ne.s16 	%p443, %rs275, 1;
	or.pred  	%p444, %p442, %p443;
	@%p444 bra 	$L__BB1_486;
	ld.local.f64 	%fd254, [%rd57];
	ld.global.f64 	%fd255, [%rd58+616];
	fma.rn.f64 	%fd256, %fd255, 0d3F847AE147AE147B, %fd254;
	st.local.f64 	[%rd57], %fd256;
	mov.b16 	%rs277, 1;
	st.local.u16 	[%rd59], %rs277;
$L__BB1_486:
	setp.eq.s16 	%p445, %rs357, 78;
	@%p445 bra 	$L__BB1_490;
$L__BB1_487:
	setp.eq.s16 	%p446, %rs7, 1;
	ld.local.u16 	%rs278, [%rd3+156];
	setp.ne.s16 	%p447, %rs278, 1;
	or.pred  	%p448, %p446, %p447;
	@%p448 bra 	$L__BB1_489;
	ld.local.f64 	%fd257, [%rd57];
	ld.global.f64 	%fd258, [%rd58+624];
	fma.rn.f64 	%fd259, %fd258, 0d3F847AE147AE147B, %fd257;
	st.local.f64 	[%rd57], %fd259;
	mov.b16 	%rs280, 1;
	st.local.u16 	[%rd59], %rs280;
$L__BB1_489:
	setp.eq.s16 	%p449, %rs357, 79;
	@%p449 bra 	$L__BB1_493;
$L__BB1_490:
	setp.eq.s16 	%p450, %rs7, 1;
	ld.local.u16 	%rs281, [%rd3+158];
	setp.ne.s16 	%p451, %rs281, 1;
	or.pred  	%p452, %p450, %p451;
	@%p452 bra 	$L__BB1_492;
	ld.local.f64 	%fd260, [%rd57];
	ld.global.f64 	%fd261, [%rd58+632];
	fma.rn.f64 	%fd262, %fd261, 0d3F847AE147AE147B, %fd260;
	st.local.f64 	[%rd57], %fd262;
	mov.b16 	%rs283, 1;
	st.local.u16 	[%rd59], %rs283;
$L__BB1_492:
	setp.eq.s16 	%p453, %rs357, 80;
	@%p453 bra 	$L__BB1_496;
$L__BB1_493:
	setp.eq.s16 	%p454, %rs7, 1;
	ld.local.u16 	%rs284, [%rd3+160];
	setp.ne.s16 	%p455, %rs284, 1;
	or.pred  	%p456, %p454, %p455;
	@%p456 bra 	$L__BB1_495;
	ld.local.f64 	%fd263, [%rd57];
	ld.global.f64 	%fd264, [%rd58+640];
	fma.rn.f64 	%fd265, %fd264, 0d3F847AE147AE147B, %fd263;
	st.local.f64 	[%rd57], %fd265;
	mov.b16 	%rs286, 1;
	st.local.u16 	[%rd59], %rs286;
$L__BB1_495:
	setp.eq.s16 	%p457, %rs357, 81;
	@%p457 bra 	$L__BB1_499;
$L__BB1_496:
	setp.eq.s16 	%p458, %rs7, 1;
	ld.local.u16 	%rs287, [%rd3+162];
	setp.ne.s16 	%p459, %rs287, 1;
	or.pred  	%p460, %p458, %p459;
	@%p460 bra 	$L__BB1_498;
	ld.local.f64 	%fd266, [%rd57];
	ld.global.f64 	%fd267, [%rd58+648];
	fma.rn.f64 	%fd268, %fd267, 0d3F847AE147AE147B, %fd266;
	st.local.f64 	[%rd57], %fd268;
	mov.b16 	%rs289, 1;
	st.local.u16 	[%rd59], %rs289;
$L__BB1_498:
	setp.eq.s16 	%p461, %rs357, 82;
	@%p461 bra 	$L__BB1_502;
$L__BB1_499:
	setp.eq.s16 	%p462, %rs7, 1;
	ld.local.u16 	%rs290, [%rd3+164];
	setp.ne.s16 	%p463, %rs290, 1;
	or.pred  	%p464, %p462, %p463;
	@%p464 bra 	$L__BB1_501;
	ld.local.f64 	%fd269, [%rd57];
	ld.global.f64 	%fd270, [%rd58+656];
	fma.rn.f64 	%fd271, %fd270, 0d3F847AE147AE147B, %fd269;
	st.local.f64 	[%rd57], %fd271;
	mov.b16 	%rs292, 1;
	st.local.u16 	[%rd59], %rs292;
$L__BB1_501:
	setp.eq.s16 	%p465, %rs357, 83;
	@%p465 bra 	$L__BB1_505;
$L__BB1_502:
	setp.eq.s16 	%p466, %rs7, 1;
	ld.local.u16 	%rs293, [%rd3+166];
	setp.ne.s16 	%p467, %rs293, 1;
	or.pred  	%p468, %p466, %p467;
	@%p468 bra 	$L__BB1_504;
	ld.local.f64 	%fd272, [%rd57];
	ld.global.f64 	%fd273, [%rd58+664];
	fma.rn.f64 	%fd274, %fd273, 0d3F847AE147AE147B, %fd272;
	st.local.f64 	[%rd57], %fd274;
	mov.b16 	%rs295, 1;
	st.local.u16 	[%rd59], %rs295;
$L__BB1_504:
	setp.eq.s16 	%p469, %rs357, 84;
	@%p469 bra 	$L__BB1_508;
$L__BB1_505:
	setp.eq.s16 	%p470, %rs7, 1;
	ld.local.u16 	%rs296, [%rd3+168];
	setp.ne.s16 	%p471, %rs296, 1;
	or.pred  	%p472, %p470, %p471;
	@%p472 bra 	$L__BB1_507;
	ld.local.f64 	%fd275, [%rd57];
	ld.global.f64 	%fd276, [%rd58+672];
	fma.rn.f64 	%fd277, %fd276, 0d3F847AE147AE147B, %fd275;
	st.local.f64 	[%rd57], %fd277;
	mov.b16 	%rs298, 1;
	st.local.u16 	[%rd59], %rs298;
$L__BB1_507:
	setp.eq.s16 	%p473, %rs357, 85;
	@%p473 bra 	$L__BB1_511;
$L__BB1_508:
	setp.eq.s16 	%p474, %rs7, 1;
	ld.local.u16 	%rs299, [%rd3+170];
	setp.ne.s16 	%p475, %rs299, 1;
	or.pred  	%p476, %p474, %p475;
	@%p476 bra 	$L__BB1_510;
	ld.local.f64 	%fd278, [%rd57];
	ld.global.f64 	%fd279, [%rd58+680];
	fma.rn.f64 	%fd280, %fd279, 0d3F847AE147AE147B, %fd278;
	st.local.f64 	[%rd57], %fd280;
	mov.b16 	%rs301, 1;
	st.local.u16 	[%rd59], %rs301;
$L__BB1_510:
	setp.eq.s16 	%p477, %rs357, 86;
	@%p477 bra 	$L__BB1_514;
$L__BB1_511:
	setp.eq.s16 	%p478, %rs7, 1;
	ld.local.u16 	%rs302, [%rd3+172];
	setp.ne.s16 	%p479, %rs302, 1;
	or.pred  	%p480, %p478, %p479;
	@%p480 bra 	$L__BB1_513;
	ld.local.f64 	%fd281, [%rd57];
	ld.global.f64 	%fd282, [%rd58+688];
	fma.rn.f64 	%fd283, %fd282, 0d3F847AE147AE147B, %fd281;
	st.local.f64 	[%rd57], %fd283;
	mov.b16 	%rs304, 1;
	st.local.u16 	[%rd59], %rs304;
$L__BB1_513:
	setp.eq.s16 	%p481, %rs357, 87;
	@%p481 bra 	$L__BB1_517;
$L__BB1_514:
	setp.eq.s16 	%p482, %rs7, 1;
	ld.local.u16 	%rs305, [%rd3+174];
	setp.ne.s16 	%p483, %rs305, 1;
	or.pred  	%p484, %p482, %p483;
	@%p484 bra 	$L__BB1_516;
	ld.local.f64 	%fd284, [%rd57];
	ld.global.f64 	%fd285, [%rd58+696];
	fma.rn.f64 	%fd286, %fd285, 0d3F847AE147AE147B, %fd284;
	st.local.f64 	[%rd57], %fd286;
	mov.b16 	%rs307, 1;
	st.local.u16 	[%rd59], %rs307;
$L__BB1_516:
	setp.eq.s16 	%p485, %rs357, 88;
	@%p485 bra 	$L__BB1_520;
$L__BB1_517:
	setp.eq.s16 	%p486, %rs7, 1;
	ld.local.u16 	%rs308, [%rd3+176];
	setp.ne.s16 	%p487, %rs308, 1;
	or.pred  	%p488, %p486, %p487;
	@%p488 bra 	$L__BB1_519;
	ld.local.f64 	%fd287, [%rd57];
	ld.global.f64 	%fd288, [%rd58+704];
	fma.rn.f64 	%fd289, %fd288, 0d3F847AE147AE147B, %fd287;
	st.local.f64 	[%rd57], %fd289;
	mov.b16 	%rs310, 1;
	st.local.u16 	[%rd59], %rs310;
$L__BB1_519:
	setp.eq.s16 	%p489, %rs357, 89;
	@%p489 bra 	$L__BB1_523;
$L__BB1_520:
	setp.eq.s16 	%p490, %rs7, 1;
	ld.local.u16 	%rs311, [%rd3+178];
	setp.ne.s16 	%p491, %rs311, 1;
	or.pred  	%p492, %p490, %p491;
	@%p492 bra 	$L__BB1_522;
	ld.local.f64 	%fd290, [%rd57];
	ld.global.f64 	%fd291, [%rd58+712];
	fma.rn.f64 	%fd292, %fd291, 0d3F847AE147AE147B, %fd290;
	st.local.f64 	[%rd57], %fd292;
	mov.b16 	%rs313, 1;
	st.local.u16 	[%rd59], %rs313;
$L__BB1_522:
	setp.eq.s16 	%p493, %rs357, 90;
	@%p493 bra 	$L__BB1_526;
$L__BB1_523:
	setp.eq.s16 	%p494, %rs7, 1;
	ld.local.u16 	%rs314, [%rd3+180];
	setp.ne.s16 	%p495, %rs314, 1;
	or.pred  	%p496, %p494, %p495;
	@%p496 bra 	$L__BB1_525;
	ld.local.f64 	%fd293, [%rd57];
	ld.global.f64 	%fd294, [%rd58+720];
	fma.rn.f64 	%fd295, %fd294, 0d3F847AE147AE147B, %fd293;
	st.local.f64 	[%rd57], %fd295;
	mov.b16 	%rs316, 1;
	st.local.u16 	[%rd59], %rs316;
$L__BB1_525:
	setp.eq.s16 	%p497, %rs357, 91;
	@%p497 bra 	$L__BB1_529;
$L__BB1_526:
	setp.eq.s16 	%p498, %rs7, 1;
	ld.local.u16 	%rs317, [%rd3+182];
	setp.ne.s16 	%p499, %rs317, 1;
	or.pred  	%p500, %p498, %p499;
	@%p500 bra 	$L__BB1_528;
	ld.local.f64 	%fd296, [%rd57];
	ld.global.f64 	%fd297, [%rd58+728];
	fma.rn.f64 	%fd298, %fd297, 0d3F847AE147AE147B, %fd296;
	st.local.f64 	[%rd57], %fd298;
	mov.b16 	%rs319, 1;
	st.local.u16 	[%rd59], %rs319;
$L__BB1_528:
	setp.eq.s16 	%p501, %rs357, 92;
	@%p501 bra 	$L__BB1_532;
$L__BB1_529:
	setp.eq.s16 	%p502, %rs7, 1;
	ld.local.u16 	%rs320, [%rd3+184];
	setp.ne.s16 	%p503, %rs320, 1;
	or.pred  	%p504, %p502, %p503;
	@%p504 bra 	$L__BB1_531;
	ld.local.f64 	%fd299, [%rd57];
	ld.global.f64 	%fd300, [%rd58+736];
	fma.rn.f64 	%fd301, %fd300, 0d3F847AE147AE147B, %fd299;
	st.local.f64 	[%rd57], %fd301;
	mov.b16 	%rs322, 1;
	st.local.u16 	[%rd59], %rs322;
$L__BB1_531:
	setp.eq.s16 	%p505, %rs357, 93;
	@%p505 bra 	$L__BB1_535;
$L__BB1_532:
	setp.eq.s16 	%p506, %rs7, 1;
	ld.local.u16 	%rs323, [%rd3+186];
	setp.ne.s16 	%p507, %rs323, 1;
	or.pred  	%p508, %p506, %p507;
	@%p508 bra 	$L__BB1_534;
	ld.local.f64 	%fd302, [%rd57];
	ld.global.f64 	%fd303, [%rd58+744];
	fma.rn.f64 	%fd304, %fd303, 0d3F847AE147AE147B, %fd302;
	st.local.f64 	[%rd57], %fd304;
	mov.b16 	%rs325, 1;
	st.local.u16 	[%rd59], %rs325;
$L__BB1_534:
	setp.eq.s16 	%p509, %rs357, 94;
	@%p509 bra 	$L__BB1_538;
$L__BB1_535:
	setp.eq.s16 	%p510, %rs7, 1;
	ld.local.u16 	%rs326, [%rd3+188];
	setp.ne.s16 	%p511, %rs326, 1;
	or.pred  	%p512, %p510, %p511;
	@%p512 bra 	$L__BB1_537;
	ld.local.f64 	%fd305, [%rd57];
	ld.global.f64 	%fd306, [%rd58+752];
	fma.rn.f64 	%fd307, %fd306, 0d3F847AE147AE147B, %fd305;
	st.local.f64 	[%rd57], %fd307;
	mov.b16 	%rs328, 1;
	st.local.u16 	[%rd59], %rs328;
$L__BB1_537:
	setp.eq.s16 	%p513, %rs357, 95;
	@%p513 bra 	$L__BB1_541;
$L__BB1_538:
	setp.eq.s16 	%p514, %rs7, 1;
	ld.local.u16 	%rs329, [%rd3+190];
	setp.ne.s16 	%p515, %rs329, 1;
	or.pred  	%p516, %p514, %p515;
	@%p516 bra 	$L__BB1_540;
	ld.local.f64 	%fd308, [%rd57];
	ld.global.f64 	%fd309, [%rd58+760];
	fma.rn.f64 	%fd310, %fd309, 0d3F847AE147AE147B, %fd308;
	st.local.f64 	[%rd57], %fd310;
	mov.b16 	%rs331, 1;
	st.local.u16 	[%rd59], %rs331;
$L__BB1_540:
	setp.eq.s16 	%p517, %rs357, 96;
	@%p517 bra 	$L__BB1_544;
$L__BB1_541:
	setp.eq.s16 	%p518, %rs7, 1;
	ld.local.u16 	%rs332, [%rd3+192];
	setp.ne.s16 	%p519, %rs332, 1;
	or.pred  	%p520, %p518, %p519;
	@%p520 bra 	$L__BB1_543;
	ld.local.f64 	%fd311, [%rd57];
	ld.global.f64 	%fd312, [%rd58+768];
	fma.rn.f64 	%fd313, %fd312, 0d3F847AE147AE147B, %fd311;
	st.local.f64 	[%rd57], %fd313;
	mov.b16 	%rs334, 1;
	st.local.u16 	[%rd59], %rs334;
$L__BB1_543:
	setp.eq.s16 	%p521, %rs357, 97;
	@%p521 bra 	$L__BB1_547;
$L__BB1_544:
	setp.eq.s16 	%p522, %rs7, 1;
	ld.local.u16 	%rs335, [%rd3+194];
	setp.ne.s16 	%p523, %rs335, 1;
	or.pred  	%p524, %p522, %p523;
	@%p524 bra 	$L__BB1_546;
	ld.local.f64 	%fd314, [%rd57];
	ld.global.f64 	%fd315, [%rd58+776];
	fma.rn.f64 	%fd316, %fd315, 0d3F847AE147AE147B, %fd314;
	st.local.f64 	[%rd57], %fd316;
	mov.b16 	%rs337, 1;
	st.local.u16 	[%rd59], %rs337;
$L__BB1_546:
	setp.eq.s16 	%p525, %rs357, 98;
	@%p525 bra 	$L__BB1_550;
$L__BB1_547:
	setp.eq.s16 	%p526, %rs7, 1;
	ld.local.u16 	%rs338, [%rd3+196];
	setp.ne.s16 	%p527, %rs338, 1;
	or.pred  	%p528, %p526, %p527;
	@%p528 bra 	$L__BB1_549;
	ld.local.f64 	%fd317, [%rd57];
	ld.global.f64 	%fd318, [%rd58+784];
	fma.rn.f64 	%fd319, %fd318, 0d3F847AE147AE147B, %fd317;
	st.local.f64 	[%rd57], %fd319;
	mov.b16 	%rs340, 1;
	st.local.u16 	[%rd59], %rs340;
$L__BB1_549:
	setp.eq.s16 	%p529, %rs357, 99;
	or.pred  	%p531, %p529, %p526;
	@%p531 bra 	$L__BB1_553;
	bra.uni 	$L__BB1_551;
$L__BB1_550:
	@%p522 bra 	$L__BB1_553;
$L__BB1_551:
	ld.local.u16 	%rs341, [%rd3+198];
	setp.ne.s16 	%p533, %rs341, 1;
	@%p533 bra 	$L__BB1_553;
	ld.local.f64 	%fd320, [%rd57];
	ld.global.f64 	%fd321, [%rd58+792];
	fma.rn.f64 	%fd322, %fd321, 0d3F847AE147AE147B, %fd320;
	st.local.f64 	[%rd57], %fd322;
	mov.b16 	%rs342, 1;
	st.local.u16 	[%rd59], %rs342;
$L__BB1_553:
	shl.b64 	%rd159, %rd56, 3;
	add.s64 	%rd60, %rd5, %rd159;
	ld.local.f64 	%fd2, [%rd60];
	setp.geu.f64 	%p534, %fd2, 0d3FE999999999999A;
	add.s64 	%rd61, %rd33, %rd159;
	@%p534 bra 	$L__BB1_559;
	ld.local.u16 	%rs343, [%rd59];
	setp.eq.s16 	%p536, %rs343, 0;
	@%p536 bra 	$L__BB1_558;
	setp.ne.s16 	%p537, %rs343, 1;
	@%p537 bra 	$L__BB1_561;
	ld.local.f64 	%fd339, [%rd57];
	add.f64 	%fd340, %fd2, %fd339;
	st.local.f64 	[%rd61], %fd340;
	setp.ltu.f64 	%p538, %fd340, 0d3FE999999999999A;
	@%p538 bra 	$L__BB1_561;
	mov.b64 	%rd161, 0;
	st.local.u64 	[%rd61], %rd161;
	shl.b64 	%rd162, %rd56, 1;
	add.s64 	%rd163, %rd23, %rd162;
	ld.global.u16 	%rs344, [%rd163+8];
	add.s16 	%rs345, %rs344, 1;
	st.global.u16 	[%rd163+8], %rs345;
	mul.lo.s16 	%rs346, %rs357, 100;
	cvt.u64.u16 	%rd164, %rs346;
	cvt.u64.u16 	%rd165, %rs345;
	add.s64 	%rd166, %rd165, %rd164;
	shl.b64 	%rd167, %rd166, 3;
	add.s64 	%rd168, %rd23, %rd167;
	st.global.f64 	[%rd168+1008], %fd371;
	bra.uni 	$L__BB1_561;
$L__BB1_558:
	mov.f64 	%fd323, 0d3FF0000000000000;
	sub.f64 	%fd324, %fd323, %fd2;
	mul.f64 	%fd325, %fd324, 0d3FE0000000000000;
	fma.rn.f64 	%fd326, %fd325, 0d3F2A36E2EB1C432D, %fd2;
	sub.f64 	%fd327, %fd323, %fd326;
	mul.f64 	%fd328, %fd327, 0d3FE0000000000000;
	fma.rn.f64 	%fd329, %fd328, 0d3F2A36E2EB1C432D, %fd2;
	sub.f64 	%fd330, %fd323, %fd329;
	fma.rn.f64 	%fd331, %fd330, 0d3F2A36E2EB1C432D, %fd2;
	sub.f64 	%fd332, %fd323, %fd331;
	fma.rn.f64 	%fd333, %fd327, 0d4000000000000000, %fd324;
	fma.rn.f64 	%fd334, %fd330, 0d4000000000000000, %fd333;
	add.f64 	%fd335, %fd334, %fd332;
	mul.f64 	%fd336, %fd335, 0d3F2A36E2EB1C432D;
	div.rn.f64 	%fd337, %fd336, 0d4018000000000000;
	add.f64 	%fd338, %fd2, %fd337;
	st.local.f64 	[%rd61], %fd338;
	bra.uni 	$L__BB1_561;
$L__BB1_559:
	setp.ltu.f64 	%p535, %fd2, 0d3FE999999999999A;
	@%p535 bra 	$L__BB1_561;
	mov.b64 	%rd160, 0;
	st.local.u64 	[%rd61], %rd160;
$L__BB1_561:
	ld.local.f64 	%fd341, [%rd61];
	st.local.f64 	[%rd60], %fd341;
	add.s16 	%rs357, %rs357, 1;
	setp.ne.s16 	%p539, %rs357, 100;
	@%p539 bra 	$L__BB1_252;
	add.s32 	%r1112, %r2498, 1;
	setp.ne.s32 	%p540, %r1112, 100000;
	cvt.rn.f64.u32 	%fd342, %r2498;
	mul.f64 	%fd371, %fd342, 0d3F2A36E2EB1C432D;
	mov.u32 	%r2498, %r1112;
	@%p540 bra 	$L__BB1_237;
	ld.global.u16 	%r1902, [%rd23+8];
	mul.wide.u32 	%rd173, %r1902, 8;
	add.s64 	%rd174, %rd23, %rd173;
	ld.global.f64 	%fd4, [%rd174+920];
	ld.global.f64 	%fd5, [%rd174+928];
	mul.wide.u32 	%rd175, %r2, 81008;
	add.s64 	%rd176, %rd175, %rd1;
	add.s64 	%rd216, %rd176, 16;
	mov.b16 	%rs359, 1;
	mov.b16 	%rs358, 100;
	mov.b64 	%rd218, 100;
	mov.b64 	%rd217, 200;
	mov.b64 	%rd215, 400;
	mov.b64 	%rd214, 300;
$L__BB1_564:
	ld.global.u16 	%rd177, [%rd216+-6];
	add.s64 	%rd178, %rd218, %rd177;
	shl.b64 	%rd179, %rd178, 3;
	add.s64 	%rd180, %rd23, %rd179;
	ld.global.f64 	%fd343, [%rd180+920];
	sub.f64 	%fd344, %fd4, %fd343;
	abs.f64 	%fd345, %fd344;
	ld.global.f64 	%fd346, [%rd180+928];
	sub.f64 	%fd347, %fd5, %fd346;
	abs.f64 	%fd348, %fd347;
	setp.lt.f64 	%p541, %fd345, 0d3F1A36E2EB1C432D;
	setp.lt.f64 	%p542, %fd348, 0d3F1A36E2EB1C432D;
	and.pred  	%p543, %p541, %p542;
	selp.u16 	%rs349, 1, 0, %p543;
	add.s16 	%rs350, %rs359, %rs349;
	ld.global.u16 	%rd181, [%rd216+-4];
	add.s64 	%rd182, %rd217, %rd181;
	shl.b64 	%rd183, %rd182, 3;
	add.s64 	%rd184, %rd23, %rd183;
	ld.global.f64 	%fd350, [%rd184+920];
	sub.f64 	%fd351, %fd4, %fd350;
	abs.f64 	%fd352, %fd351;
	ld.global.f64 	%fd353, [%rd184+928];
	sub.f64 	%fd354, %fd5, %fd353;
	abs.f64 	%fd355, %fd354;
	setp.lt.f64 	%p544, %fd352, 0d3F1A36E2EB1C432D;
	setp.lt.f64 	%p545, %fd355, 0d3F1A36E2EB1C432D;
	and.pred  	%p546, %p544, %p545;
	selp.u16 	%rs351, 1, 0, %p546;
	add.s16 	%rs352, %rs350, %rs351;
	ld.global.u16 	%rd185, [%rd216+-2];
	add.s64 	%rd186, %rd214, %rd185;
	shl.b64 	%rd187, %rd186, 3;
	add.s64 	%rd188, %rd23, %rd187;
	ld.global.f64 	%fd357, [%rd188+920];
	sub.f64 	%fd358, %fd4, %fd357;
	abs.f64 	%fd359, %fd358;
	ld.global.f64 	%fd360, [%rd188+928];
	sub.f64 	%fd361, %fd5, %fd360;
	abs.f64 	%fd362, %fd361;
	setp.lt.f64 	%p547, %fd359, 0d3F1A36E2EB1C432D;
	setp.lt.f64 	%p548, %fd362, 0d3F1A36E2EB1C432D;
	and.pred  	%p549, %p547, %p548;
	selp.u16 	%rs353, 1, 0, %p549;
	add.s16 	%rs11, %rs352, %rs353;
	add.s16 	%rs358, %rs358, -4;
	setp.eq.s16 	%p550, %rs358, 0;
	@%p550 bra 	$L__BB1_566;
	ld.global.u16 	%rd189, [%rd216];
	add.s64 	%rd190, %rd215, %rd189;
	shl.b64 	%rd191, %rd190, 3;
	add.s64 	%rd192, %rd23, %rd191;
	ld.global.f64 	%fd364, [%rd192+920];
	sub.f64 	%fd365, %fd4, %fd364;
	abs.f64 	%fd366, %fd365;
	ld.global.f64 	%fd367, [%rd192+928];
	sub.f64 	%fd368, %fd5, %fd367;
	abs.f64 	%fd369, %fd368;
	setp.lt.f64 	%p551, %fd366, 0d3F1A36E2EB1C432D;
	setp.lt.f64 	%p552, %fd369, 0d3F1A36E2EB1C432D;
	and.pred  	%p553, %p551, %p552;
	selp.u16 	%rs354, 1, 0, %p553;
	add.s16 	%rs359, %rs11, %rs354;
	add.s64 	%rd218, %rd218, 400;
	add.s64 	%rd217, %rd217, 400;
	add.s64 	%rd216, %rd216, 8;
	add.s64 	%rd215, %rd215, 400;
	add.s64 	%rd214, %rd214, 400;
	bra.uni 	$L__BB1_564;
$L__BB1_566:
	setp.ne.s16 	%p554, %rs11, 100;
	@%p554 bra 	$L__BB1_568;
	ld.param.u64 	%rd200, [_Z8simulateP17simulation_resultP10global_memPA100_A100_d_param_1];
	cvta.to.global.u64 	%rd193, %rd200;
	cvt.u32.u16 	%r1903, %rs1;
	mul.wide.u32 	%rd194, %r1903, 4;
	add.s64 	%rd195, %rd193, %rd194;
	ld.global.u32 	%r1904, [%rd195+2800];
	add.s32 	%r1905, %r1904, 1;
	st.global.u32 	[%rd195+2800], %r1905;
$L__BB1_568:
	add.u64 	%rd196, %SP, 2848;
	add.u64 	%rd197, %SPL, 2848;
	st.local.u32 	[%rd197], %r2;
	mov.u64 	%rd198, $str;
	cvta.global.u64 	%rd199, %rd198;
	{ // callseq 0, 0
	.param .b64 param0;
	st.param.b64 	[param0], %rd199;
	.param .b64 param1;
	st.param.b64 	[param1], %rd196;
	.param .b32 retval0;
	call.uni (retval0), 
	vprintf, 
	(
	param0, 
	param1
	);
	ld.param.b32 	%r1906, [retval0];
	} // callseq 0
	ret;

}


// ===== COMPILED SASS (sm_100) =====

	.target	sm_100

	.elftype	@"ET_EXEC"


//--------------------- .note.nv.tkinfo           --------------------------
	.section	.note.nv.tkinfo,"",@"SHT_NOTE"
	.sectionflags	@"SHF_NOTE_NV_TKINFO"
	.tkinfo
        /*0018*/ 	.word	0x00000002
        /*0030*/ 	.string	""
        /*0030*/ 	.string	"ptxas"
        /*0030*/ 	.string	"Cuda compilation tools, release 13.0, V13.0.88"
        /*0030*/ 	.string	"Build cuda_13.0.r13.0/compiler.36424714_0"
        /*0030*/ 	.string	"-arch sm_100 -m 64 "



//--------------------- .note.nv.cuinfo           --------------------------
	.section	.note.nv.cuinfo,"",@"SHT_NOTE"
	.sectionflags	@"SHF_NOTE_NV_CUINFO"
        /*0018*/ 	.short	0x0002
        /*001a*/ 	.short	0x0064
        /*001c*/ 	.short	0x0082
	.zero		2


//--------------------- .nv.info                  --------------------------
	.section	.nv.info,"",@"SHT_CUDA_INFO"
	.align	4


	//----- nvinfo : EIATTR_REGCOUNT
	.align		4
        /*0000*/ 	.byte	0x04, 0x2f
        /*0002*/ 	.short	(.L_11 - .L_10)
	.align		4
.L_10:
        /*0004*/ 	.word	index@(_Z13store_weightsPA100_A100_d)
        /*0008*/ 	.word	0x00000020


	//----- nvinfo : EIATTR_FRAME_SIZE
	.align		4
.L_11:
        /*000c*/ 	.byte	0x04, 0x11
        /*000e*/ 	.short	(.L_13 - .L_12)
	.align		4
.L_12:
        /*0010*/ 	.word	index@(_Z13store_weightsPA100_A100_d)
        /*0014*/ 	.word	0x00013980


	//----- nvinfo : EIATTR_REGCOUNT
	.align		4
.L_13:
        /*0018*/ 	.byte	0x04, 0x2f
        /*001a*/ 	.short	(.L_15 - .L_14)
	.align		4
.L_14:
        /*001c*/ 	.word	index@(_Z8simulateP17simulation_resultP10global_memPA100_A100_d)
        /*0020*/ 	.word	0x00000024


	//----- nvinfo : EIATTR_FRAME_SIZE
	.align		4
.L_15:
        /*0024*/ 	.byte	0x04, 0x11
        /*0026*/ 	.short	(.L_17 - .L_16)
	.align		4
.L_16:
        /*0028*/ 	.word	index@($__internal_0_$__cuda_sm20_div_rn_f64_full)
        /*002c*/ 	.word	0x00000b30


	//----- nvinfo : EIATTR_FRAME_SIZE
	.align		4
.L_17:
        /*0030*/ 	.byte	0x04, 0x11
        /*0032*/ 	.short	(.L_19 - .L_18)
	.align		4
.L_18:
        /*0034*/ 	.word	index@(_Z8simulateP17simulation_resultP10global_memPA100_A100_d)
        /*0038*/ 	.word	0x00000b30


	//----- nvinfo : EIATTR_MIN_STACK_SIZE
	.align		4
.L_19:
        /*003c*/ 	.byte	0x04, 0x12
        /*003e*/ 	.short	(.L_21 - .L_20)
	.align		4
.L_20:
        /*0040*/ 	.word	index@(_Z8simulateP17simulation_resultP10global_memPA100_A100_d)
        /*0044*/ 	.word	0x00000b30


	//----- nvinfo : EIATTR_MIN_STACK_SIZE
	.align		4
.L_21:
        /*0048*/ 	.byte	0x04, 0x12
        /*004a*/ 	.short	(.L_23 - .L_22)
	.align		4
.L_22:
        /*004c*/ 	.word	index@(_Z13store_weightsPA100_A100_d)
        /*0050*/ 	.word	0x00013980
.L_23:


//--------------------- .nv.compat                --------------------------
	.section	.nv.compat,"",@"SHT_CUDA_COMPAT_INFO"
	.align	4
        /*0000*/ 	.byte	0x02, 0x09, 0x00, 0x00, 0x02, 0x02, 0x01, 0x00, 0x02, 0x05, 0x05, 0x00, 0x03, 0x07, 0x01, 0x01
        /*0010*/ 	.byte	0x02, 0x03, 0x00, 0x00, 0x02, 0x06, 0x01, 0x00, 0x04, 0x0b, 0x08, 0x00, 0x01, 0x00, 0x00, 0x00
        /*0020*/ 	.byte	0x00, 0x00, 0x00, 0x00


//--------------------- .nv.info._Z8simulateP17simulation_resultP10global_memPA100_A100_d --------------------------
	.section	.nv.info._Z8simulateP17simulation_resultP10global_memPA100_A100_d,"",@"SHT_CUDA_INFO"
	.sectionflags	@""
	.align	4


	//----- nvinfo : EIATTR_CUDA_API_VERSION
	.align		4
        /*0000*/ 	.byte	0x04, 0x37
        /*0002*/ 	.short	(.L_25 - .L_24)
.L_24:
        /*0004*/ 	.word	0x00000082


	//----- nvinfo : EIATTR_KPARAM_INFO
	.align		4
.L_25:
        /*0008*/ 	.byte	0x04, 0x17
        /*000a*/ 	.short	(.L_27 - .L_26)
.L_26:
        /*000c*/ 	.word	0x00000000
        /*0010*/ 	.short	0x0002
        /*0012*/ 	.short	0x0010
        /*0014*/ 	.byte	0x00, 0xf5, 0x21, 0x00


	//----- nvinfo : EIATTR_KPARAM_INFO
	.align		4
.L_27:
        /*0018*/ 	.byte	0x04, 0x17
        /*001a*/ 	.short	(.L_29 - .L_28)
.L_28:
        /*001c*/ 	.word	0x00000000
        /*0020*/ 	.short	0x0001
        /*0022*/ 	.short	0x0008
        /*0024*/ 	.byte	0x00, 0xf5, 0x21, 0x00


	//----- nvinfo : EIATTR_KPARAM_INFO
	.align		4
.L_29:
        /*0028*/ 	.byte	0x04, 0x17
        /*002a*/ 	.short	(.L_31 - .L_30)
.L_30:
        /*002c*/ 	.word	0x00000000
        /*0030*/ 	.short	0x0000
        /*0032*/ 	.short	0x0000
        /*0034*/ 	.byte	0x00, 0xf5, 0x21, 0x00


	//----- nvinfo : EIATTR_SPARSE_MMA_MASK
	.align		4
.L_31:
        /*0038*/ 	.byte	0x03, 0x50
        /*003a*/ 	.short	0x0000


	//----- nvinfo : EIATTR_MAXREG_COUNT
	.align		4
        /*003c*/ 	.byte	0x03, 0x1b
        /*003e*/ 	.short	0x00ff


	//----- nvinfo : EIATTR_EXTERNS
	.align		4
        /*0040*/ 	.byte	0x04, 0x0f
        /*0042*/ 	.short	(.L_33 - .L_32)


	//   ....[0]....
	.align		4
.L_32:
        /*0044*/ 	.word	index@(vprintf)


	//----- nvinfo : EIATTR_MERCURY_ISA_VERSION
	.align		4
.L_33:
        /*0048*/ 	.byte	0x03, 0x5f
        /*004a*/ 	.short	0x0101


	//----- nvinfo : EIATTR_VRC_CTA_INIT_COUNT
	.align		4
        /*004c*/ 	.byte	0x02, 0x4a
	.zero		1
	.zero		1


	//----- nvinfo : EIATTR_SYSCALL_OFFSETS
	.align		4
        /*0050*/ 	.byte	0x04, 0x46
        /*0052*/ 	.short	(.L_35 - .L_34)


	//   ....[0]....
.L_34:
        /*0054*/ 	.word	0x0000ec20


	//----- nvinfo : EIATTR_EXIT_INSTR_OFFSETS
	.align		4
.L_35:
        /*0058*/ 	.byte	0x04, 0x1c
        /*005a*/ 	.short	(.L_37 - .L_36)


	//   ....[0]....
.L_36:
        /*005c*/ 	.word	0x0000ec30


	//----- nvinfo : EIATTR_CRS_STACK_SIZE
	.align		4
.L_37:
        /*0060*/ 	.byte	0x04, 0x1e
        /*0062*/ 	.short	(.L_39 - .L_38)
.L_38:
        /*0064*/ 	.word	0x00000000


	//----- nvinfo : EIATTR_CBANK_PARAM_SIZE
	.align		4
.L_39:
        /*0068*/ 	.byte	0x03, 0x19
        /*006a*/ 	.short	0x0018


	//----- nvinfo : EIATTR_PARAM_CBANK
	.align		4
        /*006c*/ 	.byte	0x04, 0x0a
        /*006e*/ 	.short	(.L_41 - .L_40)
	.align		4
.L_40:
        /*0070*/ 	.word	index@(.nv.constant0._Z8simulateP17simulation_resultP10global_memPA100_A100_d)
        /*0074*/ 	.short	0x0380
        /*0076*/ 	.short	0x0018


	//----- nvinfo : EIATTR_SW_WAR
	.align		4
.L_41:
        /*0078*/ 	.byte	0x04, 0x36
        /*007a*/ 	.short	(.L_43 - .L_42)
.L_42:
        /*007c*/ 	.word	0x00000008
.L_43:


//--------------------- .nv.info._Z13store_weightsPA100_A100_d --------------------------
	.section	.nv.info._Z13store_weightsPA100_A100_d,"",@"SHT_CUDA_INFO"
	.sectionflags	@""
	.align	4


	//----- nvinfo : EIATTR_CUDA_API_VERSION
	.align		4
        /*0000*/ 	.byte	0x04, 0x37
        /*0002*/ 	.short	(.L_45 - .L_44)
.L_44:
        /*0004*/ 	.word	0x00000082


	//----- nvinfo : EIATTR_KPARAM_INFO
	.align		4
.L_45:
        /*0008*/ 	.byte	0x04, 0x17
        /*000a*/ 	.short	(.L_47 - .L_46)
.L_46:
        /*000c*/ 	.word	0x00000000
        /*0010*/ 	.short	0x0000
        /*0012*/ 	.short	0x0000
        /*0014*/ 	.byte	0x00, 0xf5, 0x21, 0x00


	//----- nvinfo : EIATTR_SPARSE_MMA_MASK
	.align		4
.L_47:
        /*0018*/ 	.byte	0x03, 0x50
        /*001a*/ 	.short	0x0000


	//----- nvinfo : EIATTR_MAXREG_COUNT
	.align		4
        /*001c*/ 	.byte	0x03, 0x1b
        /*001e*/ 	.short	0x00ff


	//----- nvinfo : EIATTR_MERCURY_ISA_VERSION
	.align		4
        /*0020*/ 	.byte	0x03, 0x5f
        /*0022*/ 	.short	0x0101


	//----- nvinfo : EIATTR_VRC_CTA_INIT_COUNT
	.align		4
        /*0024*/ 	.byte	0x02, 0x4a
	.zero		1
	.zero		1


	//----- nvinfo : EIATTR_EXIT_INSTR_OFFSETS
	.align		4
        /*0028*/ 	.byte	0x04, 0x1c
        /*002a*/ 	.short	(.L_49 - .L_48)


	//   ....[0]....
.L_48:
        /*002c*/ 	.word	0x00017700


	//----- nvinfo : EIATTR_CRS_STACK_SIZE
	.align		4
.L_49:
        /*0030*/ 	.byte	0x04, 0x1e
        /*0032*/ 	.short	(.L_51 - .L_50)
.L_50:
        /*0034*/ 	.word	0x00000000


	//----- nvinfo : EIATTR_CBANK_PARAM_SIZE
	.align		4
.L_51:
        /*0038*/ 	.byte	0x03, 0x19
        /*003a*/ 	.short	0x0008


	//----- nvinfo : EIATTR_PARAM_CBANK
	.align		4
        /*003c*/ 	.byte	0x04, 0x0a
        /*003e*/ 	.short	(.L_53 - .L_52)
	.align		4
.L_52:
        /*0040*/ 	.word	index@(.nv.constant0._Z13store_weightsPA100_A100_d)
        /*0044*/ 	.short	0x0380
        /*0046*/ 	.short	0x0008


	//----- nvinfo : EIATTR_SW_WAR
	.align		4
.L_53:
        /*0048*/ 	.byte	0x04, 0x36
        /*004a*/ 	.short	(.L_55 - .L_54)
.L_54:
        /*004c*/ 	.word	0x00000008
.L_55:


//--------------------- .nv.callgraph             --------------------------
	.section	.nv.callgraph,"",@"SHT_CUDA_CALLGRAPH"
	.align	4
	.sectionentsize	8
	.align		4
        /*0000*/ 	.word	0x00000000
	.align		4
        /*0004*/ 	.word	0xffffffff
	.align		4
        /*0008*/ 	.word	index@(_Z8simulateP17simulation_resultP10global_memPA100_A100_d)
	.align		4
        /*000c*/ 	.word	index@(vprintf)
	.align		4
        /*0010*/ 	.word	0x00000000
	.align		4
        /*0014*/ 	.word	0xfffffffe
	.align		4
        /*0018*/ 	.word	0x00000000
	.align		4
        /*001c*/ 	.word	0xfffffffd
	.align		4
        /*0020*/ 	.word	0x00000000
	.align		4
        /*0024*/ 	.word	0xfffffffc


//--------------------- .nv.constant4             --------------------------
	.section	.nv.constant4,"a",@progbits
	.align	8
	.align		8
.nv.constant4:
        /*0000*/ 	.dword	vprintf
	.align		8
        /*0008*/ 	.dword	precalc_xorwow_matrix
	.align		8
        /*0010*/ 	.dword	precalc_xorwow_offset_matrix
	.align		8
        /*0018*/ 	.dword	mrg32k3aM1
	.align		8
        /*0020*/ 	.dword	mrg32k3aM2
	.align		8
        /*0028*/ 	.dword	mrg32k3aM1SubSeq
	.align		8
        /*0030*/ 	.dword	mrg32k3aM2SubSeq
	.align		8
        /*0038*/ 	.dword	mrg32k3aM1Seq
	.align		8
        /*0040*/ 	.dword	mrg32k3aM2Seq
	.align		8
        /*0048*/ 	.dword	$str


//--------------------- .nv.constant3             --------------------------
	.section	.nv.constant3,"a",@progbits
	.align	8
.nv.constant3:
	.type		__cr_lgamma_table,@object
	.size		__cr_lgamma_table,(.L_8 - __cr_lgamma_table)
__cr_lgamma_table:
        /*0000*/ 	.byte	0x00, 0x00, 0x00, 0x00, 0x00, 0x00, 0x00, 0x00, 0x00, 0x00, 0x00, 0x00, 0x00, 0x00, 0x00, 0x00
        /*0010*/ 	.byte	0xef, 0x39, 0xfa, 0xfe, 0x42, 0x2e, 0xe6, 0x3f, 0x02, 0x20, 0x2a, 0xfa, 0x0b, 0xab, 0xfc, 0x3f
        /*0020*/ 	.byte	0xf9, 0x2c, 0x92, 0x7c, 0xa7, 0x6c, 0x09, 0x40, 0xc9, 0x79, 0x44, 0x3c, 0x64, 0x26, 0x13, 0x40
        /*0030*/ 	.byte	0xca, 0x01, 0xcf, 0x3a, 0x27, 0x51, 0x1a, 0x40, 0x30, 0xcc, 0x2d, 0xf3, 0xe1, 0x0c, 0x21, 0x40
        /*0040*/ 	.byte	0x0d, 0xb7, 0xfc, 0x82, 0x8e, 0x35, 0x25, 0x40
.L_8:


//--------------------- .text._Z8simulateP17simulation_resultP10global_memPA100_A100_d --------------------------
	.section	.text._Z8simulateP17simulation_resultP10global_memPA100_A100_d,"ax",@progbits
	.align	128
        .global         _Z8simulateP17simulation_resultP10global_memPA100_A100_d
        .type           _Z8simulateP17simulation_resultP10global_memPA100_A100_d,@function
        .size           _Z8simulateP17simulation_resultP10global_memPA100_A100_d,(.L_x_372 - _Z8simulateP17simulation_resultP10global_memPA100_A100_d)
        .other          _Z8simulateP17simulation_resultP10global_memPA100_A100_d,@"STO_CUDA_ENTRY STV_DEFAULT"
_Z8simulateP17simulation_resultP10global_memPA100_A100_d:
.text._Z8simulateP17simulation_resultP10global_memPA100_A100_d:
[----:B------:R-:W0:Y:S01]  /*0000*/  LDC R1, c[0x0][0x37c] ;  /* 0x0000df00ff017b82 */ /* 0x000e220000000800 */
[----:B------:R-:W1:Y:S01]  /*0010*/  S2R R3, SR_TID.X ;  /* 0x0000000000037919 */ /* 0x000e620000002100 */
[----:B------:R-:W2:Y:S06]  /*0020*/  LDCU UR12, c[0x0][0x2fc] ;  /* 0x00005f80ff0c77ac */ /* 0x000eac0008000800 */
[----:B------:R-:W1:Y:S01]  /*0030*/  S2UR UR4, SR_CTAID.X ;  /* 0x00000000000479c3 */ /* 0x000e620000002500 */
[----:B0-----:R-:W-:Y:S01]  /*0040*/  VIADD R1, R1, 0xfffff4d0 ;  /* 0xfffff4d001017836 */ /* 0x001fe20000000000 */
[----:B------:R-:W0:Y:S06]  /*0050*/  LDCU.64 UR10, c[0x0][0x358] ;  /* 0x00006b00ff0a77ac */ /* 0x000e2c0008000a00 */
[----:B------:R-:W1:Y:S02]  /*0060*/  LDC R14, c[0x0][0x360] ;  /* 0x0000d800ff0e7b82 */ /* 0x000e640000000800 */
[----:B-1----:R-:W-:-:S05]  /*0070*/  IMAD R14, R14, UR4, R3 ;  /* 0x000000040e0e7c24 */ /* 0x002fca000f8e0203 */
[----:B------:R-:W-:Y:S02]  /*0080*/  LOP3.LUT R0, R14, 0xffff, RZ, 0xc0, !PT ;  /* 0x0000ffff0e007812 */ /* 0x000fe400078ec0ff */
[----:B------:R-:W-:Y:S02]  /*0090*/  CS2R R16, SR_CLOCKLO ;  /* 0x0000000000107805 */ /* 0x000fe40000015000 */
[----:B------:R-:W-:Y:S02]  /*00a0*/  CS2R R12, SR_CLOCKLO ;  /* 0x00000000000c7805 */ /* 0x000fe40000015000 */
[----:B------:R-:W-:Y:S01]  /*00b0*/  LOP3.LUT R2, R0, 0xaad26b49, RZ, 0x3c, !PT ;  /* 0xaad26b4900027812 */ /* 0x000fe200078e3cff */
[----:B------:R-:W-:Y:S01]  /*00c0*/  IMAD.MOV.U32 R10, RZ, RZ, -0x23270784 ;  /* 0xdcd8f87cff0a7424 */ /* 0x000fe200078e00ff */
[----:B------:R-:W-:Y:S01]  /*00d0*/  ISETP.NE.U32.AND P0, PT, R16, RZ, PT ;  /* 0x000000ff1000720c */ /* 0x000fe20003f05070 */
[----:B------:R-:W-:Y:S02]  /*00e0*/  IMAD.MOV.U32 R7, RZ, RZ, -0x75bd8fc ;  /* 0xf8a42704ff077424 */ /* 0x000fe400078e00ff */
[----:B------:R-:W-:Y:S01]  /*00f0*/  IMAD R2, R2, 0x4182bed5, RZ ;  /* 0x4182bed502027824 */ /* 0x000fe200078e02ff */
[----:B------:R-:W-:Y:S01]  /*0100*/  ISETP.NE.AND.EX P0, PT, R17, RZ, PT, P0 ;  /* 0x000000ff1100720c */ /* 0x000fe20003f05300 */
[----:B------:R-:W-:-:S02]  /*0110*/  IMAD.MOV.U32 R9, RZ, RZ, -0x75bd8fc ;  /* 0xf8a42704ff097424 */ /* 0x000fc400078e00ff */
[C---:B------:R-:W-:Y:S01]  /*0120*/  VIADD R3, R2.reuse, 0x583f19 ;  /* 0x00583f1902037836 */ /* 0x040fe20000000000 */
[C---:B------:R-:W-:Y:S01]  /*0130*/  LOP3.LUT R8, R2.reuse, 0x159a55e5, RZ, 0x3c, !PT ;  /* 0x159a55e502087812 */ /* 0x040fe200078e3cff */
[C---:B------:R-:W-:Y:S02]  /*0140*/  VIADD R4, R2.reuse, 0xd9f6dc18 ;  /* 0xd9f6dc1802047836 */ /* 0x040fe40000000000 */
[----:B------:R-:W-:Y:S02]  /*0150*/  VIADD R5, R2, 0x75bcd15 ;  /* 0x075bcd1502057836 */ /* 0x000fe40000000000 */
[----:B------:R-:W-:Y:S02]  /*0160*/  IMAD.MOV.U32 R6, RZ, RZ, R8 ;  /* 0x000000ffff067224 */ /* 0x000fe400078e0008 */
[----:B------:R-:W-:Y:S02]  /*0170*/  IMAD.MOV.U32 R11, RZ, RZ, R3 ;  /* 0x000000ffff0b7224 */ /* 0x000fe400078e0003 */
[----:B------:R-:W-:Y:S01]  /*0180*/  IMAD.MOV.U32 R2, RZ, RZ, -0x23270784 ;  /* 0xdcd8f87cff027424 */ /* 0x000fe200078e00ff */
[----:B------:R1:W-:Y:S04]  /*0190*/  STL.128 [R1], R4 ;  /* 0x0000000401007387 */ /* 0x0003e80000100c00 */
[----:B------:R1:W-:Y:S01]  /*01a0*/  STL.64 [R1+0x10], R10 ;  /* 0x0000100a01007387 */ /* 0x0003e20000100a00 */
[----:B0-2---:R-:W-:Y:S05]  /*01b0*/  @!P0 BRA `(.L_x_0) ;  /* 0x0000002400408947 */ /* 0x005fea0003800000 */
[----:B-1----:R-:W-:Y:S02]  /*01c0*/  IMAD.MOV.U32 R4, RZ, RZ, R16 ;  /* 0x000000ffff047224 */ /* 0x002fe400078e0010 */
[----:B------:R-:W-:Y:S02]  /*01d0*/  IMAD.MOV.U32 R11, RZ, RZ, R17 ;  /* 0x000000ffff0b7224 */ /* 0x000fe400078e0011 */
[----:B------:R-:W-:Y:S02]  /*01e0*/  IMAD.MOV.U32 R10, RZ, RZ, RZ ;  /* 0x000000ffff0a7224 */ /* 0x000fe400078e00ff */
[----:B------:R-:W-:Y:S02]  /*01f0*/  IMAD.MOV.U32 R9, RZ, RZ, -0x75bd8fc ;  /* 0xf8a42704ff097424 */ /* 0x000fe400078e00ff */
[----:B------:R-:W-:-:S07]  /*0200*/  IMAD.MOV.U32 R2, RZ, RZ, -0x23270784 ;  /* 0xdcd8f87cff027424 */ /* 0x000fce00078e00ff */
.L_x_8:
[----:B------:R-:W-:-:S04]  /*0210*/  LOP3.LUT R23, R4, 0x3, RZ, 0xc0, !PT ;  /* 0x0000000304177812 */ /* 0x000fc800078ec0ff */
[----:B------:R-:W-:-:S04]  /*0220*/  ISETP.NE.U32.AND P0, PT, R23, RZ, PT ;  /* 0x000000ff1700720c */ /* 0x000fc80003f05070 */
[----:B------:R-:W-:-:S13]  /*0230*/  ISETP.NE.AND.EX P0, PT, RZ, RZ, PT, P0 ;  /* 0x000000ffff00720c */ /* 0x000fda0003f05300 */
[----:B012---:R-:W-:Y:S05]  /*0240*/  @!P0 BRA `(.L_x_1) ;  /* 0x0000002400048947 */ /* 0x007fea0003800000 */
[----:B------:R-:W0:Y:S01]  /*0250*/  LDC.64 R6, c[0x4][0x8] ;  /* 0x01000200ff067b82 */ /* 0x000e220000000a00 */
[----:B------:R-:W-:Y:S01]  /*0260*/  IMAD.MOV.U32 R18, RZ, RZ, RZ ;  /* 0x000000ffff127224 */ /* 0x000fe200078e00ff */
[----:B------:R-:W-:Y:S02]  /*0270*/  CS2R R2, SRZ ;  /* 0x0000000000027805 */ /* 0x000fe4000001ff00 */
[----:B------:R-:W-:Y:S01]  /*0280*/  CS2R R8, SRZ ;  /* 0x0000000000087805 */ /* 0x000fe2000001ff00 */
[----:B------:R-:W-:Y:S02]  /*0290*/  IMAD.MOV.U32 R5, RZ, RZ, RZ ;  /* 0x000000ffff057224 */ /* 0x000fe400078e00ff */
[----:B0-----:R-:W-:-:S07]  /*02a0*/  IMAD.WIDE.U32 R6, R10, 0xc80, R6 ;  /* 0x00000c800a067825 */ /* 0x001fce00078e0006 */
.L_x_3:
[----:B------:R-:W-:-:S06]  /*02b0*/  IMAD R15, R18, 0x4, R1 ;  /* 0x00000004120f7824 */ /* 0x000fcc00078e0201 */
[----:B------:R-:W5:Y:S01]  /*02c0*/  LDL R15, [R15+0x4] ;  /* 0x000004000f0f7983 */ /* 0x000f620000100800 */
[----:B------:R-:W-:Y:S02]  /*02d0*/  IMAD.SHL.U32 R19, R18, 0x20, RZ ;  /* 0x0000002012137824 */ /* 0x000fe400078e00ff */
[----:B------:R-:W-:-:S07]  /*02e0*/  IMAD.MOV.U32 R20, RZ, RZ, RZ ;  /* 0x000000ffff147224 */ /* 0x000fce00078e00ff */
.L_x_2:
[----:B-----5:R-:W-:Y:S01]  /*02f0*/  SHF.R.U32.HI R27, RZ, R20, R15 ;  /* 0x00000014ff1b7219 */ /* 0x020fe2000001160f */
[----:B------:R-:W-:-:S03]  /*0300*/  IMAD.IADD R16, R19, 0x1, R20 ;  /* 0x0000000113107824 */ /* 0x000fc600078e0214 */
[----:B------:R-:W-:-:S04]  /*0310*/  LOP3.LUT R17, R27, 0x1, RZ, 0xc0, !PT ;  /* 0x000000011b117812 */ /* 0x000fc800078ec0ff */
[----:B------:R-:W-:Y:S01]  /*0320*/  ISETP.NE.U32.AND P0, PT, R17, 0x1, PT ;  /* 0x000000011100780c */ /* 0x000fe20003f05070 */
[----:B------:R-:W-:-:S03]  /*0330*/  IMAD R17, R16, 0x5, RZ ;  /* 0x0000000510117824 */ /* 0x000fc600078e02ff */
[----:B------:R-:W-:Y:S01]  /*0340*/  R2P PR, R27, 0x7e ;  /* 0x0000007e1b007804 */ /* 0x000fe20000000000 */
[----:B------:R-:W-:-:S08]  /*0350*/  IMAD.WIDE.U32 R16, R17, 0x4, R6 ;  /* 0x0000000411107825 */ /* 0x000fd000078e0006 */
[----:B------:R-:W2:Y:S04]  /*0360*/  @!P0 LDG.E R21, desc[UR10][R16.64+0x4] ;  /* 0x0000040a10158981 */ /* 0x000ea8000c1e1900 */
[----:B------:R-:W3:Y:S04]  /*0370*/  @!P0 LDG.E R22, desc[UR10][R16.64+0x8] ;  /* 0x0000080a10168981 */ /* 0x000ee8000c1e1900 */
[----:B------:R-:W4:Y:S04]  /*0380*/  @!P0 LDG.E R24, desc[UR10][R16.64+0x10] ;  /* 0x0000100a10188981 */ /* 0x000f28000c1e1900 */
[----:B------:R-:W4:Y:S04]  /*0390*/  @P1 LDG.E R26, desc[UR10][R16.64+0x24] ;  /* 0x0000240a101a1981 */ /* 0x000f28000c1e1900 */
[----:B------:R-:W4:Y:S04]  /*03a0*/  @P2 LDG.E R25, desc[UR10][R16.64+0x2c] ;  /* 0x00002c0a10192981 */ /* 0x000f28000c1e1900 */
[----:B------:R-:W4:Y:S01]  /*03b0*/  @P2 LDG.E R29, desc[UR10][R16.64+0x34] ;  /* 0x0000340a101d2981 */ /* 0x000f22000c1e1900 */
[----:B--2---:R-:W-:-:S03]  /*03c0*/  @!P0 LOP3.LUT R8, R8, R21, RZ, 0x3c, !PT ;  /* 0x0000001508088212 */ /* 0x004fc600078e3cff */
[----:B------:R-:W2:Y:S01]  /*03d0*/  @!P0 LDG.E R21, desc[UR10][R16.64+0xc] ;  /* 0x00000c0a10158981 */ /* 0x000ea2000c1e1900 */
[----:B---3--:R-:W-:-:S03]  /*03e0*/  @!P0 LOP3.LUT R9, R9, R22, RZ, 0x3c, !PT ;  /* 0x0000001609098212 */ /* 0x008fc600078e3cff */
[----:B------:R-:W3:Y:S01]  /*03f0*/  @P2 LDG.E R22, desc[UR10][R16.64+0x38] ;  /* 0x0000380a10162981 */ /* 0x000ee2000c1e1900 */
[----:B----4-:R-:W-:-:S03]  /*0400*/  @!P0 LOP3.LUT R3, R3, R24, RZ, 0x3c, !PT ;  /* 0x0000001803038212 */ /* 0x010fc600078e3cff */
[----:B------:R-:W4:Y:S01]  /*0410*/  @P3 LDG.E R24, desc[UR10][R16.64+0x4c] ;  /* 0x00004c0a10183981 */ /* 0x000f22000c1e1900 */
[----:B------:R-:W-:-:S03]  /*0420*/  @P1 LOP3.LUT R3, R3, R26, RZ, 0x3c, !PT ;  /* 0x0000001a03031212 */ /* 0x000fc600078e3cff */
[----:B------:R-:W4:Y:S01]  /*0430*/  @P4 LDG.E R26, desc[UR10][R16.64+0x60] ;  /* 0x0000600a101a4981 */ /* 0x000f22000c1e1900 */
[----:B--2---:R-:W-:-:S03]  /*0440*/  @!P0 LOP3.LUT R2, R2, R21, RZ, 0x3c, !PT ;  /* 0x0000001502028212 */ /* 0x004fc600078e3cff */
[----:B------:R-:W2:Y:S01]  /*0450*/  @P1 LDG.E R21, desc[UR10][R16.64+0x18] ;  /* 0x0000180a10151981 */ /* 0x000ea2000c1e1900 */
[----:B---3--:R-:W-:-:S03]  /*0460*/  @P2 LOP3.LUT R3, R3, R22, RZ, 0x3c, !PT ;  /* 0x0000001603032212 */ /* 0x008fc600078e3cff */
[----:B------:R-:W3:Y:S01]  /*0470*/  @P1 LDG.E R22, desc[UR10][R16.64+0x1c] ;  /* 0x00001c0a10161981 */ /* 0x000ee2000c1e1900 */
[----:B--2---:R-:W-:-:S03]  /*0480*/  @P1 LOP3.LUT R8, R8, R21, RZ, 0x3c, !PT ;  /* 0x0000001508081212 */ /* 0x004fc600078e3cff */
[----:B------:R-:W2:Y:S01]  /*0490*/  @P1 LDG.E R21, desc[UR10][R16.64+0x20] ;  /* 0x0000200a10151981 */ /* 0x000ea2000c1e1900 */
[----:B---3--:R-:W-:-:S03]  /*04a0*/  @P1 LOP3.LUT R9, R9, R22, RZ, 0x3c, !PT ;  /* 0x0000001609091212 */ /* 0x008fc600078e3cff */
[----:B------:R-:W3:Y:S01]  /*04b0*/  @P2 LDG.E R22, desc[UR10][R16.64+0x30] ;  /* 0x0000300a10162981 */ /* 0x000ee2000c1e1900 */
[----:B----4-:R-:W-:-:S03]  /*04c0*/  @P3 LOP3.LUT R3, R3, R24, RZ, 0x3c, !PT ;  /* 0x0000001803033212 */ /* 0x010fc600078e3cff */
[----:B------:R-:W4:Y:S01]  /*04d0*/  @P5 LDG.E R24, desc[UR10][R16.64+0x74] ;  /* 0x0000740a10185981 */ /* 0x000f22000c1e1900 */
[----:B--2---:R-:W-:-:S03]  /*04e0*/  @P1 LOP3.LUT R2, R2, R21, RZ, 0x3c, !PT ;  /* 0x0000001502021212 */ /* 0x004fc600078e3cff */
[----:B------:R-:W2:Y:S01]  /*04f0*/  @P3 LDG.E R21, desc[UR10][R16.64+0x40] ;  /* 0x0000400a10153981 */ /* 0x000ea2000c1e1900 */
[----:B---3--:R-:W-:-:S03]  /*0500*/  @P2 LOP3.LUT R9, R9, R22, RZ, 0x3c, !PT ;  /* 0x0000001609092212 */ /* 0x008fc600078e3cff */
[----:B------:R-:W3:Y:S01]  /*0510*/  @!P0 LDG.E R22, desc[UR10][R16.64] ;  /* 0x0000000a10168981 */ /* 0x000ee2000c1e1900 */
[----:B------:R-:W-:Y:S02]  /*0520*/  @P4 LOP3.LUT R3, R3, R26, RZ, 0x3c, !PT ;  /* 0x0000001a03034212 */ /* 0x000fe400078e3cff */
[----:B------:R-:W-:Y:S01]  /*0530*/  @P2 LOP3.LUT R8, R8, R25, RZ, 0x3c, !PT ;  /* 0x0000001908082212 */ /* 0x000fe200078e3cff */
[----:B------:R-:W3:Y:S01]  /*0540*/  @P6 LDG.E R26, desc[UR10][R16.64+0x88] ;  /* 0x0000880a101a6981 */ /* 0x000ee2000c1e1900 */
[----:B----4-:R-:W-:-:S03]  /*0550*/  @P5 LOP3.LUT R3, R3, R24, RZ, 0x3c, !PT ;  /* 0x0000001803035212 */ /* 0x010fc600078e3cff */
[----:B------:R-:W4:Y:S04]  /*0560*/  @P3 LDG.E R24, desc[UR10][R16.64+0x44] ;  /* 0x0000440a10183981 */ /* 0x000f28000c1e1900 */
[----:B------:R-:W4:Y:S01]  /*0570*/  @P3 LDG.E R25, desc[UR10][R16.64+0x48] ;  /* 0x0000480a10193981 */ /* 0x000f22000c1e1900 */
[----:B--2---:R-:W-:-:S03]  /*0580*/  @P3 LOP3.LUT R8, R8, R21, RZ, 0x3c, !PT ;  /* 0x0000001508083212 */ /* 0x004fc600078e3cff */
[----:B------:R-:W2:Y:S01]  /*0590*/  @P4 LDG.E R21, desc[UR10][R16.64+0x54] ;  /* 0x0000540a10154981 */ /* 0x000ea2000c1e1900 */
[----:B---3--:R-:W-:-:S03]  /*05a0*/  @!P0 LOP3.LUT R5, R5, R22, RZ, 0x3c, !PT ;  /* 0x0000001605058212 */ /* 0x008fc600078e3cff */
[----:B------:R-:W3:Y:S01]  /*05b0*/  @P1 LDG.E R22, desc[UR10][R16.64+0x14] ;  /* 0x0000140a10161981 */ /* 0x000ee2000c1e1900 */
[----:B----4-:R-:W-:-:S03]  /*05c0*/  @P3 LOP3.LUT R9, R9, R24, RZ, 0x3c, !PT ;  /* 0x0000001809093212 */ /* 0x010fc600078e3cff */
[----:B------:R-:W4:Y:S01]  /*05d0*/  @P2 LDG.E R24, desc[UR10][R16.64+0x28] ;  /* 0x0000280a10182981 */ /* 0x000f22000c1e1900 */
[----:B--2---:R-:W-:-:S03]  /*05e0*/  @P4 LOP3.LUT R8, R8, R21, RZ, 0x3c, !PT ;  /* 0x0000001508084212 */ /* 0x004fc600078e3cff */
[----:B------:R-:W2:Y:S01]  /*05f0*/  @P4 LDG.E R21, desc[UR10][R16.64+0x5c] ;  /* 0x00005c0a10154981 */ /* 0x000ea2000c1e1900 */
[----:B---3--:R-:W-:-:S03]  /*0600*/  @P1 LOP3.LUT R5, R5, R22, RZ, 0x3c, !PT ;  /* 0x0000001605051212 */ /* 0x008fc600078e3cff */
[----:B------:R-:W3:Y:S01]  /*0610*/  @P3 LDG.E R22, desc[UR10][R16.64+0x3c] ;  /* 0x00003c0a10163981 */ /* 0x000ee2000c1e1900 */
[----:B------:R-:W-:Y:S02]  /*0620*/  @P2 LOP3.LUT R2, R2, R29, RZ, 0x3c, !PT ;  /* 0x0000001d02022212 */ /* 0x000fe400078e3cff */
        /* <DEDUP_REMOVED lines=8> */
[----:B---3--:R-:W-:-:S03]  /*06b0*/  @P3 LOP3.LUT R5, R5, R22, RZ, 0x3c, !PT ;  /* 0x0000001605053212 */ /* 0x008fc600078e3cff */
[----:B------:R-:W3:Y:S01]  /*06c0*/  @P5 LDG.E R22, desc[UR10][R16.64+0x64] ;  /* 0x0000640a10165981 */ /* 0x000ee2000c1e1900 */
[----:B------:R-:W-:-:S03]  /*06d0*/  @P4 LOP3.LUT R9, R9, R26, RZ, 0x3c, !PT ;  /* 0x0000001a09094212 */ /* 0x000fc600078e3cff */
[----:B------:R-:W3:Y:S01]  /*06e0*/  @P5 LDG.E R26, desc[UR10][R16.64+0x6c] ;  /* 0x00006c0a101a5981 */ /* 0x000ee2000c1e1900 */
[----:B----4-:R-:W-:-:S03]  /*06f0*/  @P4 LOP3.LUT R5, R5, R24, RZ, 0x3c, !PT ;  /* 0x0000001805054212 */ /* 0x010fc600078e3cff */
[----:B------:R-:W4:Y:S01]  /*0700*/  @P6 LDG.E R24, desc[UR10][R16.64+0x80] ;  /* 0x0000800a10186981 */ /* 0x000f22000c1e1900 */
[----:B------:R-:W-:-:S03]  /*0710*/  @P5 LOP3.LUT R8, R8, R25, RZ, 0x3c, !PT ;  /* 0x0000001908085212 */ /* 0x000fc600078e3cff */
[----:B------:R-:W4:Y:S01]  /*0720*/  @P6 LDG.E R25, desc[UR10][R16.64+0x7c] ;  /* 0x00007c0a10196981 */ /* 0x000f22000c1e1900 */
[----:B--2---:R-:W-:-:S03]  /*0730*/  @P5 LOP3.LUT R2, R2, R21, RZ, 0x3c, !PT ;  /* 0x0000001502025212 */ /* 0x004fc600078e3cff */
[----:B------:R-:W2:Y:S01]  /*0740*/  @P6 LDG.E R21, desc[UR10][R16.64+0x84] ;  /* 0x0000840a10156981 */ /* 0x000ea2000c1e1900 */
[----:B---3--:R-:W-:-:S03]  /*0750*/  @P5 LOP3.LUT R5, R5, R22, RZ, 0x3c, !PT ;  /* 0x0000001605055212 */ /* 0x008fc600078e3cff */
[----:B------:R-:W3:Y:S01]  /*0760*/  @P6 LDG.E R22, desc[UR10][R16.64+0x78] ;  /* 0x0000780a10166981 */ /* 0x000ee2000c1e1900 */
[----:B------:R-:W-:Y:S02]  /*0770*/  LOP3.LUT P0, RZ, R27, 0x80, RZ, 0xc0, !PT ;  /* 0x000000801bff7812 */ /* 0x000fe4000780c0ff */
[----:B------:R-:W-:-:S04]  /*0780*/  @P5 LOP3.LUT R9, R9, R26, RZ, 0x3c, !PT ;  /* 0x0000001a09095212 */ /* 0x000fc800078e3cff */
[----:B----4-:R-:W-:Y:S02]  /*0790*/  @P6 LOP3.LUT R9, R9, R24, RZ, 0x3c, !PT ;  /* 0x0000001809096212 */ /* 0x010fe400078e3cff */
[----:B------:R-:W-:-:S05]  /*07a0*/  @P6 LOP3.LUT R8, R8, R25, RZ, 0x3c, !PT ;  /* 0x0000001908086212 */ /* 0x000fca00078e3cff */
[----:B------:R-:W4:Y:S04]  /*07b0*/  @P0 LDG.E R25, desc[UR10][R16.64+0x90] ;  /* 0x0000900a10190981 */ /* 0x000f28000c1e1900 */
[----:B------:R-:W4:Y:S04]  /*07c0*/  @P0 LDG.E R24, desc[UR10][R16.64+0x94] ;  /* 0x0000940a10180981 */ /* 0x000f28000c1e1900 */
[----:B------:R-:W4:Y:S01]  /*07d0*/  @P0 LDG.E R26, desc[UR10][R16.64+0x9c] ;  /* 0x00009c0a101a0981 */ /* 0x000f22000c1e1900 */
[----:B--2---:R-:W-:-:S03]  /*07e0*/  @P6 LOP3.LUT R2, R2, R21, RZ, 0x3c, !PT ;  /* 0x0000001502026212 */ /* 0x004fc600078e3cff */
[----:B------:R-:W2:Y:S01]  /*07f0*/  @P0 LDG.E R21, desc[UR10][R16.64+0x98] ;  /* 0x0000980a10150981 */ /* 0x000ea2000c1e1900 */
[----:B---3--:R-:W-:-:S03]  /*0800*/  @P6 LOP3.LUT R5, R5, R22, RZ, 0x3c, !PT ;  /* 0x0000001605056212 */ /* 0x008fc600078e3cff */
[----:B------:R-:W3:Y:S01]  /*0810*/  @P0 LDG.E R22, desc[UR10][R16.64+0x8c] ;  /* 0x00008c0a10160981 */ /* 0x000ee2000c1e1900 */
[----:B----4-:R-:W-:Y:S02]  /*0820*/  @P0 LOP3.LUT R8, R8, R25, RZ, 0x3c, !PT ;  /* 0x0000001908080212 */ /* 0x010fe400078e3cff */
[----:B------:R-:W-:Y:S02]  /*0830*/  @P0 LOP3.LUT R9, R9, R24, RZ, 0x3c, !PT ;  /* 0x0000001809090212 */ /* 0x000fe400078e3cff */
[----:B------:R-:W-:Y:S02]  /*0840*/  @P0 LOP3.LUT R3, R3, R26, RZ, 0x3c, !PT ;  /* 0x0000001a03030212 */ /* 0x000fe400078e3cff */
[----:B--2---:R-:W-:Y:S02]  /*0850*/  @P0 LOP3.LUT R2, R2, R21, RZ, 0x3c, !PT ;  /* 0x0000001502020212 */ /* 0x004fe400078e3cff */
[----:B---3--:R-:W-:Y:S02]  /*0860*/  @P0 LOP3.LUT R5, R5, R22, RZ, 0x3c, !PT ;  /* 0x0000001605050212 */ /* 0x008fe400078e3cff */
[----:B------:R-:W-:-:S13]  /*0870*/  R2P PR, R27.B1, 0x7f ;  /* 0x0000007f1b007804 */ /* 0x000fda0000001000 */
[----:B------:R-:W2:Y:S04]  /*0880*/  @P0 LDG.E R22, desc[UR10][R16.64+0xb0] ;  /* 0x0000b00a10160981 */ /* 0x000ea8000c1e1900 */
[----:B------:R-:W3:Y:S04]  /*0890*/  @P1 LDG.E R24, desc[UR10][R16.64+0xc4] ;  /* 0x0000c40a10181981 */ /* 0x000ee8000c1e1900 */
[----:B------:R-:W4:Y:S04]  /*08a0*/  @P0 LDG.E R21, desc[UR10][R16.64+0xa4] ;  /* 0x0000a40a10150981 */ /* 0x000f28000c1e1900 */
[----:B------:R-:W4:Y:S04]  /*08b0*/  @P2 LDG.E R26, desc[UR10][R16.64+0xd8] ;  /* 0x0000d80a101a2981 */ /* 0x000f28000c1e1900 */
[----:B------:R-:W4:Y:S04]  /*08c0*/  @P3 LDG.E R28, desc[UR10][R16.64+0xec] ;  /* 0x0000ec0a101c3981 */ /* 0x000f28000c1e1900 */
[----:B------:R-:W4:Y:S01]  /*08d0*/  @P1 LDG.E R25, desc[UR10][R16.64+0xb8] ;  /* 0x0000b80a10191981 */ /* 0x000f22000c1e1900 */
[----:B--2---:R-:W-:-:S03]  /*08e0*/  @P0 LOP3.LUT R3, R3, R22, RZ, 0x3c, !PT ;  /* 0x0000001603030212 */ /* 0x004fc600078e3cff */
[----:B------:R-:W2:Y:S01]  /*08f0*/  @P0 LDG.E R22, desc[UR10][R16.64+0xa0] ;  /* 0x0000a00a10160981 */ /* 0x000ea2000c1e1900 */
[----:B---3--:R-:W-:-:S03]  /*0900*/  @P1 LOP3.LUT R3, R3, R24, RZ, 0x3c, !PT ;  /* 0x0000001803031212 */ /* 0x008fc600078e3cff */
[----:B------:R-:W3:Y:S01]  /*0910*/  @P0 LDG.E R24, desc[UR10][R16.64+0xa8] ;  /* 0x0000a80a10180981 */ /* 0x000ee2000c1e1900 */
[----:B----4-:R-:W-:-:S03]  /*0920*/  @P0 LOP3.LUT R8, R8, R21, RZ, 0x3c, !PT ;  /* 0x0000001508080212 */ /* 0x010fc600078e3cff */
[----:B------:R-:W4:Y:S01]  /*0930*/  @P0 LDG.E R21, desc[UR10][R16.64+0xac] ;  /* 0x0000ac0a10150981 */ /* 0x000f22000c1e1900 */
[----:B------:R-:W-:Y:S02]  /*0940*/  @P2 LOP3.LUT R3, R3, R26, RZ, 0x3c, !PT ;  /* 0x0000001a03032212 */ /* 0x000fe400078e3cff */
[----:B--2---:R-:W-:Y:S02]  /*0950*/  @P0 LOP3.LUT R5, R5, R22, RZ, 0x3c, !PT ;  /* 0x0000001605050212 */ /* 0x004fe400078e3cff */
[----:B------:R-:W2:Y:S01]  /*0960*/  @P5 LDG.E R22, desc[UR10][R16.64+0x114] ;  /* 0x0001140a10165981 */ /* 0x000ea2000c1e1900 */
[----:B---3--:R-:W-:-:S03]  /*0970*/  @P0 LOP3.LUT R9, R9, R24, RZ, 0x3c, !PT ;  /* 0x0000001809090212 */ /* 0x008fc600078e3cff */
[----:B------:R-:W3:Y:S01]  /*0980*/  @P4 LDG.E R24, desc[UR10][R16.64+0x100] ;  /* 0x0001000a10184981 */ /* 0x000ee2000c1e1900 */
[----:B------:R-:W-:Y:S02]  /*0990*/  @P3 LOP3.LUT R3, R3, R28, RZ, 0x3c, !PT ;  /* 0x0000001c03033212 */ /* 0x000fe400078e3cff */
[----:B----4-:R-:W-:Y:S02]  /*09a0*/  @P0 LOP3.LUT R2, R2, R21, RZ, 0x3c, !PT ;  /* 0x0000001502020212 */ /* 0x010fe400078e3cff */
[----:B------:R-:W4:Y:S01]  /*09b0*/  @P1 LDG.E R21, desc[UR10][R16.64+0xc0] ;  /* 0x0000c00a10151981 */ /* 0x000f22000c1e1900 */
[----:B---3--:R-:W-:-:S03]  /*09c0*/  @P4 LOP3.LUT R3, R3, R24, RZ, 0x3c, !PT ;  /* 0x0000001803034212 */ /* 0x008fc600078e3cff */
[----:B------:R-:W3:Y:S01]  /*09d0*/  @P6 LDG.E R24, desc[UR10][R16.64+0x128] ;  /* 0x0001280a10186981 */ /* 0x000ee2000c1e1900 */
[----:B--2---:R-:W-:-:S03]  /*09e0*/  @P5 LOP3.LUT R3, R3, R22, RZ, 0x3c, !PT ;  /* 0x0000001603035212 */ /* 0x004fc600078e3cff */
[----:B------:R-:W2:Y:S01]  /*09f0*/  @P1 LDG.E R22, desc[UR10][R16.64+0xbc] ;  /* 0x0000bc0a10161981 */ /* 0x000ea2000c1e1900 */
[----:B------:R-:W-:Y:S02]  /*0a00*/  @P1 LOP3.LUT R8, R8, R25, RZ, 0x3c, !PT ;  /* 0x0000001908081212 */ /* 0x000fe400078e3cff */
[----:B----4-:R-:W-:Y:S01]  /*0a10*/  @P1 LOP3.LUT R2, R2, R21, RZ, 0x3c, !PT ;  /* 0x0000001502021212 */ /* 0x010fe200078e3cff */
[----:B------:R-:W4:Y:S04]  /*0a20*/  @P2 LDG.E R25, desc[UR10][R16.64+0xcc] ;  /* 0x0000cc0a10192981 */ /* 0x000f28000c1e1900 */
[----:B------:R-:W4:Y:S01]  /*0a30*/  @P2 LDG.E R21, desc[UR10][R16.64+0xd4] ;  /* 0x0000d40a10152981 */ /* 0x000f22000c1e1900 */
[----:B---3--:R-:W-:-:S03]  /*0a40*/  @P6 LOP3.LUT R3, R3, R24, RZ, 0x3c, !PT ;  /* 0x0000001803036212 */ /* 0x008fc600078e3cff */
[----:B------:R-:W3:Y:S01]  /*0a50*/  @P2 LDG.E R24, desc[UR10][R16.64+0xd0] ;  /* 0x0000d00a10182981 */ /* 0x000ee2000c1e1900 */
[----:B--2---:R-:W-:-:S03]  /*0a60*/  @P1 LOP3.LUT R9, R9, R22, RZ, 0x3c, !PT ;  /* 0x0000001609091212 */ /* 0x004fc600078e3cff */
[----:B------:R-:W2:Y:S01]  /*0a70*/  @P1 LDG.E R22, desc[UR10][R16.64+0xb4] ;  /* 0x0000b40a10161981 */ /* 0x000ea2000c1e1900 */
[----:B----4-:R-:W-:-:S03]  /*0a80*/  @P2 LOP3.LUT R8, R8, R25, RZ, 0x3c, !PT ;  /* 0x0000001908082212 */ /* 0x010fc600078e3cff */
[----:B------:R-:W4:Y:S01]  /*0a90*/  @P3 LDG.E R25, desc[UR10][R16.64+0xe0] ;  /* 0x0000e00a10193981 */ /* 0x000f22000c1e1900 */
[----:B------:R-:W-:-:S03]  /*0aa0*/  @P2 LOP3.LUT R2, R2, R21, RZ, 0x3c, !PT ;  /* 0x0000001502022212 */ /* 0x000fc600078e3cff */
        /* <DEDUP_REMOVED lines=29> */
[----:B------:R-:W-:Y:S02]  /*0c80*/  LOP3.LUT P0, RZ, R27, 0x8000, RZ, 0xc0, !PT ;  /* 0x000080001bff7812 */ /* 0x000fe4000780c0ff */
[----:B----4-:R-:W-:Y:S02]  /*0c90*/  @P6 LOP3.LUT R8, R8, R25, RZ, 0x3c, !PT ;  /* 0x0000001908086212 */ /* 0x010fe400078e3cff */
[----:B------:R-:W-:-:S09]  /*0ca0*/  @P6 LOP3.LUT R2, R2, R21, RZ, 0x3c, !PT ;  /* 0x0000001502026212 */ /* 0x000fd200078e3cff */
[----:B------:R-:W4:Y:S04]  /*0cb0*/  @P0 LDG.E R25, desc[UR10][R16.64+0x130] ;  /* 0x0001300a10190981 */ /* 0x000f28000c1e1900 */
[----:B------:R-:W4:Y:S04]  /*0cc0*/  @P0 LDG.E R26, desc[UR10][R16.64+0x134] ;  /* 0x0001340a101a0981 */ /* 0x000f28000c1e1900 */
[----:B------:R-:W4:Y:S04]  /*0cd0*/  @P0 LDG.E R28, desc[UR10][R16.64+0x13c] ;  /* 0x00013c0a101c0981 */ /* 0x000f28000c1e1900 */
[----:B------:R-:W4:Y:S01]  /*0ce0*/  @P0 LDG.E R21, desc[UR10][R16.64+0x138] ;  /* 0x0001380a10150981 */ /* 0x000f22000c1e1900 */
[----:B---3--:R-:W-:-:S03]  /*0cf0*/  @P6 LOP3.LUT R9, R9, R24, RZ, 0x3c, !PT ;  /* 0x0000001809096212 */ /* 0x008fc600078e3cff */
[----:B------:R-:W3:Y:S01]  /*0d00*/  @P0 LDG.E R24, desc[UR10][R16.64+0x12c] ;  /* 0x00012c0a10180981 */ /* 0x000ee2000c1e1900 */
[----:B--2---:R-:W-:-:S03]  /*0d10*/  @P5 LOP3.LUT R5, R5, R22, RZ, 0x3c, !PT ;  /* 0x0000001605055212 */ /* 0x004fc600078e3cff */
[----:B------:R-:W2:Y:S01]  /*0d20*/  @P6 LDG.E R22, desc[UR10][R16.64+0x118] ;  /* 0x0001180a10166981 */ /* 0x000ea2000c1e1900 */
[----:B------:R-:W-:-:S05]  /*0d30*/  VIADD R20, R20, 0x10 ;  /* 0x0000001014147836 */ /* 0x000fca0000000000 */
[----:B------:R-:W-:Y:S02]  /*0d40*/  ISETP.NE.AND P1, PT, R20, 0x20, PT ;  /* 0x000000201400780c */ /* 0x000fe40003f25270 */
[----:B----4-:R-:W-:Y:S02]  /*0d50*/  @P0 LOP3.LUT R8, R8, R25, RZ, 0x3c, !PT ;  /* 0x0000001908080212 */ /* 0x010fe400078e3cff */
[----:B------:R-:W-:Y:S02]  /*0d60*/  @P0 LOP3.LUT R9, R9, R26, RZ, 0x3c, !PT ;  /* 0x0000001a09090212 */ /* 0x000fe400078e3cff */
[----:B------:R-:W-:Y:S02]  /*0d70*/  @P0 LOP3.LUT R3, R3, R28, RZ, 0x3c, !PT ;  /* 0x0000001c03030212 */ /* 0x000fe400078e3cff */
[----:B------:R-:W-:Y:S02]  /*0d80*/  @P0 LOP3.LUT R2, R2, R21, RZ, 0x3c, !PT ;  /* 0x0000001502020212 */ /* 0x000fe400078e3cff */
[----:B--2---:R-:W-:-:S04]  /*0d90*/  @P6 LOP3.LUT R5, R5, R22, RZ, 0x3c, !PT ;  /* 0x0000001605056212 */ /* 0x004fc800078e3cff */
[----:B---3--:R-:W-:Y:S01]  /*0da0*/  @P0 LOP3.LUT R5, R5, R24, RZ, 0x3c, !PT ;  /* 0x0000001805050212 */ /* 0x008fe200078e3cff */
[----:B------:R-:W-:Y:S06]  /*0db0*/  @P1 BRA `(.L_x_2) ;  /* 0xfffffff4004c1947 */ /* 0x000fec000383ffff */
[----:B------:R-:W-:-:S05]  /*0dc0*/  VIADD R18, R18, 0x1 ;  /* 0x0000000112127836 */ /* 0x000fca0000000000 */
[----:B------:R-:W-:-:S13]  /*0dd0*/  ISETP.NE.AND P0, PT, R18, 0x5, PT ;  /* 0x000000051200780c */ /* 0x000fda0003f05270 */
[----:B------:R-:W-:Y:S05]  /*0de0*/  @P0 BRA `(.L_x_3) ;  /* 0xfffffff400300947 */ /* 0x000fea000383ffff */
[----:B------:R0:W-:Y:S01]  /*0df0*/  STL [R1+0x4], R5 ;  /* 0x0000040501007387 */ /* 0x0001e20000100800 */
[----:B------:R-:W-:-:S03]  /*0e00*/  ISETP.NE.U32.AND P0, PT, R23, 0x1, PT ;  /* 0x000000011700780c */ /* 0x000fc60003f05070 */
[----:B------:R0:W-:Y:S01]  /*0e10*/  STL.64 [R1+0x8], R8 ;  /* 0x0000080801007387 */ /* 0x0001e20000100a00 */
[----:B------:R-:W-:-:S03]  /*0e20*/  ISETP.NE.AND.EX P0, PT, RZ, RZ, PT, P0 ;  /* 0x000000ffff00720c */ /* 0x000fc60003f05300 */
[----:B------:R0:W-:Y:S10]  /*0e30*/  STL.64 [R1+0x10], R2 ;  /* 0x0000100201007387 */ /* 0x0001f40000100a00 */
[----:B------:R-:W-:Y:S05]  /*0e40*/  @!P0 BRA `(.L_x_1) ;  /* 0x0000001800048947 */ /* 0x000fea0003800000 */
[----:B------:R-:W-:Y:S01]  /*0e50*/  UMOV UR4, URZ ;  /* 0x000000ff00047c82 */ /* 0x000fe20008000000 */
[----:B------:R-:W-:Y:S01]  /*0e60*/  UMOV UR5, URZ ;  /* 0x000000ff00057c82 */ /* 0x000fe20008000000 */
[----:B------:R-:W-:Y:S02]  /*0e70*/  IMAD.MOV.U32 R18, RZ, RZ, RZ ;  /* 0x000000ffff127224 */ /* 0x000fe400078e00ff */
[----:B0-----:R-:W-:Y:S02]  /*0e80*/  IMAD.MOV.U32 R5, RZ, RZ, RZ ;  /* 0x000000ffff057224 */ /* 0x001fe400078e00ff */
[----:B------:R-:W-:Y:S02]  /*0e90*/  IMAD.U32 R3, RZ, RZ, UR4 ;  /* 0x00000004ff037e24 */ /* 0x000fe4000f8e00ff */
[----:B------:R-:W-:Y:S02]  /*0ea0*/  IMAD.U32 R2, RZ, RZ, UR5 ;  /* 0x00000005ff027e24 */ /* 0x000fe4000f8e00ff */
[----:B------:R-:W-:-:S02]  /*0eb0*/  IMAD.U32 R9, RZ, RZ, UR4 ;  /* 0x00000004ff097e24 */ /* 0x000fc4000f8e00ff */
[----:B------:R-:W-:-:S07]  /*0ec0*/  IMAD.U32 R8, RZ, RZ, UR5 ;  /* 0x00000005ff087e24 */ /* 0x000fce000f8e00ff */
.L_x_5:
[----:B------:R-:W-:-:S06]  /*0ed0*/  IMAD R15, R18, 0x4, R1 ;  /* 0x00000004120f7824 */ /* 0x000fcc00078e0201 */
[----:B------:R-:W5:Y:S01]  /*0ee0*/  LDL R15, [R15+0x4] ;  /* 0x000004000f0f7983 */ /* 0x000f620000100800 */
[----:B------:R-:W-:Y:S02]  /*0ef0*/  IMAD.SHL.U32 R19, R18, 0x20, RZ ;  /* 0x0000002012137824 */ /* 0x000fe400078e00ff */
[----:B------:R-:W-:-:S07]  /*0f00*/  IMAD.MOV.U32 R20, RZ, RZ, RZ ;  /* 0x000000ffff147224 */ /* 0x000fce00078e00ff */
.L_x_4:
        /* <DEDUP_REMOVED lines=181> */
[----:B------:R-:W-:Y:S05]  /*1a60*/  @P0 BRA `(.L_x_1) ;  /* 0x0000000800fc0947 */ /* 0x000fea0003800000 */
[----:B------:R-:W-:Y:S01]  /*1a70*/  UMOV UR4, URZ ;  /* 0x000000ff00047c82 */ /* 0x000fe20008000000 */
[----:B------:R-:W-:Y:S01]  /*1a80*/  UMOV UR5, URZ ;  /* 0x000000ff00057c82 */ /* 0x000fe20008000000 */
[----:B------:R-:W-:Y:S02]  /*1a90*/  IMAD.MOV.U32 R18, RZ, RZ, RZ ;  /* 0x000000ffff127224 */ /* 0x000fe400078e00ff */
[----:B-1----:R-:W-:Y:S02]  /*1aa0*/  IMAD.MOV.U32 R5, RZ, RZ, RZ ;  /* 0x000000ffff057224 */ /* 0x002fe400078e00ff */
[----:B------:R-:W-:Y:S02]  /*1ab0*/  IMAD.U32 R3, RZ, RZ, UR4 ;  /* 0x00000004ff037e24 */ /* 0x000fe4000f8e00ff */
[----:B------:R-:W-:Y:S02]  /*1ac0*/  IMAD.U32 R2, RZ, RZ, UR5 ;  /* 0x00000005ff027e24 */ /* 0x000fe4000f8e00ff */
[----:B------:R-:W-:-:S02]  /*1ad0*/  IMAD.U32 R9, RZ, RZ, UR4 ;  /* 0x00000004ff097e24 */ /* 0x000fc4000f8e00ff */
[----:B------:R-:W-:-:S07]  /*1ae0*/  IMAD.U32 R8, RZ, RZ, UR5 ;  /* 0x00000005ff087e24 */ /* 0x000fce000f8e00ff */
.L_x_7:
[----:B------:R-:W-:-:S06]  /*1af0*/  IMAD R15, R18, 0x4, R1 ;  /* 0x00000004120f7824 */ /* 0x000fcc00078e0201 */
[----:B------:R-:W5:Y:S01]  /*1b00*/  LDL R15, [R15+0x4] ;  /* 0x000004000f0f7983 */ /* 0x000f620000100800 */
[----:B------:R-:W-:Y:S02]  /*1b10*/  IMAD.SHL.U32 R19, R18, 0x20, RZ ;  /* 0x0000002012137824 */ /* 0x000fe400078e00ff */
[----:B------:R-:W-:-:S07]  /*1b20*/  IMAD.MOV.U32 R20, RZ, RZ, RZ ;  /* 0x000000ffff147224 */ /* 0x000fce00078e00ff */
.L_x_6:
        /* <DEDUP_REMOVED lines=8> */
[----:B------:R-:W3:Y:S04]  /*1bb0*/  @P1 LDG.E R24, desc[UR10][R16.64+0x24] ;  /* 0x0000240a10181981 */ /* 0x000ee8000c1e1900 */
[----:B------:R-:W4:Y:S04]  /*1bc0*/  @P2 LDG.E R26, desc[UR10][R16.64+0x38] ;  /* 0x0000380a101a2981 */ /* 0x000f28000c1e1900 */
[----:B------:R-:W4:Y:S04]  /*1bd0*/  @P3 LDG.E R28, desc[UR10][R16.64+0x4c] ;  /* 0x00004c0a101c3981 */ /* 0x000f28000c1e1900 */
[----:B------:R-:W4:Y:S04]  /*1be0*/  @!P0 LDG.E R21, desc[UR10][R16.64+0x4] ;  /* 0x0000040a10158981 */ /* 0x000f28000c1e1900 */
[----:B------:R-:W4:Y:S01]  /*1bf0*/  @P1 LDG.E R23, desc[UR10][R16.64+0x18] ;  /* 0x0000180a10171981 */ /* 0x000f22000c1e1900 */
[----:B--2---:R-:W-:-:S03]  /*1c00*/  @!P0 LOP3.LUT R3, R3, R22, RZ, 0x3c, !PT ;  /* 0x0000001603038212 */ /* 0x004fc600078e3cff */
[----:B------:R-:W2:Y:S01]  /*1c10*/  @!P0 LDG.E R22, desc[UR10][R16.64+0x8] ;  /* 0x0000080a10168981 */ /* 0x000ea2000c1e1900 */
[----:B---3--:R-:W-:-:S03]  /*1c20*/  @P1 LOP3.LUT R3, R3, R24, RZ, 0x3c, !PT ;  /* 0x0000001803031212 */ /* 0x008fc600078e3cff */
[----:B------:R-:W3:Y:S01]  /*1c30*/  @P4 LDG.E R24, desc[UR10][R16.64+0x60] ;  /* 0x0000600a10184981 */ /* 0x000ee2000c1e1900 */
[----:B----4-:R-:W-:-:S03]  /*1c40*/  @P2 LOP3.LUT R3, R3, R26, RZ, 0x3c, !PT ;  /* 0x0000001a03032212 */ /* 0x010fc600078e3cff */
[----:B------:R-:W4:Y:S01]  /*1c50*/  @P5 LDG.E R26, desc[UR10][R16.64+0x74] ;  /* 0x0000740a101a5981 */ /* 0x000f22000c1e1900 */
[----:B------:R-:W-:Y:S02]  /*1c60*/  @P3 LOP3.LUT R3, R3, R28, RZ, 0x3c, !PT ;  /* 0x0000001c03033212 */ /* 0x000fe400078e3cff */
[----:B------:R-:W-:Y:S02]  /*1c70*/  @!P0 LOP3.LUT R8, R8, R21, RZ, 0x3c, !PT ;  /* 0x0000001508088212 */ /* 0x000fe400078e3cff */
[----:B------:R-:W4:Y:S01]  /*1c80*/  @!P0 LDG.E R21, desc[UR10][R16.64+0xc] ;  /* 0x00000c0a10158981 */ /* 0x000f22000c1e1900 */
[----:B--2---:R-:W-:-:S03]  /*1c90*/  @!P0 LOP3.LUT R9, R9, R22, RZ, 0x3c, !PT ;  /* 0x0000001609098212 */ /* 0x004fc600078e3cff */
[----:B------:R-:W2:Y:S01]  /*1ca0*/  @!P0 LDG.E R22, desc[UR10][R16.64] ;  /* 0x0000000a10168981 */ /* 0x000ea2000c1e1900 */
[----:B---3--:R-:W-:-:S03]  /*1cb0*/  @P4 LOP3.LUT R3, R3, R24, RZ, 0x3c, !PT ;  /* 0x0000001803034212 */ /* 0x008fc600078e3cff */
[----:B------:R-:W3:Y:S01]  /*1cc0*/  @P6 LDG.E R24, desc[UR10][R16.64+0x88] ;  /* 0x0000880a10186981 */ /* 0x000ee2000c1e1900 */
[----:B----4-:R-:W-:Y:S02]  /*1cd0*/  @P5 LOP3.LUT R3, R3, R26, RZ, 0x3c, !PT ;  /* 0x0000001a03035212 */ /* 0x010fe400078e3cff */
[----:B------:R-:W-:Y:S02]  /*1ce0*/  @!P0 LOP3.LUT R2, R2, R21, RZ, 0x3c, !PT ;  /* 0x0000001502028212 */ /* 0x000fe400078e3cff */
[----:B------:R-:W4:Y:S01]  /*1cf0*/  @P1 LDG.E R21, desc[UR10][R16.64+0x20] ;  /* 0x0000200a10151981 */ /* 0x000f22000c1e1900 */
[----:B--2---:R-:W-:-:S03]  /*1d00*/  @!P0 LOP3.LUT R5, R5, R22, RZ, 0x3c, !PT ;  /* 0x0000001605058212 */ /* 0x004fc600078e3cff */
[----:B------:R-:W2:Y:S01]  /*1d10*/  @P1 LDG.E R22, desc[UR10][R16.64+0x14] ;  /* 0x0000140a10161981 */ /* 0x000ea2000c1e1900 */
[----:B---3--:R-:W-:-:S03]  /*1d20*/  @P6 LOP3.LUT R3, R3, R24, RZ, 0x3c, !PT ;  /* 0x0000001803036212 */ /* 0x008fc600078e3cff */
[----:B------:R-:W3:Y:S01]  /*1d30*/  @P1 LDG.E R24, desc[UR10][R16.64+0x1c] ;  /* 0x00001c0a10181981 */ /* 0x000ee2000c1e1900 */
[----:B------:R-:W-:-:S03]  /*1d40*/  @P1 LOP3.LUT R8, R8, R23, RZ, 0x3c, !PT ;  /* 0x0000001708081212 */ /* 0x000fc600078e3cff */
[----:B------:R-:W3:Y:S01]  /*1d50*/  @P2 LDG.E R23, desc[UR10][R16.64+0x2c] ;  /* 0x00002c0a10172981 */ /* 0x000ee2000c1e1900 */
[----:B----4-:R-:W-:-:S03]  /*1d60*/  @P1 LOP3.LUT R2, R2, R21, RZ, 0x3c, !PT ;  /* 0x0000001502021212 */ /* 0x010fc600078e3cff */
        /* <DEDUP_REMOVED lines=37> */
[----:B------:R-:W-:Y:S02]  /*1fc0*/  LOP3.LUT P0, RZ, R25, 0x80, RZ, 0xc0, !PT ;  /* 0x0000008019ff7812 */ /* 0x000fe4000780c0ff */
[----:B------:R-:W-:Y:S02]  /*1fd0*/  @P6 LOP3.LUT R8, R8, R23, RZ, 0x3c, !PT ;  /* 0x0000001708086212 */ /* 0x000fe400078e3cff */
[----:B----4-:R-:W-:-:S09]  /*1fe0*/  @P6 LOP3.LUT R2, R2, R21, RZ, 0x3c, !PT ;  /* 0x0000001502026212 */ /* 0x010fd200078e3cff */
        /* <DEDUP_REMOVED lines=33> */
[----:B------:R-:W2:Y:S01]  /*2200*/  @P4 LDG.E R26, desc[UR10][R16.64+0x100] ;  /* 0x0001000a101a4981 */ /* 0x000ea2000c1e1900 */
[----:B------:R-:W-:-:S03]  /*2210*/  LOP3.LUT P0, RZ, R25, 0x8000, RZ, 0xc0, !PT ;  /* 0x0000800019ff7812 */ /* 0x000fc6000780c0ff */
[----:B------:R-:W2:Y:S01]  /*2220*/  @P2 LDG.E R25, desc[UR10][R16.64+0xcc] ;  /* 0x0000cc0a10192981 */ /* 0x000ea2000c1e1900 */
[----:B------:R-:W-:-:S03]  /*2230*/  @P1 LOP3.LUT R8, R8, R23, RZ, 0x3c, !PT ;  /* 0x0000001708081212 */ /* 0x000fc600078e3cff */
[----:B------:R-:W2:Y:S06]  /*2240*/  @P3 LDG.E R23, desc[UR10][R16.64+0xe0] ;  /* 0x0000e00a10173981 */ /* 0x000eac000c1e1900 */
[----:B------:R-:W2:Y:S01]  /*2250*/  @P0 LDG.E R28, desc[UR10][R16.64+0x13c] ;  /* 0x00013c0a101c0981 */ /* 0x000ea2000c1e1900 */
[----:B---3--:R-:W-:-:S03]  /*2260*/  @P1 LOP3.LUT R9, R9, R22, RZ, 0x3c, !PT ;  /* 0x0000001609091212 */ /* 0x008fc600078e3cff */
[----:B------:R-:W3:Y:S01]  /*2270*/  @P3 LDG.E R22, desc[UR10][R16.64+0xe4] ;  /* 0x0000e40a10163981 */ /* 0x000ee2000c1e1900 */
[----:B----4-:R-:W-:-:S03]  /*2280*/  @P1 LOP3.LUT R2, R2, R21, RZ, 0x3c, !PT ;  /* 0x0000001502021212 */ /* 0x010fc600078e3cff */
[----:B------:R-:W4:Y:S01]  /*2290*/  @P2 LDG.E R21, desc[UR10][R16.64+0xd4] ;  /* 0x0000d40a10152981 */ /* 0x000f22000c1e1900 */
[----:B--2---:R-:W-:-:S03]  /*22a0*/  @P4 LOP3.LUT R3, R3, R26, RZ, 0x3c, !PT ;  /* 0x0000001a03034212 */ /* 0x004fc600078e3cff */
[----:B------:R-:W2:Y:S01]  /*22b0*/  @P5 LDG.E R26, desc[UR10][R16.64+0x114] ;  /* 0x0001140a101a5981 */ /* 0x000ea2000c1e1900 */
[----:B------:R-:W-:-:S03]  /*22c0*/  @P2 LOP3.LUT R9, R9, R24, RZ, 0x3c, !PT ;  /* 0x0000001809092212 */ /* 0x000fc600078e3cff */
[----:B------:R-:W2:Y:S01]  /*22d0*/  @P4 LDG.E R24, desc[UR10][R16.64+0xf8] ;  /* 0x0000f80a10184981 */ /* 0x000ea2000c1e1900 */
[----:B------:R-:W-:-:S03]  /*22e0*/  @P2 LOP3.LUT R8, R8, R25, RZ, 0x3c, !PT ;  /* 0x0000001908082212 */ /* 0x000fc600078e3cff */
[----:B------:R-:W2:Y:S01]  /*22f0*/  @P3 LDG.E R25, desc[UR10][R16.64+0xe8] ;  /* 0x0000e80a10193981 */ /* 0x000ea2000c1e1900 */
[----:B------:R-:W-:-:S03]  /*2300*/  @P3 LOP3.LUT R8, R8, R23, RZ, 0x3c, !PT ;  /* 0x0000001708083212 */ /* 0x000fc600078e3cff */
        /* <DEDUP_REMOVED lines=9> */
[----:B------:R-:W-:-:S04]  /*23a0*/  @P3 LOP3.LUT R2, R2, R25, RZ, 0x3c, !PT ;  /* 0x0000001902023212 */ /* 0x000fc800078e3cff */
[----:B------:R-:W-:Y:S02]  /*23b0*/  @P4 LOP3.LUT R2, R2, R23, RZ, 0x3c, !PT ;  /* 0x0000001702024212 */ /* 0x000fe400078e3cff */
        /* <DEDUP_REMOVED lines=27> */
[----:B------:R-:W-:-:S05]  /*2570*/  VIADD R20, R20, 0x10 ;  /* 0x0000001014147836 */ /* 0x000fca0000000000 */
[----:B------:R-:W-:Y:S02]  /*2580*/  ISETP.NE.AND P1, PT, R20, 0x20, PT ;  /* 0x000000201400780c */ /* 0x000fe40003f25270 */
[----:B------:R-:W-:Y:S02]  /*2590*/  @P0 LOP3.LUT R3, R3, R28, RZ, 0x3c, !PT ;  /* 0x0000001c03030212 */ /* 0x000fe400078e3cff */
[----:B------:R-:W-:Y:S02]  /*25a0*/  @P0 LOP3.LUT R2, R2, R23, RZ, 0x3c, !PT ;  /* 0x0000001702020212 */ /* 0x000fe400078e3cff */
[----:B---3--:R-:W-:Y:S02]  /*25b0*/  @P6 LOP3.LUT R5, R5, R22, RZ, 0x3c, !PT ;  /* 0x0000001605056212 */ /* 0x008fe400078e3cff */
[----:B----4-:R-:W-:Y:S02]  /*25c0*/  @P0 LOP3.LUT R8, R8, R21, RZ, 0x3c, !PT ;  /* 0x0000001508080212 */ /* 0x010fe400078e3cff */
[----:B------:R-:W-:-:S02]  /*25d0*/  @P0 LOP3.LUT R5, R5, R24, RZ, 0x3c, !PT ;  /* 0x0000001805050212 */ /* 0x000fc400078e3cff */
[----:B--2---:R-:W-:Y:S01]  /*25e0*/  @P0 LOP3.LUT R9, R9, R26, RZ, 0x3c, !PT ;  /* 0x0000001a09090212 */ /* 0x004fe200078e3cff */
[----:B------:R-:W-:Y:S06]  /*25f0*/  @P1 BRA `(.L_x_6) ;  /* 0xfffffff4004c1947 */ /* 0x000fec000383ffff */
[----:B------:R-:W-:-:S05]  /*2600*/  VIADD R18, R18, 0x1 ;  /* 0x0000000112127836 */ /* 0x000fca0000000000 */
[----:B------:R-:W-:-:S13]  /*2610*/  ISETP.NE.AND P0, PT, R18, 0x5, PT ;  /* 0x000000051200780c */ /* 0x000fda0003f05270 */
[----:B------:R-:W-:Y:S05]  /*2620*/  @P0 BRA `(.L_x_7) ;  /* 0xfffffff400300947 */ /* 0x000fea000383ffff */
[----:B------:R2:W-:Y:S04]  /*2630*/  STL [R1+0x4], R5 ;  /* 0x0000040501007387 */ /* 0x0005e80000100800 */
[----:B------:R2:W-:Y:S04]  /*2640*/  STL.64 [R1+0x8], R8 ;  /* 0x0000080801007387 */ /* 0x0005e80000100a00 */
[----:B------:R2:W-:Y:S02]  /*2650*/  STL.64 [R1+0x10], R2 ;  /* 0x0000100201007387 */ /* 0x0005e40000100a00 */
.L_x_1:
[----:B------:R-:W-:Y:S01]  /*2660*/  ISETP.GE.U32.AND P0, PT, R4, 0x4, PT ;  /* 0x000000040400780c */ /* 0x000fe20003f06070 */
[----:B------:R-:W-:Y:S01]  /*2670*/  VIADD R10, R10, 0x1 ;  /* 0x000000010a0a7836 */ /* 0x000fe20000000000 */
[--C-:B------:R-:W-:Y:S02]  /*2680*/  SHF.R.U64 R4, R4, 0x2, R11.reuse ;  /* 0x0000000204047819 */ /* 0x100fe4000000120b */
[----:B------:R-:W-:Y:S02]  /*2690*/  ISETP.GE.U32.AND.EX P0, PT, R11, RZ, PT, P0 ;  /* 0x000000ff0b00720c */ /* 0x000fe40003f06100 */
[----:B------:R-:W-:-:S11]  /*26a0*/  SHF.R.U32.HI R11, RZ, 0x2, R11 ;  /* 0x00000002ff0b7819 */ /* 0x000fd6000001160b */
[----:B------:R-:W-:Y:S05]  /*26b0*/  @P0 BRA `(.L_x_8) ;  /* 0xffffffd800d40947 */ /* 0x000fea000383ffff */
.L_x_0:
[----:B------:R-:W-:-:S04]  /*26c0*/  ISETP.NE.U32.AND P0, PT, R12, RZ, PT ;  /* 0x000000ff0c00720c */ /* 0x000fc80003f05070 */
[----:B------:R-:W-:-:S13]  /*26d0*/  ISETP.NE.AND.EX P0, PT, R13, RZ, PT, P0 ;  /* 0x000000ff0d00720c */ /* 0x000fda0003f05300 */
[----:B------:R-:W-:Y:S05]  /*26e0*/  @!P0 BRA `(.L_x_9) ;  /* 0x0000002400488947 */ /* 0x000fea0003800000 */
[----:B-1----:R-:W-:Y:S02]  /*26f0*/  IMAD.MOV.U32 R4, RZ, RZ, RZ ;  /* 0x000000ffff047224 */ /* 0x002fe400078e00ff */
[----:B------:R-:W-:Y:S02]  /*2700*/  IMAD.MOV.U32 R10, RZ, RZ, R12 ;  /* 0x000000ffff0a7224 */ /* 0x000fe400078e000c */
[----:B------:R-:W-:-:S07]  /*2710*/  IMAD.MOV.U32 R11, RZ, RZ, R13 ;  /* 0x000000ffff0b7224 */ /* 0x000fce00078e000d */
.L_x_17:
[----:B------:R-:W-:-:S04]  /*2720*/  LOP3.LUT R23, R10, 0x3, RZ, 0xc0, !PT ;  /* 0x000000030a177812 */ /* 0x000fc800078ec0ff */
[----:B------:R-:W-:-:S04]  /*2730*/  ISETP.NE.U32.AND P0, PT, R23, RZ, PT ;  /* 0x000000ff1700720c */ /* 0x000fc80003f05070 */
[----:B------:R-:W-:-:S13]  /*2740*/  ISETP.NE.AND.EX P0, PT, RZ, RZ, PT, P0 ;  /* 0x000000ffff00720c */ /* 0x000fda0003f05300 */
[----:B-1-34-:R-:W-:Y:S05]  /*2750*/  @!P0 BRA `(.L_x_10) ;  /* 0x0000002400148947 */ /* 0x01afea0003800000 */
[----:B------:R-:W1:Y:S01]  /*2760*/  LDC.64 R6, c[0x4][0x10] ;  /* 0x01000400ff067b82 */ /* 0x000e620000000a00 */
[----:B------:R-:W-:Y:S01]  /*2770*/  UMOV UR4, URZ ;  /* 0x000000ff00047c82 */ /* 0x000fe20008000000 */
[----:B------:R-:W-:Y:S01]  /*2780*/  UMOV UR5, URZ ;  /* 0x000000ff00057c82 */ /* 0x000fe20008000000 */
[----:B------:R-:W-:Y:S02]  /*2790*/  IMAD.MOV.U32 R18, RZ, RZ, RZ ;  /* 0x000000ffff127224 */ /* 0x000fe400078e00ff */
[----:B0-2---:R-:W-:Y:S02]  /*27a0*/  IMAD.MOV.U32 R5, RZ, RZ, RZ ;  /* 0x000000ffff057224 */ /* 0x005fe400078e00ff */
[----:B------:R-:W-:Y:S02]  /*27b0*/  IMAD.U32 R3, RZ, RZ, UR4 ;  /* 0x00000004ff037e24 */ /* 0x000fe4000f8e00ff */
[----:B------:R-:W-:Y:S02]  /*27c0*/  IMAD.U32 R2, RZ, RZ, UR5 ;  /* 0x00000005ff027e24 */ /* 0x000fe4000f8e00ff */
[----:B------:R-:W-:-:S02]  /*27d0*/  IMAD.U32 R9, RZ, RZ, UR4 ;  /* 0x00000004ff097e24 */ /* 0x000fc4000f8e00ff */
[----:B------:R-:W-:Y:S02]  /*27e0*/  IMAD.U32 R8, RZ, RZ, UR5 ;  /* 0x00000005ff087e24 */ /* 0x000fe4000f8e00ff */
[----:B-1----:R-:W-:-:S07]  /*27f0*/  IMAD.WIDE.U32 R6, R4, 0xc80, R6 ;  /* 0x00000c8004067825 */ /* 0x002fce00078e0006 */
.L_x_12:
[----:B------:R-:W-:-:S06]  /*2800*/  IMAD R15, R18, 0x4, R1 ;  /* 0x00000004120f7824 */ /* 0x000fcc00078e0201 */
[----:B------:R-:W5:Y:S01]  /*2810*/  LDL R15, [R15+0x4] ;  /* 0x000004000f0f7983 */ /* 0x000f620000100800 */
[----:B------:R-:W-:Y:S02]  /*2820*/  IMAD.SHL.U32 R19, R18, 0x20, RZ ;  /* 0x0000002012137824 */ /* 0x000fe400078e00ff */
[----:B------:R-:W-:-:S07]  /*2830*/  IMAD.MOV.U32 R20, RZ, RZ, RZ ;  /* 0x000000ffff147224 */ /* 0x000fce00078e00ff */
.L_x_11:
        /* <DEDUP_REMOVED lines=190> */
.L_x_14:
[----:B------:R-:W-:-:S06]  /*3420*/  IMAD R15, R18, 0x4, R1 ;  /* 0x00000004120f7824 */ /* 0x000fcc00078e0201 */
[----:B------:R-:W5:Y:S01]  /*3430*/  LDL R15, [R15+0x4] ;  /* 0x000004000f0f7983 */ /* 0x000f620000100800 */
[----:B------:R-:W-:Y:S02]  /*3440*/  IMAD.SHL.U32 R19, R18, 0x20, RZ ;  /* 0x0000002012137824 */ /* 0x000fe400078e00ff */
[----:B------:R-:W-:-:S07]  /*3450*/  IMAD.MOV.U32 R20, RZ, RZ, RZ ;  /* 0x000000ffff147224 */ /* 0x000fce00078e00ff */
.L_x_13:
        /* <DEDUP_REMOVED lines=185> */
[----:B---3--:R-:W-:Y:S02]  /*3ff0*/  IMAD.MOV.U32 R5, RZ, RZ, RZ ;  /* 0x000000ffff057224 */ /* 0x008fe400078e00ff */
[----:B------:R-:W-:Y:S02]  /*4000*/  IMAD.U32 R3, RZ, RZ, UR4 ;  /* 0x00000004ff037e24 */ /* 0x000fe4000f8e00ff */
[----:B------:R-:W-:Y:S02]  /*4010*/  IMAD.U32 R2, RZ, RZ, UR5 ;  /* 0x00000005ff027e24 */ /* 0x000fe4000f8e00ff */
[----:B------:R-:W-:-:S02]  /*4020*/  IMAD.U32 R9, RZ, RZ, UR4 ;  /* 0x00000004ff097e24 */ /* 0x000fc4000f8e00ff */
[----:B------:R-:W-:-:S07]  /*4030*/  IMAD.U32 R8, RZ, RZ, UR5 ;  /* 0x00000005ff087e24 */ /* 0x000fce000f8e00ff */
.L_x_16:
[----:B------:R-:W-:-:S06]  /*4040*/  IMAD R15, R18, 0x4, R1 ;  /* 0x00000004120f7824 */ /* 0x000fcc00078e0201 */
[----:B------:R-:W5:Y:S01]  /*4050*/  LDL R15, [R15+0x4] ;  /* 0x000004000f0f7983 */ /* 0x000f620000100800 */
[----:B------:R-:W-:Y:S02]  /*4060*/  IMAD.SHL.U32 R19, R18, 0x20, RZ ;  /* 0x0000002012137824 */ /* 0x000fe400078e00ff */
[----:B------:R-:W-:-:S07]  /*4070*/  IMAD.MOV.U32 R20, RZ, RZ, RZ ;  /* 0x000000ffff147224 */ /* 0x000fce00078e00ff */
.L_x_15:
        /* <DEDUP_REMOVED lines=179> */
.L_x_10:
[----:B------:R-:W-:Y:S01]  /*4bb0*/  ISETP.GT.U32.AND P0, PT, R10, 0x3, PT ;  /* 0x000000030a00780c */ /* 0x000fe20003f04070 */
[----:B------:R-:W-:Y:S01]  /*4bc0*/  VIADD R4, R4, 0x1 ;  /* 0x0000000104047836 */ /* 0x000fe20000000000 */
[--C-:B------:R-:W-:Y:S02]  /*4bd0*/  SHF.R.U64 R10, R10, 0x2, R11.reuse ;  /* 0x000000020a0a7819 */ /* 0x100fe4000000120b */
[----:B------:R-:W-:Y:S02]  /*4be0*/  ISETP.GT.U32.AND.EX P0, PT, R11, RZ, PT, P0 ;  /* 0x000000ff0b00720c */ /* 0x000fe40003f04100 */
[----:B------:R-:W-:-:S11]  /*4bf0*/  SHF.R.U32.HI R11, RZ, 0x2, R11 ;  /* 0x00000002ff0b7819 */ /* 0x000fd6000001160b */
[----:B------:R-:W-:Y:S05]  /*4c00*/  @P0 BRA `(.L_x_17) ;  /* 0xffffffd800c40947 */ /* 0x000fea000383ffff */
.L_x_9:
[----:B-1----:R-:W1:Y:S01]  /*4c10*/  LDC.64 R10, c[0x0][0x380] ;  /* 0x0000e000ff0a7b82 */ /* 0x002e620000000a00 */
[----:B------:R-:W-:Y:S01]  /*4c20*/  LOP3.LUT R4, R14, 0xffff, RZ, 0xc0, !PT ;  /* 0x0000ffff0e047812 */ /* 0x000fe200078ec0ff */
[C---:B------:R-:W-:Y:S01]  /*4c30*/  IMAD.HI.U32 R7, R0.reuse, 0x33333334, RZ ;  /* 0x3333333400077827 */ /* 0x040fe200078e00ff */
[----:B------:R-:W-:Y:S01]  /*4c40*/  LOP3.LUT R13, R0, 0xaad26b49, RZ, 0x3c, !PT ;  /* 0xaad26b49000d7812 */ /* 0x000fe200078e3cff */
[----:B------:R0:W-:Y:S01]  /*4c50*/  STL.64 [R1+0x18], RZ ;  /* 0x000018ff01007387 */ /* 0x0001e20000100a00 */
[----:B------:R-:W-:-:S03]  /*4c60*/  SHF.R.U32.HI R4, RZ, 0x1, R4 ;  /* 0x00000001ff047819 */ /* 0x000fc60000011604 */
[----:B------:R-:W-:Y:S01]  /*4c70*/  IMAD R13, R13, 0x4182bed5, RZ ;  /* 0x4182bed50d0d7824 */ /* 0x000fe200078e02ff */
[----:B------:R-:W-:Y:S01]  /*4c80*/  LOP3.LUT R6, R4, 0xffff, RZ, 0xc0, !PT ;  /* 0x0000ffff04067812 */ /* 0x000fe200078ec0ff */
[----:B------:R-:W-:Y:S01]  /*4c90*/  IMAD.HI.U32 R4, R7, 0x1999999a, RZ ;  /* 0x1999999a07047827 */ /* 0x000fe200078e00ff */
[----:B------:R0:W-:Y:S03]  /*4ca0*/  STL [R1+0x20], RZ ;  /* 0x000020ff01007387 */ /* 0x0001e60000100800 */
[----:B------:R-:W-:Y:S01]  /*4cb0*/  IMAD R6, R6, 0x147b, RZ ;  /* 0x0000147b06067824 */ /* 0x000fe200078e02ff */
[----:B------:R0:W-:Y:S01]  /*4cc0*/  STL.64 [R1+0x28], RZ ;  /* 0x000028ff01007387 */ /* 0x0001e20000100a00 */
[----:B------:R-:W-:Y:S02]  /*4cd0*/  VIADD R15, R13, 0xd9f6dc18 ;  /* 0xd9f6dc180d0f7836 */ /* 0x000fe40000000000 */
[----:B------:R-:W-:Y:S01]  /*4ce0*/  IMAD R13, R4, -0xa, R7 ;  /* 0xfffffff6040d7824 */ /* 0x000fe200078e0207 */
[----:B------:R-:W-:Y:S01]  /*4cf0*/  SHF.R.U32.HI R22, RZ, 0x11, R6 ;  /* 0x00000011ff167819 */ /* 0x000fe20000011606 */
[----:B------:R-:W-:Y:S01]  /*4d00*/  IMAD R7, R7, -0x5, R0 ;  /* 0xfffffffb07077824 */ /* 0x000fe200078e0200 */
[----:B------:R-:W-:Y:S01]  /*4d10*/  PRMT R6, RZ, 0x7610, R6 ;  /* 0x00007610ff067816 */ /* 0x000fe20000000006 */
[----:B------:R-:W-:Y:S01]  /*4d20*/  IMAD R4, R12, 0x587c5, R15 ;  /* 0x000587c50c047824 */ /* 0x000fe200078e020f */
[----:B------:R-:W-:Y:S01]  /*4d30*/  PRMT R13, R22, 0x5410, R13 ;  /* 0x00005410160d7816 */ /* 0x000fe2000000000d */
[----:B-1----:R-:W-:Y:S01]  /*4d40*/  IMAD.WIDE.U32 R10, R0, 0x13c70, R10 ;  /* 0x00013c70000a7825 */ /* 0x002fe200078e000a */
[----:B------:R-:W-:-:S02]  /*4d50*/  PRMT R12, R7, 0x5410, R22 ;  /* 0x00005410070c7816 */ /* 0x000fc40000000016 */
[----:B------:R0:W-:Y:S04]  /*4d60*/  STL [R1], R4 ;  /* 0x0000000401007387 */ /* 0x0001e80000100800 */
[----:B------:R0:W-:Y:S02]  /*4d70*/  STG.E.64 desc[UR10][R10.64], R12 ;  /* 0x0000000c0a007986 */ /* 0x0001e4000c101b0a */
.L_x_18:
[----:B0-----:R-:W-:Y:S01]  /*4d80*/  SHF.R.U32.HI R12, RZ, 0x2, R5 ;  /* 0x00000002ff0c7819 */ /* 0x001fe20000011605 */
[----:B------:R-:W-:Y:S01]  /*4d90*/  UMOV UR4, 0x9999999a ;  /* 0x9999999a00047882 */ /* 0x000fe20000000000 */
[----:B------:R-:W-:Y:S01]  /*4da0*/  SHF.R.U32.HI R15, RZ, 0x2, R8 ;  /* 0x00000002ff0f7819 */ /* 0x000fe20000011608 */
[----:B------:R-:W-:Y:S01]  /*4db0*/  UMOV UR5, 0x3fe99999 ;  /* 0x3fe9999900057882 */ /* 0x000fe20000000000 */
[----:B------:R-:W-:Y:S01]  /*4dc0*/  LOP3.LUT R12, R12, R5, RZ, 0x3c, !PT ;  /* 0x000000050c0c7212 */ /* 0x000fe200078e3cff */
[----:B--234-:R-:W-:Y:S01]  /*4dd0*/  IMAD.SHL.U32 R5, R3, 0x10, RZ ;  /* 0x0000001003057824 */ /* 0x01cfe200078e00ff */
[----:B------:R-:W-:Y:S02]  /*4de0*/  LOP3.LUT R15, R15, R8, RZ, 0x3c, !PT ;  /* 0x000000080f0f7212 */ /* 0x000fe400078e3cff */
[----:B-1----:R-:W-:Y:S01]  /*4df0*/  LOP3.LUT R23, R6, 0xffff, RZ, 0xc0, !PT ;  /* 0x0000ffff06177812 */ /* 0x002fe200078ec0ff */
[----:B------:R-:W-:Y:S02]  /*4e00*/  IMAD.SHL.U32 R13, R12, 0x2, RZ ;  /* 0x000000020c0d7824 */ /* 0x000fe400078e00ff */
[----:B------:R-:W-:-:S03]  /*4e10*/  VIADD R6, R6, 0x4 ;  /* 0x0000000406067836 */ /* 0x000fc60000000000 */
[----:B------:R-:W-:Y:S01]  /*4e20*/  LOP3.LUT R12, R12, R13, R5, 0x96, !PT ;  /* 0x0000000d0c0c7212 */ /* 0x000fe200078e9605 */
[----:B------:R-:W-:-:S03]  /*4e30*/  IMAD.SHL.U32 R5, R15, 0x2, RZ ;  /* 0x000000020f057824 */ /* 0x000fc600078e00ff */
[----:B------:R-:W-:Y:S02]  /*4e40*/  LOP3.LUT R13, R12, R3, RZ, 0x3c, !PT ;  /* 0x000000030c0d7212 */ /* 0x000fe400078e3cff */
[----:B------:R-:W-:Y:S02]  /*4e50*/  SHF.R.U32.HI R12, RZ, 0x2, R9 ;  /* 0x00000002ff0c7819 */ /* 0x000fe40000011609 */
[--C-:B------:R-:W-:Y:S01]  /*4e60*/  IADD3 R19, PT, PT, R4, 0x587c5, R13.reuse ;  /* 0x000587c504137810 */ /* 0x100fe20007ffe00d */
[----:B------:R-:W-:Y:S01]  /*4e70*/  IMAD.SHL.U32 R8, R13, 0x10, RZ ;  /* 0x000000100d087824 */ /* 0x000fe200078e00ff */
[----:B------:R-:W-:Y:S02]  /*4e80*/  LOP3.LUT R12, R12, R9, RZ, 0x3c, !PT ;  /* 0x000000090c0c7212 */ /* 0x000fe400078e3cff */
[----:B------:R-:W-:Y:S02]  /*4e90*/  SHF.R.U32.HI R18, RZ, 0x2, R13 ;  /* 0x00000002ff127819 */ /* 0x000fe4000001160d */
[----:B------:R-:W-:-:S02]  /*4ea0*/  LOP3.LUT R8, R15, R5, R8, 0x96, !PT ;  /* 0x000000050f087212 */ /* 0x000fc400078e9608 */
[----:B------:R-:W-:Y:S02]  /*4eb0*/  SHF.R.U32.HI R15, RZ, 0x2, R2 ;  /* 0x00000002ff0f7819 */ /* 0x000fe40000011602 */
[-C--:B------:R-:W-:Y:S01]  /*4ec0*/  LOP3.LUT R9, R8, R13.reuse, RZ, 0x3c, !PT ;  /* 0x0000000d08097212 */ /* 0x080fe200078e3cff */
[----:B------:R-:W-:Y:S01]  /*4ed0*/  IMAD.SHL.U32 R8, R12, 0x2, RZ ;  /* 0x000000020c087824 */ /* 0x000fe200078e00ff */
[----:B------:R-:W-:Y:S02]  /*4ee0*/  LOP3.LUT R2, R15, R2, RZ, 0x3c, !PT ;  /* 0x000000020f027212 */ /* 0x000fe400078e3cff */
[----:B------:R-:W-:Y:S01]  /*4ef0*/  IADD3 R16, PT, PT, R4, 0xb0f8a, R9 ;  /* 0x000b0f8a04107810 */ /* 0x000fe20007ffe009 */
[----:B------:R-:W-:Y:S01]  /*4f00*/  IMAD.SHL.U32 R5, R9, 0x10, RZ ;  /* 0x0000001009057824 */ /* 0x000fe200078e00ff */
[----:B------:R-:W-:-:S03]  /*4f10*/  LOP3.LUT R18, R18, R13, RZ, 0x3c, !PT ;  /* 0x0000000d12127212 */ /* 0x000fc600078e3cff */
[----:B------:R-:W-:Y:S01]  /*4f20*/  IMAD.WIDE.U32 R16, R16, 0x200000, RZ ;  /* 0x0020000010107825 */ /* 0x000fe200078e00ff */
[----:B------:R-:W-:-:S04]  /*4f30*/  LOP3.LUT R8, R12, R8, R5, 0x96, !PT ;  /* 0x000000080c087212 */ /* 0x000fc800078e9605 */
[----:B------:R-:W-:Y:S01]  /*4f40*/  LOP3.LUT R15, R8, R9, RZ, 0x3c, !PT ;  /* 0x00000009080f7212 */ /* 0x000fe200078e3cff */
[----:B------:R-:W-:-:S03]  /*4f50*/  IMAD.SHL.U32 R8, R2, 0x2, RZ ;  /* 0x0000000202087824 */ /* 0x000fc600078e00ff */
[----:B------:R-:W-:Y:S01]  /*4f60*/  SHF.R.U32.HI R24, RZ, 0x2, R15 ;  /* 0x00000002ff187819 */ /* 0x000fe2000001160f */
[----:B------:R-:W-:-:S03]  /*4f70*/  IMAD.SHL.U32 R5, R15, 0x10, RZ ;  /* 0x000000100f057824 */ /* 0x000fc600078e00ff */
[-C--:B------:R-:W-:Y:S02]  /*4f80*/  LOP3.LUT R24, R24, R15.reuse, RZ, 0x3c, !PT ;  /* 0x0000000f18187212 */ /* 0x080fe400078e3cff */
[----:B------:R-:W-:Y:S02]  /*4f90*/  LOP3.LUT R8, R2, R8, R5, 0x96, !PT ;  /* 0x0000000802087212 */ /* 0x000fe400078e9605 */
[----:B------:R-:W-:Y:S02]  /*4fa0*/  SHF.R.U32.HI R2, RZ, 0x2, R3 ;  /* 0x00000002ff027819 */ /* 0x000fe40000011603 */
[----:B------:R-:W-:Y:S02]  /*4fb0*/  LOP3.LUT R5, R8, R15, RZ, 0x3c, !PT ;  /* 0x0000000f08057212 */ /* 0x000fe400078e3cff */
[----:B------:R-:W-:Y:S01]  /*4fc0*/  LOP3.LUT R8, R2, R3, RZ, 0x3c, !PT ;  /* 0x0000000302087212 */ /* 0x000fe200078e3cff */
[----:B------:R-:W-:Y:S01]  /*4fd0*/  IMAD.MOV.U32 R3, RZ, RZ, R17 ;  /* 0x000000ffff037224 */ /* 0x000fe200078e0011 */
[----:B------:R-:W-:Y:S01]  /*4fe0*/  LOP3.LUT R2, R16, R19, RZ, 0x3c, !PT ;  /* 0x0000001310027212 */ /* 0x000fe200078e3cff */
[----:B------:R-:W-:Y:S01]  /*4ff0*/  IMAD.SHL.U32 R21, R5, 0x10, RZ ;  /* 0x0000001005157824 */ /* 0x000fe200078e00ff */
[----:B------:R-:W-:Y:S01]  /*5000*/  IADD3 R16, PT, PT, R4, 0x161f14, R5 ;  /* 0x00161f1404107810 */ /* 0x000fe20007ffe005 */
[----:B------:R-:W-:Y:S01]  /*5010*/  IMAD.SHL.U32 R14, R8, 0x2, RZ ;  /* 0x00000002080e7824 */ /* 0x000fe200078e00ff */
[----:B------:R-:W-:-:S02]  /*5020*/  IADD3 R19, PT, PT, R4, 0x10974f, R15 ;  /* 0x0010974f04137810 */ /* 0x000fc40007ffe00f */
[----:B------:R-:W0:Y:S01]  /*5030*/  I2F.F64.U64 R2, R2 ;  /* 0x0000000200027312 */ /* 0x000e220000301800 */
[----:B------:R-:W-:Y:S01]  /*5040*/  IMAD.WIDE.U32 R16, R16, 0x200000, RZ ;  /* 0x0020000010107825 */ /* 0x000fe200078e00ff */
[----:B------:R-:W-:-:S03]  /*5050*/  LOP3.LUT R8, R8, R14, R21, 0x96, !PT ;  /* 0x0000000e08087212 */ /* 0x000fc600078e9615 */
[----:B------:R-:W-:Y:S01]  /*5060*/  IMAD.MOV.U32 R13, RZ, RZ, R17 ;  /* 0x000000ffff0d7224 */ /* 0x000fe200078e0011 */
[----:B------:R-:W-:Y:S01]  /*5070*/  LOP3.LUT R12, R16, R19, RZ, 0x3c, !PT ;  /* 0x00000013100c7212 */ /* 0x000fe200078e3cff */
[----:B------:R-:W-:Y:S01]  /*5080*/  IMAD.SHL.U32 R14, R18, 0x2, RZ ;  /* 0x00000002120e7824 */ /* 0x000fe200078e00ff */
[----:B------:R-:W-:Y:S02]  /*5090*/  LOP3.LUT R8, R8, R5, RZ, 0x3c, !PT ;  /* 0x0000000508087212 */ /* 0x000fe400078e3cff */
[----:B------:R-:W-:Y:S02]  /*50a0*/  SHF.R.U32.HI R16, RZ, 0x2, R9 ;  /* 0x00000002ff107819 */ /* 0x000fe40000011609 */
[----:B------:R-:W1:Y:S01]  /*50b0*/  I2F.F64.U64 R12, R12 ;  /* 0x0000000c000c7312 */ /* 0x000e620000301800 */
[----:B------:R-:W-:Y:S01]  /*50c0*/  IMAD.SHL.U32 R17, R8, 0x10, RZ ;  /* 0x0000001008117824 */ /* 0x000fe200078e00ff */
[----:B------:R-:W-:Y:S01]  /*50d0*/  LOP3.LUT R20, R16, R9, RZ, 0x3c, !PT ;  /* 0x0000000910147212 */ /* 0x000fe200078e3cff */
[----:B------:R-:W-:Y:S01]  /*50e0*/  IMAD.MOV.U32 R16, RZ, RZ, 0x0 ;  /* 0x00000000ff107424 */ /* 0x000fe200078e00ff */
[----:B------:R-:W-:-:S02]  /*50f0*/  IADD3 R25, PT, PT, R4, 0x1ba6d9, R8 ;  /* 0x001ba6d904197810 */ /* 0x000fc40007ffe008 */
[----:B------:R-:W-:Y:S01]  /*5100*/  LOP3.LUT R9, R18, R14, R17, 0x96, !PT ;  /* 0x0000000e12097212 */ /* 0x000fe200078e9611 */
[----:B------:R-:W-:Y:S02]  /*5110*/  IMAD.MOV.U32 R17, RZ, RZ, 0x3ca00000 ;  /* 0x3ca00000ff117424 */ /* 0x000fe400078e00ff */
[----:B------:R-:W-:Y:S01]  /*5120*/  IMAD.SHL.U32 R14, R20, 0x2, RZ ;  /* 0x00000002140e7824 */ /* 0x000fe200078e00ff */
[----:B------:R-:W-:-:S03]  /*5130*/  LOP3.LUT R9, R9, R8, RZ, 0x3c, !PT ;  /* 0x0000000809097212 */ /* 0x000fc600078e3cff */
[-C--:B0-----:R-:W-:Y:S02]  /*5140*/  DFMA R18, R2, R16.reuse, 5.5511151231257827021e-17 ;  /* 0x3c9000000212742b */ /* 0x081fe40000000010 */
[----:B------:R-:W-:Y:S01]  /*5150*/  IMAD.SHL.U32 R21, R9, 0x10, RZ ;  /* 0x0000001009157824 */ /* 0x000fe200078e00ff */
[----:B-1----:R-:W-:-:S04]  /*5160*/  DFMA R2, R12, R16, 5.5511151231257827021e-17 ;  /* 0x3c9000000c02742b */ /* 0x002fc80000000010 */
[----:B------:R-:W-:Y:S01]  /*5170*/  LOP3.LUT R20, R20, R14, R21, 0x96, !PT ;  /* 0x0000000e14147212 */ /* 0x000fe200078e9615 */
[----:B------:R-:W-:Y:S01]  /*5180*/  DMUL R12, R18, UR4 ;  /* 0x00000004120c7c28 */ /* 0x000fe20008000000 */
[----:B------:R-:W-:Y:S02]  /*5190*/  IMAD.SHL.U32 R19, R24, 0x2, RZ ;  /* 0x0000000218137824 */ /* 0x000fe400078e00ff */
[----:B------:R-:W-:Y:S01]  /*51a0*/  DMUL R14, R2, UR4 ;  /* 0x00000004020e7c28 */ /* 0x000fe20008000000 */
[----:B------:R-:W-:Y:S02]  /*51b0*/  IADD3 R18, PT, PT, R4, 0x212e9e, R9 ;  /* 0x00212e9e04127810 */ /* 0x000fe40007ffe009 */
[----:B------:R-:W-:Y:S01]  /*51c0*/  LOP3.LUT R2, R20, R9, RZ, 0x3c, !PT ;  /* 0x0000000914027212 */ /* 0x000fe200078e3cff */
[----:B------:R-:W-:-:S03]  /*51d0*/  IMAD.WIDE.U32 R20, R23, 0x8, R10 ;  /* 0x0000000817147825 */ /* 0x000fc600078e000a */
[----:B------:R-:W-:Y:S01]  /*51e0*/  IADD3 R27, PT, PT, R4, 0x26b663, R2 ;  /* 0x0026b663041b7810 */ /* 0x000fe20007ffe002 */
[----:B------:R-:W-:Y:S01]  /*51f0*/  IMAD.SHL.U32 R3, R2, 0x10, RZ ;  /* 0x0000001002037824 */ /* 0x000fe200078e00ff */
[----:B------:R-:W-:Y:S01]  /*5200*/  STG.E.64 desc[UR10][R20.64+0xd0], R12 ;  /* 0x0000d00c14007986 */ /* 0x000fe2000c101b0a */
[----:B------:R-:W-:Y:S02]  /*5210*/  VIADD R4, R4, 0x2c3e28 ;  /* 0x002c3e2804047836 */ /* 0x000fe40000000000 */
[----:B------:R-:W-:Y:S01]  /*5220*/  IMAD R23, R23, 0x8, R1 ;  /* 0x0000000817177824 */ /* 0x000fe200078e0201 */
[----:B------:R-:W-:Y:S01]  /*5230*/  LOP3.LUT R3, R24, R19, R3, 0x96, !PT ;  /* 0x0000001318037212 */ /* 0x000fe200078e9603 */
[----:B------:R-:W-:Y:S01]  /*5240*/  IMAD.WIDE.U32 R18, R18, 0x200000, RZ ;  /* 0x0020000012127825 */ /* 0x000fe200078e00ff */
[----:B------:R-:W-:Y:S02]  /*5250*/  STG.E.64 desc[UR10][R20.64+0xd8], R14 ;  /* 0x0000d80e14007986 */ /* 0x000fe4000c101b0a */
[----:B------:R-:W-:-:S02]  /*5260*/  LOP3.LUT R3, R3, R2, RZ, 0x3c, !PT ;  /* 0x0000000203037212 */ /* 0x000fc400078e3cff */
[----:B------:R-:W-:Y:S01]  /*5270*/  LOP3.LUT R24, R18, R25, RZ, 0x3c, !PT ;  /* 0x0000001912187212 */ /* 0x000fe200078e3cff */
[----:B------:R-:W-:Y:S01]  /*5280*/  IMAD.MOV.U32 R25, RZ, RZ, R19 ;  /* 0x000000ffff197224 */ /* 0x000fe200078e0013 */
[----:B------:R0:W-:Y:S01]  /*5290*/  STL.128 [R23+0x1c0], R12 ;  /* 0x0001c00c17007387 */ /* 0x0001e20000100c00 */
[----:B------:R-:W-:-:S04]  /*52a0*/  IMAD.IADD R18, R3, 0x1, R4 ;  /* 0x0000000103127824 */ /* 0x000fc800078e0204 */
[----:B------:R-:W-:-:S03]  /*52b0*/  IMAD.WIDE.U32 R18, R18, 0x200000, RZ ;  /* 0x0020000012127825 */ /* 0x000fc600078e00ff */
[----:B------:R-:W-:Y:S01]  /*52c0*/  LOP3.LUT R26, R18, R27, RZ, 0x3c, !PT ;  /* 0x0000001b121a7212 */ /* 0x000fe200078e3cff */
[----:B------:R-:W-:-:S04]  /*52d0*/  IMAD.MOV.U32 R27, RZ, RZ, R19 ;  /* 0x000000ffff1b7224 */ /* 0x000fc800078e0013 */
[----:B------:R-:W1:Y:S08]  /*52e0*/  I2F.F64.U64 R18, R26 ;  /* 0x0000001a00127312 */ /* 0x000e700000301800 */
[----:B0-----:R-:W0:Y:S01]  /*52f0*/  I2F.F64.U64 R12, R24 ;  /* 0x00000018000c7312 */ /* 0x001e220000301800 */
[-C--:B-1----:R-:W-:Y:S02]  /*5300*/  DFMA R18, R18, R16.reuse, 5.5511151231257827021e-17 ;  /* 0x3c9000001212742b */ /* 0x082fe40000000010 */
[----:B0-----:R-:W-:-:S06]  /*5310*/  DFMA R12, R12, R16, 5.5511151231257827021e-17 ;  /* 0x3c9000000c0c742b */ /* 0x001fcc0000000010 */
[----:B------:R-:W-:Y:S02]  /*5320*/  DMUL R18, R18, UR4 ;  /* 0x0000000412127c28 */ /* 0x000fe40008000000 */
[----:B------:R-:W-:-:S05]  /*5330*/  DMUL R16, R12, UR4 ;  /* 0x000000040c107c28 */ /* 0x000fca0008000000 */
[----:B------:R1:W-:Y:S01]  /*5340*/  STG.E.64 desc[UR10][R20.64+0xe8], R18 ;  /* 0x0000e81214007986 */ /* 0x0003e2000c101b0a */
[----:B------:R-:W-:-:S04]  /*5350*/  PRMT R12, R6, 0x9910, RZ ;  /* 0x00009910060c7816 */ /* 0x000fc800000000ff */
[----:B------:R-:W-:Y:S01]  /*5360*/  ISETP.NE.AND P0, PT, R12, 0x64, PT ;  /* 0x000000640c00780c */ /* 0x000fe20003f05270 */
[----:B------:R1:W-:Y:S04]  /*5370*/  STG.E.64 desc[UR10][R20.64+0xe0], R16 ;  /* 0x0000e01014007986 */ /* 0x0003e8000c101b0a */
[----:B------:R1:W-:Y:S08]  /*5380*/  STL.128 [R23+0x1d0], R16 ;  /* 0x0001d01017007387 */ /* 0x0003f00000100c00 */
[----:B------:R-:W-:Y:S05]  /*5390*/  @P0 BRA `(.L_x_18) ;  /* 0xfffffff800780947 */ /* 0x000fea000383ffff */
[----:B------:R0:W-:Y:S01]  /*53a0*/  STL.64 [R1+0x8], R8 ;  /* 0x0000080801007387 */ /* 0x0001e20000100a00 */
[----:B------:R-:W-:Y:S01]  /*53b0*/  UMOV UR5, 0x7 ;  /* 0x0000000700057882 */ /* 0x000fe20000000000 */
[----:B------:R-:W-:Y:S02]  /*53c0*/  UMOV UR4, URZ ;  /* 0x000000ff00047c82 */ /* 0x000fe40008000000 */
[----:B------:R0:W-:Y:S04]  /*53d0*/  STL.64 [R1+0x10], R2 ;  /* 0x0000100201007387 */ /* 0x0001e80000100a00 */
[----:B------:R0:W-:Y:S04]  /*53e0*/  STL.64 [R1], R4 ;  /* 0x0000000401007387 */ /* 0x0001e80000100a00 */
[----:B------:R0:W-:Y:S04]  /*53f0*/  STG.E.U8 desc[UR10][R10.64+0x8], RZ ;  /* 0x000008ff0a007986 */ /* 0x0001e8000c10110a */
        /* <DEDUP_REMOVED lines=205> */
[----:B------:R0:W-:Y:S02]  /*60d0*/  STG.E.U8 desc[UR10][R10.64+0x3f6], RZ ;  /* 0x0003f6ff0a007986 */ /* 0x0001e4000c10110a */
.L_x_19:
[----:B0-2---:R-:W-:Y:S01]  /*60e0*/  IADD3 R2, P0, PT, R10, UR5, RZ ;  /* 0x000000050a027c10 */ /* 0x005fe2000ff1e0ff */
[----:B------:R-:W-:-:S03]  /*60f0*/  UIADD3 UR5, UP1, UPT, UR5, 0xa7, URZ ;  /* 0x000000a705057890 */ /* 0x000fc6000ff3e0ff */
[----:B------:R-:W-:Y:S01]  /*6100*/  IADD3.X R3, PT, PT, R11, UR4, RZ, P0, !PT ;  /* 0x000000040b037c10 */ /* 0x000fe200087fe4ff */
[----:B------:R-:W-:Y:S02]  /*6110*/  UISETP.GE.U32.AND UP0, UPT, UR5, 0x13880, UPT ;  /* 0x000138800500788c */ /* 0x000fe4000bf06070 */
[----:B------:R-:W-:Y:S02]  /*6120*/  UIADD3.X UR4, UPT, UPT, URZ, UR4, URZ, UP1, !UPT ;  /* 0x00000004ff047290 */ /* 0x000fe40008ffe4ff */
[----:B------:R2:W-:Y:S02]  /*6130*/  STG.E.U8 desc[UR10][R2.64+0x3f0], RZ ;  /* 0x0003f0ff02007986 */ /* 0x0005e4000c10110a */
[----:B------:R-:W-:Y:S02]  /*6140*/  UISETP.GE.U32.AND.EX UP0, UPT, UR4, URZ, UPT, UP0 ;  /* 0x000000ff0400728c */ /* 0x000fe4000bf06100 */
        /* <DEDUP_REMOVED lines=165> */
[----:B------:R2:W-:Y:S01]  /*6ba0*/  STG.E.U8 desc[UR10][R2.64+0x496], RZ ;  /* 0x000496ff02007986 */ /* 0x0005e2000c10110a */
[----:B------:R-:W-:Y:S05]  /*6bb0*/  BRA.U !UP0, `(.L_x_19) ;  /* 0xfffffff508487547 */ /* 0x000fea000b83ffff */
[----:B------:R-:W0:Y:S01]  /*6bc0*/  LDC.64 R12, c[0x0][0x390] ;  /* 0x0000e400ff0c7b82 */ /* 0x000e220000000a00 */
[C---:B-1----:R-:W-:Y:S01]  /*6bd0*/  VIADD R23, R1.reuse, 0x34 ;  /* 0x0000003401177836 */ /* 0x042fe20000000000 */
[----:B------:R-:W-:Y:S01]  /*6be0*/  CS2R R10, SRZ ;  /* 0x00000000000a7805 */ /* 0x000fe2000001ff00 */
[----:B------:R-:W-:Y:S01]  /*6bf0*/  VIADD R25, R1, 0x800 ;  /* 0x0000080001197836 */ /* 0x000fe20000000000 */
[----:B------:R-:W-:Y:S01]  /*6c00*/  UMOV UR9, 0x1 ;  /* 0x0000000100097882 */ /* 0x000fe20000000000 */
[----:B0-----:R-:W-:-:S07]  /*6c10*/  IMAD.WIDE.U32 R12, R7, 0x13880, R12 ;  /* 0x00013880070c7825 */ /* 0x001fce00078e000c */
.L_x_328:
[----:B0-----:R-:W0:Y:S01]  /*6c20*/  LDC.64 R8, c[0x0][0x380] ;  /* 0x0000e000ff087b82 */ /* 0x001e220000000a00 */
[----:B------:R-:W-:Y:S01]  /*6c30*/  IMAD.MOV.U32 R14, RZ, RZ, 0x64 ;  /* 0x00000064ff0e7424 */ /* 0x000fe200078e00ff */
[----:B------:R-:W-:Y:S01]  /*6c40*/  UMOV UR15, 0x64 ;  /* 0x00000064000f7882 */ /* 0x000fe20000000000 */
[C---:B------:R-:W-:Y:S01]  /*6c50*/  VIADD R4, R1.reuse, 0x810 ;  /* 0x0000081001047836 */ /* 0x040fe20000000000 */
[----:B------:R-:W-:Y:S01]  /*6c60*/  UMOV UR8, URZ ;  /* 0x000000ff00087c82 */ /* 0x000fe20008000000 */
[C---:B------:R-:W-:Y:S01]  /*6c70*/  VIADD R5, R1.reuse, 0xfc ;  /* 0x000000fc01057836 */ /* 0x040fe20000000000 */
[----:B------:R-:W-:Y:S01]  /*6c80*/  UMOV UR14, 0x12c ;  /* 0x0000012c000e7882 */ /* 0x000fe20000000000 */
[----:B------:R-:W-:Y:S01]  /*6c90*/  VIADD R6, R1, 0x1d0 ;  /* 0x000001d001067836 */ /* 0x000fe20000000000 */
[----:B------:R-:W-:Y:S01]  /*6ca0*/  UMOV UR7, URZ ;  /* 0x000000ff00077c82 */ /* 0x000fe20008000000 */
[----:B------:R-:W-:Y:S01]  /*6cb0*/  IMAD.MOV.U32 R7, RZ, RZ, R23 ;  /* 0x000000ffff077224 */ /* 0x000fe200078e0017 */
[----:B------:R-:W-:Y:S01]  /*6cc0*/  UMOV UR13, 0xc8 ;  /* 0x000000c8000d7882 */ /* 0x000fe20000000000 */
[----:B------:R-:W-:Y:S01]  /*6cd0*/  UMOV UR6, URZ ;  /* 0x000000ff00067c82 */ /* 0x000fe20008000000 */
[----:B------:R-:W-:Y:S01]  /*6ce0*/  UMOV UR4, URZ ;  /* 0x000000ff00047c82 */ /* 0x000fe20008000000 */
[----:B------:R-:W-:Y:S01]  /*6cf0*/  UMOV UR5, URZ ;  /* 0x000000ff00057c82 */ /* 0x000fe20008000000 */
[----:B0-----:R-:W-:-:S03]  /*6d00*/  IMAD.WIDE.U32 R8, R0, 0x13c70, R8 ;  /* 0x00013c7000087825 */ /* 0x001fc600078e0008 */
[----:B------:R-:W-:-:S05]  /*6d10*/  IADD3 R15, P0, PT, R8, 0xe, RZ ;  /* 0x0000000e080f7810 */ /* 0x000fca0007f1e0ff */
[----:B-1----:R-:W-:-:S08]  /*6d20*/  IMAD.X R16, RZ, RZ, R9, P0 ;  /* 0x000000ffff107224 */ /* 0x002fd000000e0609 */
.L_x_20:
[----:B------:R-:W-:Y:S04]  /*6d30*/  STL.64 [R4+-0x10], RZ ;  /* 0xfffff0ff04007387 */ /* 0x000fe80000100a00 */
[----:B------:R-:W-:Y:S04]  /*6d40*/  STL.U16 [R5+-0x4], RZ ;  /* 0xfffffcff05007387 */ /* 0x000fe80000100400 */
[----:B--2---:R-:W2:Y:S01]  /*6d50*/  LDL.64 R2, [R6+-0x10] ;  /* 0xfffff00006027983 */ /* 0x004ea20000100a00 */
[----:B------:R-:W-:Y:S01]  /*6d60*/  UMOV UR16, 0x9999999a ;  /* 0x9999999a00107882 */ /* 0x000fe20000000000 */
[----:B------:R-:W-:Y:S01]  /*6d70*/  UMOV UR17, 0x3fe99999 ;  /* 0x3fe9999900117882 */ /* 0x000fe20000000000 */
[----:B------:R-:W-:Y:S01]  /*6d80*/  IMAD.MOV.U32 R17, RZ, RZ, 0x1 ;  /* 0x00000001ff117424 */ /* 0x000fe200078e00ff */
[----:B--2---:R-:W-:Y:S01]  /*6d90*/  DSETP.GE.AND P0, PT, R2, UR16, PT ;  /* 0x0000001002007e2a */ /* 0x004fe2000bf06000 */
[----:B------:R-:W-:-:S02]  /*6da0*/  IMAD.MOV.U32 R2, RZ, RZ, R15 ;  /* 0x000000ffff027224 */ /* 0x000fc400078e000f */
[----:B------:R-:W-:-:S11]  /*6db0*/  IMAD.MOV.U32 R3, RZ, RZ, R16 ;  /* 0x000000ffff037224 */ /* 0x000fd600078e0010 */
[----:B------:R-:W2:Y:S04]  /*6dc0*/  @P0 LDG.E.U16 R15, desc[UR10][R2.64+-0x6] ;  /* 0xfffffa0a020f0981 */ /* 0x000ea8000c1e1500 */
[----:B------:R0:W-:Y:S04]  /*6dd0*/  @P0 STL.U16 [R7+-0x4], R17 ;  /* 0xfffffc1107000387 */ /* 0x0001e80000100400 */
[----:B------:R-:W-:Y:S04]  /*6de0*/  @!P0 STL.U16 [R7+-0x4], RZ ;  /* 0xfffffcff07008387 */ /* 0x000fe80000100400 */
[----:B------:R-:W-:Y:S04]  /*6df0*/  STL.64 [R4+-0x8], RZ ;  /* 0xfffff8ff04007387 */ /* 0x000fe80000100a00 */
[----:B------:R-:W-:Y:S04]  /*6e00*/  STL.U16 [R5+-0x2], RZ ;  /* 0xfffffeff05007387 */ /* 0x000fe80000100400 */
[----:B0-----:R-:W3:Y:S01]  /*6e10*/  LDL.64 R16, [R6+-0x8] ;  /* 0xfffff80006107983 */ /* 0x001ee20000100a00 */
[----:B--2---:R-:W-:-:S05]  /*6e20*/  @P0 VIADD R15, R15, 0x1 ;  /* 0x000000010f0f0836 */ /* 0x004fca0000000000 */
[----:B------:R-:W-:Y:S01]  /*6e30*/  @P0 LOP3.LUT R19, R15, 0xffff, RZ, 0xc0, !PT ;  /* 0x0000ffff0f130812 */ /* 0x000fe200078ec0ff */
[----:B------:R-:W-:Y:S03]  /*6e40*/  @P0 STG.E.U16 desc[UR10][R2.64+-0x6], R15 ;  /* 0xfffffa0f02000986 */ /* 0x000fe6000c10150a */
[----:B------:R-:W-:Y:S01]  /*6e50*/  @P0 IADD3 R19, P2, PT, R19, UR4, RZ ;  /* 0x0000000413130c10 */ /* 0x000fe2000ff5e0ff */
[----:B---3--:R-:W-:-:S04]  /*6e60*/  DSETP.GE.AND P1, PT, R16, UR16, PT ;  /* 0x0000001010007e2a */ /* 0x008fc8000bf26000 */
[----:B------:R-:W-:Y:S01]  /*6e70*/  @P0 IMAD.X R16, RZ, RZ, UR5, P2 ;  /* 0x00000005ff100e24 */ /* 0x000fe200090e06ff */
[----:B------:R-:W-:Y:S01]  /*6e80*/  @P0 LEA R18, P2, R19, R8, 0x3 ;  /* 0x0000000813120211 */ /* 0x000fe200078418ff */
[----:B------:R-:W-:-:S03]  /*6e90*/  IMAD.MOV.U32 R17, RZ, RZ, 0x1 ;  /* 0x00000001ff117424 */ /* 0x000fc600078e00ff */
[----:B------:R-:W-:-:S05]  /*6ea0*/  @P0 LEA.HI.X R19, R19, R9, R16, 0x3, P2 ;  /* 0x0000000913130211 */ /* 0x000fca00010f1c10 */
[----:B------:R-:W-:Y:S04]  /*6eb0*/  @P0 STG.E.64 desc[UR10][R18.64+0x3f0], R10 ;  /* 0x0003f00a12000986 */ /* 0x000fe8000c101b0a */
[----:B------:R-:W2:Y:S04]  /*6ec0*/  @P1 LDG.E.U16 R20, desc[UR10][R2.64+-0x4] ;  /* 0xfffffc0a02141981 */ /* 0x000ea8000c1e1500 */
[----:B------:R0:W-:Y:S04]  /*6ed0*/  @P1 STL.U16 [R7+-0x2], R17 ;  /* 0xfffffe1107001387 */ /* 0x0001e80000100400 */
[----:B------:R-:W-:Y:S04]  /*6ee0*/  @!P1 STL.U16 [R7+-0x2], RZ ;  /* 0xfffffeff07009387 */ /* 0x000fe80000100400 */
[----:B------:R-:W-:Y:S04]  /*6ef0*/  STL.64 [R4], RZ ;  /* 0x000000ff04007387 */ /* 0x000fe80000100a00 */
[----:B------:R-:W-:Y:S04]  /*6f00*/  STL.U16 [R5], RZ ;  /* 0x000000ff05007387 */ /* 0x000fe80000100400 */
[----:B0-----:R-:W3:Y:S01]  /*6f10*/  LDL.64 R16, [R6] ;  /* 0x0000000006107983 */ /* 0x001ee20000100a00 */
        /* <DEDUP_REMOVED lines=11> */
[----:B------:R0:W-:Y:S04]  /*6fd0*/  @P0 STL.U16 [R7], R17 ;  /* 0x0000001107000387 */ /* 0x0001e80000100400 */
[----:B------:R-:W-:Y:S04]  /*6fe0*/  @!P0 STL.U16 [R7], RZ ;  /* 0x000000ff07008387 */ /* 0x000fe80000100400 */
[----:B------:R1:W-:Y:S04]  /*6ff0*/  STL.64 [R4+0x8], RZ ;  /* 0x000008ff04007387 */ /* 0x0003e80000100a00 */
[----:B------:R3:W-:Y:S04]  /*7000*/  STL.U16 [R5+0x2], RZ ;  /* 0x000002ff05007387 */ /* 0x0007e80000100400 */
[----:B0-----:R-:W4:Y:S01]  /*7010*/  LDL.64 R16, [R6+0x8] ;  /* 0x0000080006107983 */ /* 0x001f220000100a00 */
[----:B--2---:R-:W-:-:S05]  /*7020*/  @P0 VIADD R15, R15, 0x1 ;  /* 0x000000010f0f0836 */ /* 0x004fca0000000000 */
[----:B------:R-:W-:Y:S01]  /*7030*/  @P0 LOP3.LUT R21, R15, 0xffff, RZ, 0xc0, !PT ;  /* 0x0000ffff0f150812 */ /* 0x000fe200078ec0ff */
[----:B------:R-:W-:Y:S03]  /*7040*/  @P0 STG.E.U16 desc[UR10][R2.64+-0x2], R15 ;  /* 0xfffffe0f02000986 */ /* 0x000fe6000c10150a */
[----:B------:R-:W-:Y:S01]  /*7050*/  @P0 IADD3 R21, P2, PT, R21, UR13, RZ ;  /* 0x0000000d15150c10 */ /* 0x000fe2000ff5e0ff */
[----:B----4-:R-:W-:-:S04]  /*7060*/  DSETP.GE.AND P1, PT, R16, UR16, PT ;  /* 0x0000001010007e2a */ /* 0x010fc8000bf26000 */
[----:B------:R-:W-:Y:S01]  /*7070*/  @P0 IMAD.X R16, RZ, RZ, UR6, P2 ;  /* 0x00000006ff100e24 */ /* 0x000fe200090e06ff */
[----:B------:R-:W-:-:S04]  /*7080*/  @P0 LEA R18, P2, R21, R8, 0x3 ;  /* 0x0000000815120211 */ /* 0x000fc800078418ff */
[----:B------:R-:W-:-:S05]  /*7090*/  @P0 LEA.HI.X R19, R21, R9, R16, 0x3, P2 ;  /* 0x0000000915130211 */ /* 0x000fca00010f1c10 */
[----:B------:R0:W-:Y:S04]  /*70a0*/  @P0 STG.E.64 desc[UR10][R18.64+0x3f0], R10 ;  /* 0x0003f00a12000986 */ /* 0x0001e8000c101b0a */
[----:B------:R-:W2:Y:S01]  /*70b0*/  @P1 LDG.E.U16 R16, desc[UR10][R2.64] ;  /* 0x0000000a02101981 */ /* 0x000ea2000c1e1500 */
[----:B------:R-:W-:Y:S01]  /*70c0*/  VIADD R14, R14, 0xfffffffc ;  /* 0xfffffffc0e0e7836 */ /* 0x000fe20000000000 */
[----:B------:R-:W-:Y:S01]  /*70d0*/  UIADD3 UR4, UP1, UPT, UR4, 0x190, URZ ;  /* 0x0000019004047890 */ /* 0x000fe2000ff3e0ff */
[----:B------:R-:W-:Y:S01]  /*70e0*/  IMAD.MOV.U32 R24, RZ, RZ, 0x1 ;  /* 0x00000001ff187424 */ /* 0x000fe200078e00ff */
[----:B------:R-:W-:Y:S01]  /*70f0*/  UIADD3 UR15, UP0, UPT, UR15, 0x190, URZ ;  /* 0x000001900f0f7890 */ /* 0x000fe2000ff1e0ff */
[----:B-1----:R-:W-:Y:S01]  /*7100*/  VIADD R4, R4, 0x20 ;  /* 0x0000002004047836 */ /* 0x002fe20000000000 */
[----:B------:R-:W-:Y:S01]  /*7110*/  UIADD3.X UR5, UPT, UPT, URZ, UR5, URZ, UP1, !UPT ;  /* 0x00000005ff057290 */ /* 0x000fe20008ffe4ff */
[----:B---3--:R-:W-:Y:S01]  /*7120*/  VIADD R5, R5, 0x8 ;  /* 0x0000000805057836 */ /* 0x008fe20000000000 */
[----:B------:R-:W-:Y:S01]  /*7130*/  UIADD3.X UR8, UPT, UPT, URZ, UR8, URZ, UP0, !UPT ;  /* 0x00000008ff087290 */ /* 0x000fe200087fe4ff */
[----:B------:R-:W-:Y:S01]  /*7140*/  VIADD R6, R6, 0x20 ;  /* 0x0000002006067836 */ /* 0x000fe20000000000 */
[----:B0-----:R-:W-:Y:S01]  /*7150*/  PRMT R18, R14, 0x9910, RZ ;  /* 0x000099100e127816 */ /* 0x001fe200000000ff */
[----:B------:R-:W-:Y:S01]  /*7160*/  UIADD3 UR13, UP1, UPT, UR13, 0x190, URZ ;  /* 0x000001900d0d7890 */ /* 0x000fe2000ff3e0ff */
[----:B------:R-:W-:-:S03]  /*7170*/  @P1 PRMT R19, R24, 0x7610, R19 ;  /* 0x0000761018131816 */ /* 0x000fc60000000013 */
[----:B------:R-:W-:Y:S02]  /*7180*/  UIADD3.X UR6, UPT, UPT, URZ, UR6, URZ, UP1, !UPT ;  /* 0x00000006ff067290 */ /* 0x000fe40008ffe4ff */
[----:B------:R-:W-:Y:S04]  /*7190*/  @P1 STL.U16 [R7+0x2], R19 ;  /* 0x0000021307001387 */ /* 0x000fe80000100400 */
[----:B------:R0:W-:Y:S02]  /*71a0*/  @!P1 STL.U16 [R7+0x2], RZ ;  /* 0x000002ff07009387 */ /* 0x0001e40000100400 */
[----:B0-----:R-:W-:Y:S02]  /*71b0*/  VIADD R7, R7, 0x8 ;  /* 0x0000000807077836 */ /* 0x001fe40000000000 */
[----:B--2---:R-:W-:-:S05]  /*71c0*/  @P1 VIADD R21, R16, 0x1 ;  /* 0x0000000110151836 */ /* 0x004fca0000000000 */
[----:B------:R-:W-:Y:S01]  /*71d0*/  @P1 LOP3.LUT R17, R21, 0xffff, RZ, 0xc0, !PT ;  /* 0x0000ffff15111812 */ /* 0x000fe200078ec0ff */
[----:B------:R0:W-:Y:S03]  /*71e0*/  @P1 STG.E.U16 desc[UR10][R2.64], R21 ;  /* 0x0000001502001986 */ /* 0x0001e6000c10150a */
[----:B------:R-:W-:Y:S01]  /*71f0*/  @P1 IADD3 R17, P0, PT, R17, UR14, RZ ;  /* 0x0000000e11111c10 */ /* 0x000fe2000ff1e0ff */
[----:B------:R-:W-:-:S04]  /*7200*/  UIADD3 UR14, UP0, UPT, UR14, 0x190, URZ ;  /* 0x000001900e0e7890 */ /* 0x000fc8000ff1e0ff */
[----:B------:R-:W-:Y:S01]  /*7210*/  @P1 IMAD.X R20, RZ, RZ, UR7, P0 ;  /* 0x00000007ff141e24 */ /* 0x000fe200080e06ff */
[----:B------:R-:W-:Y:S01]  /*7220*/  @P1 LEA R16, P0, R17, R8, 0x3 ;  /* 0x0000000811101211 */ /* 0x000fe200078018ff */
[----:B------:R-:W-:-:S03]  /*7230*/  UIADD3.X UR7, UPT, UPT, URZ, UR7, URZ, UP0, !UPT ;  /* 0x00000007ff077290 */ /* 0x000fc600087fe4ff */
[----:B------:R-:W-:Y:S02]  /*7240*/  @P1 LEA.HI.X R17, R17, R9, R20, 0x3, P0 ;  /* 0x0000000911111211 */ /* 0x000fe400000f1c14 */
[----:B------:R-:W-:Y:S01]  /*7250*/  IADD3 R15, P0, PT, R2, 0x8, RZ ;  /* 0x00000008020f7810 */ /* 0x000fe20007f1e0ff */
[----:B0-----:R-:W-:Y:S02]  /*7260*/  IMAD.MOV.U32 R2, RZ, RZ, R18 ;  /* 0x000000ffff027224 */ /* 0x001fe400078e0012 */
[----:B------:R0:W-:Y:S02]  /*7270*/  @P1 STG.E.64 desc[UR10][R16.64+0x3f0], R10 ;  /* 0x0003f00a10001986 */ /* 0x0001e4000c101b0a */
[----:B0-----:R-:W-:Y:S01]  /*7280*/  IMAD.X R16, RZ, RZ, R3, P0 ;  /* 0x000000ffff107224 */ /* 0x001fe200000e0603 */
[----:B------:R-:W-:-:S13]  /*7290*/  ISETP.NE.AND P0, PT, R2, RZ, PT ;  /* 0x000000ff0200720c */ /* 0x000fda0003f05270 */
[----:B------:R-:W-:Y:S05]  /*72a0*/  @P0 BRA `(.L_x_20) ;  /* 0xfffffff800a00947 */ /* 0x000fea000383ffff */
[----:B------:R-:W-:-:S07]  /*72b0*/  PRMT R26, RZ, 0x7610, R26 ;  /* 0x00007610ff1a7816 */ /* 0x000fce000000001a */
.L_x_327:
[----:B0-----:R-:W-:-:S05]  /*72c0*/  LOP3.LUT R2, R26, 0xffff, RZ, 0xc0, !PT ;  /* 0x0000ffff1a027812 */ /* 0x001fca00078ec0ff */
[----:B------:R-:W-:-:S05]  /*72d0*/  IMAD R14, R2, 0x2, R1 ;  /* 0x00000002020e7824 */ /* 0x000fca00078e0201 */
[----:B------:R0:W5:Y:S01]  /*72e0*/  LDL.U16 R16, [R14+0x30] ;  /* 0x000030000e107983 */ /* 0x0001620000100400 */
[----:B------:R-:W-:Y:S01]  /*72f0*/  PRMT R15, R26, 0x9910, RZ ;  /* 0x000099101a0f7816 */ /* 0x000fe200000000ff */
[----:B------:R-:W-:Y:S01]  /*7300*/  BSSY.RECONVERGENT B0, `(.L_x_21) ;  /* 0x00006ab000007945 */ /* 0x000fe20003800200 */
[C---:B------:R-:W-:Y:S02]  /*7310*/  IMAD R17, R2.reuse, 0x8, R25 ;  /* 0x0000000802117824 */ /* 0x040fe400078e0219 */
[----:B------:R-:W-:Y:S01]  /*7320*/  ISETP.NE.AND P0, PT, R15, RZ, PT ;  /* 0x000000ff0f00720c */ /* 0x000fe20003f05270 */
[----:B------:R-:W-:-:S12]  /*7330*/  IMAD.WIDE.U32 R6, R2, 0x320, R12 ;  /* 0x0000032002067825 */ /* 0x000fd800078e000c */
[----:B01----:R-:W-:Y:S05]  /*7340*/  @!P0 BRA `(.L_x_22) ;  /* 0x00000000004c8947 */ /* 0x003fea0003800000 */
[----:B------:R-:W2:Y:S01]  /*7350*/  LDL.U16 R4, [R1+0x30] ;  /* 0x0000300001047983 */ /* 0x000ea20000100400 */
[----:B-----5:R-:W-:Y:S01]  /*7360*/  PRMT R3, R16, 0x9910, RZ ;  /* 0x0000991010037816 */ /* 0x020fe200000000ff */
[----:B------:R-:W-:Y:S01]  /*7370*/  BSSY.RECONVERGENT B1, `(.L_x_23) ;  /* 0x000000f000017945 */ /* 0x000fe20003800200 */
[----:B------:R-:W-:Y:S02]  /*7380*/  ISETP.NE.AND P1, PT, R15, 0x1, PT ;  /* 0x000000010f00780c */ /* 0x000fe40003f25270 */
[----:B--2---:R-:W-:-:S04]  /*7390*/  PRMT R4, R4, 0x9910, RZ ;  /* 0x0000991004047816 */ /* 0x004fc800000000ff */
[----:B------:R-:W-:-:S04]  /*73a0*/  ISETP.NE.AND P0, PT, R4, 0x1, PT ;  /* 0x000000010400780c */ /* 0x000fc80003f05270 */
[----:B------:R-:W-:-:S13]  /*73b0*/  ISETP.EQ.OR P0, PT, R3, 0x1, P0 ;  /* 0x000000010300780c */ /* 0x000fda0000702670 */
[----:B------:R-:W-:Y:S05]  /*73c0*/  @P0 BRA `(.L_x_24) ;  /* 0x0000000000240947 */ /* 0x000fea0003800000 */
[----:B------:R-:W2:Y:S04]  /*73d0*/  LDL.64 R18, [R17] ;  /* 0x0000000011127983 */ /* 0x000ea80000100a00 */
[----:B------:R-:W2:Y:S01]  /*73e0*/  LDG.E.64 R4, desc[UR10][R6.64] ;  /* 0x0000000a06047981 */ /* 0x000ea2000c1e1b00 */
[----:B------:R-:W-:Y:S01]  /*73f0*/  UMOV UR4, 0x47ae147b ;  /* 0x47ae147b00047882 */ /* 0x000fe20000000000 */
[----:B------:R-:W-:Y:S01]  /*7400*/  UMOV UR5, 0x3f847ae1 ;  /* 0x3f847ae100057882 */ /* 0x000fe20000000000 */
[----:B------:R-:W-:Y:S01]  /*7410*/  IMAD.MOV.U32 R20, RZ, RZ, 0x1 ;  /* 0x00000001ff147424 */ /* 0x000fe200078e00ff */
[----:B--2---:R-:W-:-:S04]  /*7420*/  DFMA R4, R4, UR4, R18 ;  /* 0x0000000404047c2b */ /* 0x004fc80008000012 */
[----:B------:R-:W-:-:S03]  /*7430*/  PRMT R18, R20, 0x7610, R18 ;  /* 0x0000761014127816 */ /* 0x000fc60000000012 */
[----:B------:R0:W-:Y:S04]  /*7440*/  STL.64 [R17], R4 ;  /* 0x0000000411007387 */ /* 0x0001e80000100a00 */
[----:B------:R0:W-:Y:S02]  /*7450*/  STL.U16 [R14+0xf8], R18 ;  /* 0x0000f8120e007387 */ /* 0x0001e40000100400 */
.L_x_24:
[----:B------:R-:W-:Y:S05]  /*7460*/  BSYNC.RECONVERGENT B1 ;  /* 0x0000000000017941 */ /* 0x000fea0003800200 */
.L_x_23:
[----:B------:R-:W-:Y:S05]  /*7470*/  @!P1 BRA `(.L_x_25) ;  /* 0x0000000000489947 */ /* 0x000fea0003800000 */
.L_x_22:
[----:B0-----:R-:W2:Y:S01]  /*7480*/  LDL.U16 R4, [R1+0x32] ;  /* 0x0000320001047983 */ /* 0x001ea20000100400 */
        /* <DEDUP_REMOVED lines=12> */
[----:B--2---:R-:W-:-:S07]  /*7550*/  DFMA R4, R18, UR4, R4 ;  /* 0x0000000412047c2b */ /* 0x004fce0008000004 */
[----:B------:R0:W-:Y:S04]  /*7560*/  STL.64 [R17], R4 ;  /* 0x0000000411007387 */ /* 0x0001e80000100a00 */
[----:B------:R0:W-:Y:S02]  /*7570*/  STL.U16 [R14+0xf8], R16 ;  /* 0x0000f8100e007387 */ /* 0x0001e40000100400 */
.L_x_27:
[----:B------:R-:W-:Y:S05]  /*7580*/  BSYNC.RECONVERGENT B1 ;  /* 0x0000000000017941 */ /* 0x000fea0003800200 */
.L_x_26:
[----:B------:R-:W-:Y:S05]  /*7590*/  @!P1 BRA `(.L_x_28) ;  /* 0x0000000000449947 */ /* 0x000fea0003800000 */
.L_x_25:
[----:B0-----:R-:W2:Y:S01]  /*75a0*/  LDL.U16 R4, [R1+0x34] ;  /* 0x0000340001047983 */ /* 0x001ea20000100400 */
        /* <DEDUP_REMOVED lines=14> */
.L_x_30:
[----:B------:R-:W-:Y:S05]  /*7690*/  BSYNC.RECONVERGENT B1 ;  /* 0x0000000000017941 */ /* 0x000fea0003800200 */
.L_x_29:
[----:B------:R-:W-:Y:S05]  /*76a0*/  @!P1 BRA `(.L_x_31) ;  /* 0x0000000000449947 */ /* 0x000fea0003800000 */
.L_x_28:
        /* <DEDUP_REMOVED lines=15> */
.L_x_33:
[----:B------:R-:W-:Y:S05]  /*77a0*/  BSYNC.RECONVERGENT B1 ;  /* 0x0000000000017941 */ /* 0x000fea0003800200 */
.L_x_32:
[----:B------:R-:W-:Y:S05]  /*77b0*/  @!P1 BRA `(.L_x_34) ;  /* 0x0000000000449947 */ /* 0x000fea0003800000 */
.L_x_31:
        /* <DEDUP_REMOVED lines=15> */
.L_x_36:
[----:B------:R-:W-:Y:S05]  /*78b0*/  BSYNC.RECONVERGENT B1 ;  /* 0x0000000000017941 */ /* 0x000fea0003800200 */
.L_x_35:
[----:B------:R-:W-:Y:S05]  /*78c0*/  @!P1 BRA `(.L_x_37) ;  /* 0x0000000000449947 */ /* 0x000fea0003800000 */
.L_x_34:
        /* <DEDUP_REMOVED lines=15> */
.L_x_39:
[----:B------:R-:W-:Y:S05]  /*79c0*/  BSYNC.RECONVERGENT B1 ;  /* 0x0000000000017941 */ /* 0x000fea0003800200 */
.L_x_38:
[----:B------:R-:W-:Y:S05]  /*79d0*/  @!P1 BRA `(.L_x_40) ;  /* 0x0000000000449947 */ /* 0x000fea0003800000 */
.L_x_37:
        /* <DEDUP_REMOVED lines=15> */
.L_x_42:
[----:B------:R-:W-:Y:S05]  /*7ad0*/  BSYNC.RECONVERGENT B1 ;  /* 0x0000000000017941 */ /* 0x000fea0003800200 */
.L_x_41:
[----:B------:R-:W-:Y:S05]  /*7ae0*/  @!P1 BRA `(.L_x_43) ;  /* 0x0000000000449947 */ /* 0x000fea0003800000 */
.L_x_40:
        /* <DEDUP_REMOVED lines=15> */
.L_x_45:
[----:B------:R-:W-:Y:S05]  /*7be0*/  BSYNC.RECONVERGENT B1 ;  /* 0x0000000000017941 */ /* 0x000fea0003800200 */
.L_x_44:
[----:B------:R-:W-:Y:S05]  /*7bf0*/  @!P1 BRA `(.L_x_46) ;  /* 0x0000000000449947 */ /* 0x000fea0003800000 */
.L_x_43:
        /* <DEDUP_REMOVED lines=15> */
.L_x_48:
[----:B------:R-:W-:Y:S05]  /*7cf0*/  BSYNC.RECONVERGENT B1 ;  /* 0x0000000000017941 */ /* 0x000fea0003800200 */
.L_x_47:
[----:B------:R-:W-:Y:S05]  /*7d00*/  @!P1 BRA `(.L_x_49) ;  /* 0x0000000000449947 */ /* 0x000fea0003800000 */
.L_x_46:
        /* <DEDUP_REMOVED lines=15> */
.L_x_51:
[----:B------:R-:W-:Y:S05]  /*7e00*/  BSYNC.RECONVERGENT B1 ;  /* 0x0000000000017941 */ /* 0x000fea0003800200 */
.L_x_50:
[----:B------:R-:W-:Y:S05]  /*7e10*/  @!P1 BRA `(.L_x_52) ;  /* 0x0000000000449947 */ /* 0x000fea0003800000 */
.L_x_49:
        /* <DEDUP_REMOVED lines=15> */
.L_x_54:
[----:B------:R-:W-:Y:S05]  /*7f10*/  BSYNC.RECONVERGENT B1 ;  /* 0x0000000000017941 */ /* 0x000fea0003800200 */
.L_x_53:
[----:B------:R-:W-:Y:S05]  /*7f20*/  @!P1 BRA `(.L_x_55) ;  /* 0x0000000000449947 */ /* 0x000fea0003800000 */
.L_x_52:
        /* <DEDUP_REMOVED lines=15> */
.L_x_57:
[----:B------:R-:W-:Y:S05]  /*8020*/  BSYNC.RECONVERGENT B1 ;  /* 0x0000000000017941 */ /* 0x000fea0003800200 */
.L_x_56:
[----:B------:R-:W-:Y:S05]  /*8030*/  @!P1 BRA `(.L_x_58) ;  /* 0x0000000000449947 */ /* 0x000fea0003800000 */
.L_x_55:
        /* <DEDUP_REMOVED lines=15> */
.L_x_60:
[----:B------:R-:W-:Y:S05]  /*8130*/  BSYNC.RECONVERGENT B1 ;  /* 0x0000000000017941 */ /* 0x000fea0003800200 */
.L_x_59:
[----:B------:R-:W-:Y:S05]  /*8140*/  @!P1 BRA `(.L_x_61) ;  /* 0x0000000000449947 */ /* 0x000fea0003800000 */
.L_x_58:
        /* <DEDUP_REMOVED lines=15> */
.L_x_63:
[----:B------:R-:W-:Y:S05]  /*8240*/  BSYNC.RECONVERGENT B1 ;  /* 0x0000000000017941 */ /* 0x000fea0003800200 */
.L_x_62:
[----:B------:R-:W-:Y:S05]  /*8250*/  @!P1 BRA `(.L_x_64) ;  /* 0x0000000000449947 */ /* 0x000fea0003800000 */
.L_x_61:
        /* <DEDUP_REMOVED lines=15> */
.L_x_66:
[----:B------:R-:W-:Y:S05]  /*8350*/  BSYNC.RECONVERGENT B1 ;  /* 0x0000000000017941 */ /* 0x000fea0003800200 */
.L_x_65:
[----:B------:R-:W-:Y:S05]  /*8360*/  @!P1 BRA `(.L_x_67) ;  /* 0x0000000000449947 */ /* 0x000fea0003800000 */
.L_x_64:
        /* <DEDUP_REMOVED lines=15> */
.L_x_69:
[----:B------:R-:W-:Y:S05]  /*8460*/  BSYNC.RECONVERGENT B1 ;  /* 0x0000000000017941 */ /* 0x000fea0003800200 */
.L_x_68:
[----:B------:R-:W-:Y:S05]  /*8470*/  @!P1 BRA `(.L_x_70) ;  /* 0x0000000000449947 */ /* 0x000fea0003800000 */
.L_x_67:
        /* <DEDUP_REMOVED lines=15> */
.L_x_72:
[----:B------:R-:W-:Y:S05]  /*8570*/  BSYNC.RECONVERGENT B1 ;  /* 0x0000000000017941 */ /* 0x000fea0003800200 */
.L_x_71:
[----:B------:R-:W-:Y:S05]  /*8580*/  @!P1 BRA `(.L_x_73) ;  /* 0x0000000000449947 */ /* 0x000fea0003800000 */
.L_x_70:
        /* <DEDUP_REMOVED lines=15> */
.L_x_75:
[----:B------:R-:W-:Y:S05]  /*8680*/  BSYNC.RECONVERGENT B1 ;  /* 0x0000000000017941 */ /* 0x000fea0003800200 */
.L_x_74:
[----:B------:R-:W-:Y:S05]  /*8690*/  @!P1 BRA `(.L_x_76) ;  /* 0x0000000000449947 */ /* 0x000fea0003800000 */
.L_x_73:
        /* <DEDUP_REMOVED lines=15> */
.L_x_78:
[----:B------:R-:W-:Y:S05]  /*8790*/  BSYNC.RECONVERGENT B1 ;  /* 0x0000000000017941 */ /* 0x000fea0003800200 */
.L_x_77:
[----:B------:R-:W-:Y:S05]  /*87a0*/  @!P1 BRA `(.L_x_79) ;  /* 0x0000000000449947 */ /* 0x000fea0003800000 */
.L_x_76:
        /* <DEDUP_REMOVED lines=15> */
.L_x_81:
[----:B------:R-:W-:Y:S05]  /*88a0*/  BSYNC.RECONVERGENT B1 ;  /* 0x0000000000017941 */ /* 0x000fea0003800200 */
.L_x_80:
[----:B------:R-:W-:Y:S05]  /*88b0*/  @!P1 BRA `(.L_x_82) ;  /* 0x0000000000449947 */ /* 0x000fea0003800000 */
.L_x_79:
        /* <DEDUP_REMOVED lines=15> */
.L_x_84:
[----:B------:R-:W-:Y:S05]  /*89b0*/  BSYNC.RECONVERGENT B1 ;  /* 0x0000000000017941 */ /* 0x000fea0003800200 */
.L_x_83:
[----:B------:R-:W-:Y:S05]  /*89c0*/  @!P1 BRA `(.L_x_85) ;  /* 0x0000000000449947 */ /* 0x000fea0003800000 */
.L_x_82:
        /* <DEDUP_REMOVED lines=15> */
.L_x_87:
[----:B------:R-:W-:Y:S05]  /*8ac0*/  BSYNC.RECONVERGENT B1 ;  /* 0x0000000000017941 */ /* 0x000fea0003800200 */
.L_x_86:
[----:B------:R-:W-:Y:S05]  /*8ad0*/  @!P1 BRA `(.L_x_88) ;  /* 0x0000000000449947 */ /* 0x000fea0003800000 */
.L_x_85:
        /* <DEDUP_REMOVED lines=15> */
.L_x_90:
[----:B------:R-:W-:Y:S05]  /*8bd0*/  BSYNC.RECONVERGENT B1 ;  /* 0x0000000000017941 */ /* 0x000fea0003800200 */
.L_x_89:
[----:B------:R-:W-:Y:S05]  /*8be0*/  @!P1 BRA `(.L_x_91) ;  /* 0x0000000000449947 */ /* 0x000fea0003800000 */
.L_x_88:
        /* <DEDUP_REMOVED lines=15> */
.L_x_93:
[----:B------:R-:W-:Y:S05]  /*8ce0*/  BSYNC.RECONVERGENT B1 ;  /* 0x0000000000017941 */ /* 0x000fea0003800200 */
.L_x_92:
[----:B------:R-:W-:Y:S05]  /*8cf0*/  @!P1 BRA `(.L_x_94) ;  /* 0x0000000000449947 */ /* 0x000fea0003800000 */
.L_x_91:
        /* <DEDUP_REMOVED lines=15> */
.L_x_96:
[----:B------:R-:W-:Y:S05]  /*8df0*/  BSYNC.RECONVERGENT B1 ;  /* 0x0000000000017941 */ /* 0x000fea0003800200 */
.L_x_95:
[----:B------:R-:W-:Y:S05]  /*8e00*/  @!P1 BRA `(.L_x_97) ;  /* 0x0000000000449947 */ /* 0x000fea0003800000 */
.L_x_94:
        /* <DEDUP_REMOVED lines=15> */
.L_x_99:
[----:B------:R-:W-:Y:S05]  /*8f00*/  BSYNC.RECONVERGENT B1 ;  /* 0x0000000000017941 */ /* 0x000fea0003800200 */
.L_x_98:
[----:B------:R-:W-:Y:S05]  /*8f10*/  @!P1 BRA `(.L_x_100) ;  /* 0x0000000000449947 */ /* 0x000fea0003800000 */
.L_x_97:
        /* <DEDUP_REMOVED lines=15> */
.L_x_102:
[----:B------:R-:W-:Y:S05]  /*9010*/  BSYNC.RECONVERGENT B1 ;  /* 0x0000000000017941 */ /* 0x000fea0003800200 */
.L_x_101:
[----:B------:R-:W-:Y:S05]  /*9020*/  @!P1 BRA `(.L_x_103) ;  /* 0x0000000000449947 */ /* 0x000fea0003800000 */
.L_x_100:
        /* <DEDUP_REMOVED lines=15> */
.L_x_105:
[----:B------:R-:W-:Y:S05]  /*9120*/  BSYNC.RECONVERGENT B1 ;  /* 0x0000000000017941 */ /* 0x000fea0003800200 */
.L_x_104:
[----:B------:R-:W-:Y:S05]  /*9130*/  @!P1 BRA `(.L_x_106) ;  /* 0x0000000000449947 */ /* 0x000fea0003800000 */
.L_x_103:
        /* <DEDUP_REMOVED lines=15> */
.L_x_108:
[----:B------:R-:W-:Y:S05]  /*9230*/  BSYNC.RECONVERGENT B1 ;  /* 0x0000000000017941 */ /* 0x000fea0003800200 */
.L_x_107:
[----:B------:R-:W-:Y:S05]  /*9240*/  @!P1 BRA `(.L_x_109) ;  /* 0x0000000000449947 */ /* 0x000fea0003800000 */
.L_x_106:
        /* <DEDUP_REMOVED lines=15> */
.L_x_111:
[----:B------:R-:W-:Y:S05]  /*9340*/  BSYNC.RECONVERGENT B1 ;  /* 0x0000000000017941 */ /* 0x000fea0003800200 */
.L_x_110:
[----:B------:R-:W-:Y:S05]  /*9350*/  @!P1 BRA `(.L_x_112) ;  /* 0x0000000000449947 */ /* 0x000fea0003800000 */
.L_x_109:
        /* <DEDUP_REMOVED lines=15> */
.L_x_114:
[----:B------:R-:W-:Y:S05]  /*9450*/  BSYNC.RECONVERGENT B1 ;  /* 0x0000000000017941 */ /* 0x000fea0003800200 */
.L_x_113:
[----:B------:R-:W-:Y:S05]  /*9460*/  @!P1 BRA `(.L_x_115) ;  /* 0x0000000000449947 */ /* 0x000fea0003800000 */
.L_x_112:
        /* <DEDUP_REMOVED lines=15> */
.L_x_117:
[----:B------:R-:W-:Y:S05]  /*9560*/  BSYNC.RECONVERGENT B1 ;  /* 0x0000000000017941 */ /* 0x000fea0003800200 */
.L_x_116:
[----:B------:R-:W-:Y:S05]  /*9570*/  @!P1 BRA `(.L_x_118) ;  /* 0x0000000000449947 */ /* 0x000fea0003800000 */
.L_x_115:
        /* <DEDUP_REMOVED lines=15> */
.L_x_120:
[----:B------:R-:W-:Y:S05]  /*9670*/  BSYNC.RECONVERGENT B1 ;  /* 0x0000000000017941 */ /* 0x000fea0003800200 */
.L_x_119:
[----:B------:R-:W-:Y:S05]  /*9680*/  @!P1 BRA `(.L_x_121) ;  /* 0x0000000000449947 */ /* 0x000fea0003800000 */
.L_x_118:
        /* <DEDUP_REMOVED lines=15> */
.L_x_123:
[----:B------:R-:W-:Y:S05]  /*9780*/  BSYNC.RECONVERGENT B1 ;  /* 0x0000000000017941 */ /* 0x000fea0003800200 */
.L_x_122:
[----:B------:R-:W-:Y:S05]  /*9790*/  @!P1 BRA `(.L_x_124) ;  /* 0x0000000000449947 */ /* 0x000fea0003800000 */
.L_x_121:
        /* <DEDUP_REMOVED lines=15> */
.L_x_126:
[----:B------:R-:W-:Y:S05]  /*9890*/  BSYNC.RECONVERGENT B1 ;  /* 0x0000000000017941 */ /* 0x000fea0003800200 */
.L_x_125:
[----:B------:R-:W-:Y:S05]  /*98a0*/  @!P1 BRA `(.L_x_127) ;  /* 0x0000000000449947 */ /* 0x000fea0003800000 */
.L_x_124:
        /* <DEDUP_REMOVED lines=15> */
.L_x_129:
[----:B------:R-:W-:Y:S05]  /*99a0*/  BSYNC.RECONVERGENT B1 ;  /* 0x0000000000017941 */ /* 0x000fea0003800200 */
.L_x_128:
[----:B------:R-:W-:Y:S05]  /*99b0*/  @!P1 BRA `(.L_x_130) ;  /* 0x0000000000449947 */ /* 0x000fea0003800000 */
.L_x_127:
        /* <DEDUP_REMOVED lines=15> */
.L_x_132:
[----:B------:R-:W-:Y:S05]  /*9ab0*/  BSYNC.RECONVERGENT B1 ;  /* 0x0000000000017941 */ /* 0x000fea0003800200 */
.L_x_131:
[----:B------:R-:W-:Y:S05]  /*9ac0*/  @!P1 BRA `(.L_x_133) ;  /* 0x0000000000449947 */ /* 0x000fea0003800000 */
.L_x_130:
        /* <DEDUP_REMOVED lines=15> */
.L_x_135:
[----:B------:R-:W-:Y:S05]  /*9bc0*/  BSYNC.RECONVERGENT B1 ;  /* 0x0000000000017941 */ /* 0x000fea0003800200 */
.L_x_134:
[----:B------:R-:W-:Y:S05]  /*9bd0*/  @!P1 BRA `(.L_x_136) ;  /* 0x0000000000449947 */ /* 0x000fea0003800000 */
.L_x_133:
        /* <DEDUP_REMOVED lines=15> */
.L_x_138:
[----:B------:R-:W-:Y:S05]  /*9cd0*/  BSYNC.RECONVERGENT B1 ;  /* 0x0000000000017941 */ /* 0x000fea0003800200 */
.L_x_137:
[----:B------:R-:W-:Y:S05]  /*9ce0*/  @!P1 BRA `(.L_x_139) ;  /* 0x0000000000449947 */ /* 0x000fea0003800000 */
.L_x_136:
        /* <DEDUP_REMOVED lines=15> */
.L_x_141:
[----:B------:R-:W-:Y:S05]  /*9de0*/  BSYNC.RECONVERGENT B1 ;  /* 0x0000000000017941 */ /* 0x000fea0003800200 */
.L_x_140:
[----:B------:R-:W-:Y:S05]  /*9df0*/  @!P1 BRA `(.L_x_142) ;  /* 0x0000000000449947 */ /* 0x000fea0003800000 */
.L_x_139:
        /* <DEDUP_REMOVED lines=15> */
.L_x_144:
[----:B------:R-:W-:Y:S05]  /*9ef0*/  BSYNC.RECONVERGENT B1 ;  /* 0x0000000000017941 */ /* 0x000fea0003800200 */
.L_x_143:
[----:B------:R-:W-:Y:S05]  /*9f00*/  @!P1 BRA `(.L_x_145) ;  /* 0x0000000000449947 */ /* 0x000fea0003800000 */
.L_x_142:
        /* <DEDUP_REMOVED lines=15> */
.L_x_147:
[----:B------:R-:W-:Y:S05]  /*a000*/  BSYNC.RECONVERGENT B1 ;  /* 0x0000000000017941 */ /* 0x000fea0003800200 */
.L_x_146:
[----:B------:R-:W-:Y:S05]  /*a010*/  @!P1 BRA `(.L_x_148) ;  /* 0x0000000000449947 */ /* 0x000fea0003800000 */
.L_x_145:
        /* <DEDUP_REMOVED lines=15> */
.L_x_150:
[----:B------:R-:W-:Y:S05]  /*a110*/  BSYNC.RECONVERGENT B1 ;  /* 0x0000000000017941 */ /* 0x000fea0003800200 */
.L_x_149:
[----:B------:R-:W-:Y:S05]  /*a120*/  @!P1 BRA `(.L_x_151) ;  /* 0x0000000000449947 */ /* 0x000fea0003800000 */
.L_x_148:
        /* <DEDUP_REMOVED lines=15> */
.L_x_153:
[----:B------:R-:W-:Y:S05]  /*a220*/  BSYNC.RECONVERGENT B1 ;  /* 0x0000000000017941 */ /* 0x000fea0003800200 */
.L_x_152:
[----:B------:R-:W-:Y:S05]  /*a230*/  @!P1 BRA `(.L_x_154) ;  /* 0x0000000000449947 */ /* 0x000fea0003800000 */
.L_x_151:
        /* <DEDUP_REMOVED lines=15> */
.L_x_156:
[----:B------:R-:W-:Y:S05]  /*a330*/  BSYNC.RECONVERGENT B1 ;  /* 0x0000000000017941 */ /* 0x000fea0003800200 */
.L_x_155:
[----:B------:R-:W-:Y:S05]  /*a340*/  @!P1 BRA `(.L_x_157) ;  /* 0x0000000000449947 */ /* 0x000fea0003800000 */
.L_x_154:
        /* <DEDUP_REMOVED lines=15> */
.L_x_159:
[----:B------:R-:W-:Y:S05]  /*a440*/  BSYNC.RECONVERGENT B1 ;  /* 0x0000000000017941 */ /* 0x000fea0003800200 */
.L_x_158:
[----:B------:R-:W-:Y:S05]  /*a450*/  @!P1 BRA `(.L_x_160) ;  /* 0x0000000000449947 */ /* 0x000fea0003800000 */
.L_x_157:
        /* <DEDUP_REMOVED lines=15> */
.L_x_162:
[----:B------:R-:W-:Y:S05]  /*a550*/  BSYNC.RECONVERGENT B1 ;  /* 0x0000000000017941 */ /* 0x000fea0003800200 */
.L_x_161:
[----:B------:R-:W-:Y:S05]  /*a560*/  @!P1 BRA `(.L_x_163) ;  /* 0x0000000000449947 */ /* 0x000fea0003800000 */
.L_x_160:
        /* <DEDUP_REMOVED lines=15> */
.L_x_165:
[----:B------:R-:W-:Y:S05]  /*a660*/  BSYNC.RECONVERGENT B1 ;  /* 0x0000000000017941 */ /* 0x000fea0003800200 */
.L_x_164:
[----:B------:R-:W-:Y:S05]  /*a670*/  @!P1 BRA `(.L_x_166) ;  /* 0x0000000000449947 */ /* 0x000fea0003800000 */
.L_x_163:
        /* <DEDUP_REMOVED lines=15> */
.L_x_168:
[----:B------:R-:W-:Y:S05]  /*a770*/  BSYNC.RECONVERGENT B1 ;  /* 0x0000000000017941 */ /* 0x000fea0003800200 */
.L_x_167:
[----:B------:R-:W-:Y:S05]  /*a780*/  @!P1 BRA `(.L_x_169) ;  /* 0x0000000000449947 */ /* 0x000fea0003800000 */
.L_x_166:
        /* <DEDUP_REMOVED lines=15> */
.L_x_171:
[----:B------:R-:W-:Y:S05]  /*a880*/  BSYNC.RECONVERGENT B1 ;  /* 0x0000000000017941 */ /* 0x000fea0003800200 */
.L_x_170:
[----:B------:R-:W-:Y:S05]  /*a890*/  @!P1 BRA `(.L_x_172) ;  /* 0x0000000000449947 */ /* 0x000fea0003800000 */
.L_x_169:
        /* <DEDUP_REMOVED lines=15> */
.L_x_174:
[----:B------:R-:W-:Y:S05]  /*a990*/  BSYNC.RECONVERGENT B1 ;  /* 0x0000000000017941 */ /* 0x000fea0003800200 */
.L_x_173:
[----:B------:R-:W-:Y:S05]  /*a9a0*/  @!P1 BRA `(.L_x_175) ;  /* 0x0000000000449947 */ /* 0x000fea0003800000 */
.L_x_172:
        /* <DEDUP_REMOVED lines=15> */
.L_x_177:
[----:B------:R-:W-:Y:S05]  /*aaa0*/  BSYNC.RECONVERGENT B1 ;  /* 0x0000000000017941 */ /* 0x000fea0003800200 */
.L_x_176:
[----:B------:R-:W-:Y:S05]  /*aab0*/  @!P1 BRA `(.L_x_178) ;  /* 0x0000000000449947 */ /* 0x000fea0003800000 */
.L_x_175:
        /* <DEDUP_REMOVED lines=15> */
.L_x_180:
[----:B------:R-:W-:Y:S05]  /*abb0*/  BSYNC.RECONVERGENT B1 ;  /* 0x0000000000017941 */ /* 0x000fea0003800200 */
.L_x_179:
[----:B------:R-:W-:Y:S05]  /*abc0*/  @!P1 BRA `(.L_x_181) ;  /* 0x0000000000449947 */ /* 0x000fea0003800000 */
.L_x_178:
        /* <DEDUP_REMOVED lines=15> */
.L_x_183:
[----:B------:R-:W-:Y:S05]  /*acc0*/  BSYNC.RECONVERGENT B1 ;  /* 0x0000000000017941 */ /* 0x000fea0003800200 */
.L_x_182:
[----:B------:R-:W-:Y:S05]  /*acd0*/  @!P1 BRA `(.L_x_184) ;  /* 0x0000000000449947 */ /* 0x000fea0003800000 */
.L_x_181:
        /* <DEDUP_REMOVED lines=15> */
.L_x_186:
[----:B------:R-:W-:Y:S05]  /*add0*/  BSYNC.RECONVERGENT B1 ;  /* 0x0000000000017941 */ /* 0x000fea0003800200 */
.L_x_185:
[----:B------:R-:W-:Y:S05]  /*ade0*/  @!P1 BRA `(.L_x_187) ;  /* 0x0000000000449947 */ /* 0x000fea0003800000 */
.L_x_184:
        /* <DEDUP_REMOVED lines=15> */
.L_x_189:
[----:B------:R-:W-:Y:S05]  /*aee0*/  BSYNC.RECONVERGENT B1 ;  /* 0x0000000000017941 */ /* 0x000fea0003800200 */
.L_x_188:
[----:B------:R-:W-:Y:S05]  /*aef0*/  @!P1 BRA `(.L_x_190) ;  /* 0x0000000000449947 */ /* 0x000fea0003800000 */
.L_x_187:
        /* <DEDUP_REMOVED lines=15> */
.L_x_192:
[----:B------:R-:W-:Y:S05]  /*aff0*/  BSYNC.RECONVERGENT B1 ;  /* 0x0000000000017941 */ /* 0x000fea0003800200 */
.L_x_191:
[----:B------:R-:W-:Y:S05]  /*b000*/  @!P1 BRA `(.L_x_193) ;  /* 0x0000000000449947 */ /* 0x000fea0003800000 */
.L_x_190:
        /* <DEDUP_REMOVED lines=15> */
.L_x_195:
[----:B------:R-:W-:Y:S05]  /*b100*/  BSYNC.RECONVERGENT B1 ;  /* 0x0000000000017941 */ /* 0x000fea0003800200 */
.L_x_194:
[----:B------:R-:W-:Y:S05]  /*b110*/  @!P1 BRA `(.L_x_196) ;  /* 0x0000000000449947 */ /* 0x000fea0003800000 */
.L_x_193:
        /* <DEDUP_REMOVED lines=15> */
.L_x_198:
[----:B------:R-:W-:Y:S05]  /*b210*/  BSYNC.RECONVERGENT B1 ;  /* 0x0000000000017941 */ /* 0x000fea0003800200 */
.L_x_197:
[----:B------:R-:W-:Y:S05]  /*b220*/  @!P1 BRA `(.L_x_199) ;  /* 0x0000000000449947 */ /* 0x000fea0003800000 */
.L_x_196:
        /* <DEDUP_REMOVED lines=15> */
.L_x_201:
[----:B------:R-:W-:Y:S05]  /*b320*/  BSYNC.RECONVERGENT B1 ;  /* 0x0000000000017941 */ /* 0x000fea0003800200 */
.L_x_200:
[----:B------:R-:W-:Y:S05]  /*b330*/  @!P1 BRA `(.L_x_202) ;  /* 0x0000000000449947 */ /* 0x000fea0003800000 */
.L_x_199:
        /* <DEDUP_REMOVED lines=15> */
.L_x_204:
[----:B------:R-:W-:Y:S05]  /*b430*/  BSYNC.RECONVERGENT B1 ;  /* 0x0000000000017941 */ /* 0x000fea0003800200 */
.L_x_203:
[----:B------:R-:W-:Y:S05]  /*b440*/  @!P1 BRA `(.L_x_205) ;  /* 0x0000000000449947 */ /* 0x000fea0003800000 */
.L_x_202:
        /* <DEDUP_REMOVED lines=15> */
.L_x_207:
[----:B------:R-:W-:Y:S05]  /*b540*/  BSYNC.RECONVERGENT B1 ;  /* 0x0000000000017941 */ /* 0x000fea0003800200 */
.L_x_206:
[----:B------:R-:W-:Y:S05]  /*b550*/  @!P1 BRA `(.L_x_208) ;  /* 0x0000000000449947 */ /* 0x000fea0003800000 */
.L_x_205:
        /* <DEDUP_REMOVED lines=15> */
.L_x_210:
[----:B------:R-:W-:Y:S05]  /*b650*/  BSYNC.RECONVERGENT B1 ;  /* 0x0000000000017941 */ /* 0x000fea0003800200 */
.L_x_209:
[----:B------:R-:W-:Y:S05]  /*b660*/  @!P1 BRA `(.L_x_211) ;  /* 0x0000000000449947 */ /* 0x000fea0003800000 */
.L_x_208:
        /* <DEDUP_REMOVED lines=15> */
.L_x_213:
[----:B------:R-:W-:Y:S05]  /*b760*/  BSYNC.RECONVERGENT B1 ;  /* 0x0000000000017941 */ /* 0x000fea0003800200 */
.L_x_212:
[----:B------:R-:W-:Y:S05]  /*b770*/  @!P1 BRA `(.L_x_214) ;  /* 0x0000000000449947 */ /* 0x000fea0003800000 */
.L_x_211:
        /* <DEDUP_REMOVED lines=15> */
.L_x_216:
[----:B------:R-:W-:Y:S05]  /*b870*/  BSYNC.RECONVERGENT B1 ;  /* 0x0000000000017941 */ /* 0x000fea0003800200 */
.L_x_215:
[----:B------:R-:W-:Y:S05]  /*b880*/  @!P1 BRA `(.L_x_217) ;  /* 0x0000000000449947 */ /* 0x000fea0003800000 */
.L_x_214:
        /* <DEDUP_REMOVED lines=15> */
.L_x_219:
[----:B------:R-:W-:Y:S05]  /*b980*/  BSYNC.RECONVERGENT B1 ;  /* 0x0000000000017941 */ /* 0x000fea0003800200 */
.L_x_218:
[----:B------:R-:W-:Y:S05]  /*b990*/  @!P1 BRA `(.L_x_220) ;  /* 0x0000000000449947 */ /* 0x000fea0003800000 */
.L_x_217:
        /* <DEDUP_REMOVED lines=15> */
.L_x_222:
[----:B------:R-:W-:Y:S05]  /*ba90*/  BSYNC.RECONVERGENT B1 ;  /* 0x0000000000017941 */ /* 0x000fea0003800200 */
.L_x_221:
[----:B------:R-:W-:Y:S05]  /*baa0*/  @!P1 BRA `(.L_x_223) ;  /* 0x0000000000449947 */ /* 0x000fea0003800000 */
.L_x_220:
        /* <DEDUP_REMOVED lines=15> */
.L_x_225:
[----:B------:R-:W-:Y:S05]  /*bba0*/  BSYNC.RECONVERGENT B1 ;  /* 0x0000000000017941 */ /* 0x000fea0003800200 */
.L_x_224:
[----:B------:R-:W-:Y:S05]  /*bbb0*/  @!P1 BRA `(.L_x_226) ;  /* 0x0000000000449947 */ /* 0x000fea0003800000 */
.L_x_223:
        /* <DEDUP_REMOVED lines=15> */
.L_x_228:
[----:B------:R-:W-:Y:S05]  /*bcb0*/  BSYNC.RECONVERGENT B1 ;  /* 0x0000000000017941 */ /* 0x000fea0003800200 */
.L_x_227:
[----:B------:R-:W-:Y:S05]  /*bcc0*/  @!P1 BRA `(.L_x_229) ;  /* 0x0000000000449947 */ /* 0x000fea0003800000 */
.L_x_226:
        /* <DEDUP_REMOVED lines=15> */
.L_x_231:
[----:B------:R-:W-:Y:S05]  /*bdc0*/  BSYNC.RECONVERGENT B1 ;  /* 0x0000000000017941 */ /* 0x000fea0003800200 */
.L_x_230:
[----:B------:R-:W-:Y:S05]  /*bdd0*/  @!P1 BRA `(.L_x_232) ;  /* 0x0000000000449947 */ /* 0x000fea0003800000 */
.L_x_229:
        /* <DEDUP_REMOVED lines=15> */
.L_x_234:
[----:B------:R-:W-:Y:S05]  /*bed0*/  BSYNC.RECONVERGENT B1 ;  /* 0x0000000000017941 */ /* 0x000fea0003800200 */
.L_x_233:
[----:B------:R-:W-:Y:S05]  /*bee0*/  @!P1 BRA `(.L_x_235) ;  /* 0x0000000000449947 */ /* 0x000fea0003800000 */
.L_x_232:
        /* <DEDUP_REMOVED lines=15> */
.L_x_237:
[----:B------:R-:W-:Y:S05]  /*bfe0*/  BSYNC.RECONVERGENT B1 ;  /* 0x0000000000017941 */ /* 0x000fea0003800200 */
.L_x_236:
[----:B------:R-:W-:Y:S05]  /*bff0*/  @!P1 BRA `(.L_x_238) ;  /* 0x0000000000449947 */ /* 0x000fea0003800000 */
.L_x_235:
        /* <DEDUP_REMOVED lines=15> */
.L_x_240:
[----:B------:R-:W-:Y:S05]  /*c0f0*/  BSYNC.RECONVERGENT B1 ;  /* 0x0000000000017941 */ /* 0x000fea0003800200 */
.L_x_239:
[----:B------:R-:W-:Y:S05]  /*c100*/  @!P1 BRA `(.L_x_241) ;  /* 0x0000000000449947 */ /* 0x000fea0003800000 */
.L_x_238:
        /* <DEDUP_REMOVED lines=15> */
.L_x_243:
[----:B------:R-:W-:Y:S05]  /*c200*/  BSYNC.RECONVERGENT B1 ;  /* 0x0000000000017941 */ /* 0x000fea0003800200 */
.L_x_242:
[----:B------:R-:W-:Y:S05]  /*c210*/  @!P1 BRA `(.L_x_244) ;  /* 0x0000000000449947 */ /* 0x000fea0003800000 */
.L_x_241:
        /* <DEDUP_REMOVED lines=15> */
.L_x_246:
[----:B------:R-:W-:Y:S05]  /*c310*/  BSYNC.RECONVERGENT B1 ;  /* 0x0000000000017941 */ /* 0x000fea0003800200 */
.L_x_245:
[----:B------:R-:W-:Y:S05]  /*c320*/  @!P1 BRA `(.L_x_247) ;  /* 0x0000000000449947 */ /* 0x000fea0003800000 */
.L_x_244:
        /* <DEDUP_REMOVED lines=15> */
.L_x_249:
[----:B------:R-:W-:Y:S05]  /*c420*/  BSYNC.RECONVERGENT B1 ;  /* 0x0000000000017941 */ /* 0x000fea0003800200 */
.L_x_248:
[----:B------:R-:W-:Y:S05]  /*c430*/  @!P1 BRA `(.L_x_250) ;  /* 0x0000000000449947 */ /* 0x000fea0003800000 */
.L_x_247:
        /* <DEDUP_REMOVED lines=15> */
.L_x_252:
[----:B------:R-:W-:Y:S05]  /*c530*/  BSYNC.RECONVERGENT B1 ;  /* 0x0000000000017941 */ /* 0x000fea0003800200 */
.L_x_251:
[----:B------:R-:W-:Y:S05]  /*c540*/  @!P1 BRA `(.L_x_253) ;  /* 0x0000000000449947 */ /* 0x000fea0003800000 */
.L_x_250:
        /* <DEDUP_REMOVED lines=15> */
.L_x_255:
[----:B------:R-:W-:Y:S05]  /*c640*/  BSYNC.RECONVERGENT B1 ;  /* 0x0000000000017941 */ /* 0x000fea0003800200 */
.L_x_254:
[----:B------:R-:W-:Y:S05]  /*c650*/  @!P1 BRA `(.L_x_256) ;  /* 0x0000000000449947 */ /* 0x000fea0003800000 */
.L_x_253:
        /* <DEDUP_REMOVED lines=15> */
.L_x_258:
[----:B------:R-:W-:Y:S05]  /*c750*/  BSYNC.RECONVERGENT B1 ;  /* 0x0000000000017941 */ /* 0x000fea0003800200 */
.L_x_257:
[----:B------:R-:W-:Y:S05]  /*c760*/  @!P1 BRA `(.L_x_259) ;  /* 0x0000000000449947 */ /* 0x000fea0003800000 */
.L_x_256:
        /* <DEDUP_REMOVED lines=15> */
.L_x_261:
[----:B------:R-:W-:Y:S05]  /*c860*/  BSYNC.RECONVERGENT B1 ;  /* 0x0000000000017941 */ /* 0x000fea0003800200 */
.L_x_260:
[----:B------:R-:W-:Y:S05]  /*c870*/  @!P1 BRA `(.L_x_262) ;  /* 0x0000000000449947 */ /* 0x000fea0003800000 */
.L_x_259:
        /* <DEDUP_REMOVED lines=15> */
.L_x_264:
[----:B------:R-:W-:Y:S05]  /*c970*/  BSYNC.RECONVERGENT B1 ;  /* 0x0000000000017941 */ /* 0x000fea0003800200 */
.L_x_263:
[----:B------:R-:W-:Y:S05]  /*c980*/  @!P1 BRA `(.L_x_265) ;  /* 0x0000000000449947 */ /* 0x000fea0003800000 */
.L_x_262:
        /* <DEDUP_REMOVED lines=15> */
.L_x_267:
[----:B------:R-:W-:Y:S05]  /*ca80*/  BSYNC.RECONVERGENT B1 ;  /* 0x0000000000017941 */ /* 0x000fea0003800200 */
.L_x_266:
[----:B------:R-:W-:Y:S05]  /*ca90*/  @!P1 BRA `(.L_x_268) ;  /* 0x0000000000449947 */ /* 0x000fea0003800000 */
.L_x_265:
        /* <DEDUP_REMOVED lines=15> */
.L_x_270:
[----:B------:R-:W-:Y:S05]  /*cb90*/  BSYNC.RECONVERGENT B1 ;  /* 0x0000000000017941 */ /* 0x000fea0003800200 */
.L_x_269:
[----:B------:R-:W-:Y:S05]  /*cba0*/  @!P1 BRA `(.L_x_271) ;  /* 0x0000000000449947 */ /* 0x000fea0003800000 */
.L_x_268:
        /* <DEDUP_REMOVED lines=15> */
.L_x_273:
[----:B------:R-:W-:Y:S05]  /*cca0*/  BSYNC.RECONVERGENT B1 ;  /* 0x0000000000017941 */ /* 0x000fea0003800200 */
.L_x_272:
[----:B------:R-:W-:Y:S05]  /*ccb0*/  @!P1 BRA `(.L_x_274) ;  /* 0x0000000000449947 */ /* 0x000fea0003800000 */
.L_x_271:
        /* <DEDUP_REMOVED lines=15> */
.L_x_276:
[----:B------:R-:W-:Y:S05]  /*cdb0*/  BSYNC.RECONVERGENT B1 ;  /* 0x0000000000017941 */ /* 0x000fea0003800200 */
.L_x_275:
[----:B------:R-:W-:Y:S05]  /*cdc0*/  @!P1 BRA `(.L_x_277) ;  /* 0x0000000000449947 */ /* 0x000fea0003800000 */
.L_x_274:
        /* <DEDUP_REMOVED lines=15> */
.L_x_279:
[----:B------:R-:W-:Y:S05]  /*cec0*/  BSYNC.RECONVERGENT B1 ;  /* 0x0000000000017941 */ /* 0x000fea0003800200 */
.L_x_278:
[----:B------:R-:W-:Y:S05]  /*ced0*/  @!P1 BRA `(.L_x_280) ;  /* 0x0000000000449947 */ /* 0x000fea0003800000 */
.L_x_277:
        /* <DEDUP_REMOVED lines=15> */
.L_x_282:
[----:B------:R-:W-:Y:S05]  /*cfd0*/  BSYNC.RECONVERGENT B1 ;  /* 0x0000000000017941 */ /* 0x000fea0003800200 */
.L_x_281:
[----:B------:R-:W-:Y:S05]  /*cfe0*/  @!P1 BRA `(.L_x_283) ;  /* 0x0000000000449947 */ /* 0x000fea0003800000 */
.L_x_280:
        /* <DEDUP_REMOVED lines=15> */
.L_x_285:
[----:B------:R-:W-:Y:S05]  /*d0e0*/  BSYNC.RECONVERGENT B1 ;  /* 0x0000000000017941 */ /* 0x000fea0003800200 */
.L_x_284:
[----:B------:R-:W-:Y:S05]  /*d0f0*/  @!P1 BRA `(.L_x_286) ;  /* 0x0000000000449947 */ /* 0x000fea0003800000 */
.L_x_283:
        /* <DEDUP_REMOVED lines=15> */
.L_x_288:
[----:B------:R-:W-:Y:S05]  /*d1f0*/  BSYNC.RECONVERGENT B1 ;  /* 0x0000000000017941 */ /* 0x000fea0003800200 */
.L_x_287:
[----:B------:R-:W-:Y:S05]  /*d200*/  @!P1 BRA `(.L_x_289) ;  /* 0x0000000000449947 */ /* 0x000fea0003800000 */
.L_x_286:
        /* <DEDUP_REMOVED lines=15> */
.L_x_291:
[----:B------:R-:W-:Y:S05]  /*d300*/  BSYNC.RECONVERGENT B1 ;  /* 0x0000000000017941 */ /* 0x000fea0003800200 */
.L_x_290:
[----:B------:R-:W-:Y:S05]  /*d310*/  @!P1 BRA `(.L_x_292) ;  /* 0x0000000000449947 */ /* 0x000fea0003800000 */
.L_x_289:
        /* <DEDUP_REMOVED lines=15> */
.L_x_294:
[----:B------:R-:W-:Y:S05]  /*d410*/  BSYNC.RECONVERGENT B1 ;  /* 0x0000000000017941 */ /* 0x000fea0003800200 */
.L_x_293:
[----:B------:R-:W-:Y:S05]  /*d420*/  @!P1 BRA `(.L_x_295) ;  /* 0x0000000000449947 */ /* 0x000fea0003800000 */
.L_x_292:
        /* <DEDUP_REMOVED lines=15> */
.L_x_297:
[----:B------:R-:W-:Y:S05]  /*d520*/  BSYNC.RECONVERGENT B1 ;  /* 0x0000000000017941 */ /* 0x000fea0003800200 */
.L_x_296:
[----:B------:R-:W-:Y:S05]  /*d530*/  @!P1 BRA `(.L_x_298) ;  /* 0x0000000000449947 */ /* 0x000fea0003800000 */
.L_x_295:
        /* <DEDUP_REMOVED lines=15> */
.L_x_300:
[----:B------:R-:W-:Y:S05]  /*d630*/  BSYNC.RECONVERGENT B1 ;  /* 0x0000000000017941 */ /* 0x000fea0003800200 */
.L_x_299:
[----:B------:R-:W-:Y:S05]  /*d640*/  @!P1 BRA `(.L_x_301) ;  /* 0x0000000000449947 */ /* 0x000fea0003800000 */
.L_x_298:
        /* <DEDUP_REMOVED lines=15> */
.L_x_303:
[----:B------:R-:W-:Y:S05]  /*d740*/  BSYNC.RECONVERGENT B1 ;  /* 0x0000000000017941 */ /* 0x000fea0003800200 */
.L_x_302:
[----:B------:R-:W-:Y:S05]  /*d750*/  @!P1 BRA `(.L_x_304) ;  /* 0x0000000000449947 */ /* 0x000fea0003800000 */
.L_x_301:
        /* <DEDUP_REMOVED lines=15> */
.L_x_306:
[----:B------:R-:W-:Y:S05]  /*d850*/  BSYNC.RECONVERGENT B1 ;  /* 0x0000000000017941 */ /* 0x000fea0003800200 */
.L_x_305:
[----:B------:R-:W-:Y:S05]  /*d860*/  @!P1 BRA `(.L_x_307) ;  /* 0x0000000000449947 */ /* 0x000fea0003800000 */
.L_x_304:
        /* <DEDUP_REMOVED lines=15> */
.L_x_309:
[----:B------:R-:W-:Y:S05]  /*d960*/  BSYNC.RECONVERGENT B1 ;  /* 0x0000000000017941 */ /* 0x000fea0003800200 */
.L_x_308:
[----:B------:R-:W-:Y:S05]  /*d970*/  @!P1 BRA `(.L_x_310) ;  /* 0x0000000000449947 */ /* 0x000fea0003800000 */
.L_x_307:
        /* <DEDUP_REMOVED lines=15> */
.L_x_312:
[----:B------:R-:W-:Y:S05]  /*da70*/  BSYNC.RECONVERGENT B1 ;  /* 0x0000000000017941 */ /* 0x000fea0003800200 */
.L_x_311:
[----:B------:R-:W-:Y:S05]  /*da80*/  @!P1 BRA `(.L_x_313) ;  /* 0x0000000000489947 */ /* 0x000fea0003800000 */
.L_x_310:
[----:B0-----:R-:W2:Y:S01]  /*da90*/  LDL.U16 R4, [R1+0xf2] ;  /* 0x0000f20001047983 */ /* 0x001ea20000100400 */
[----:B------:R-:W-:Y:S01]  /*daa0*/  BSSY.RECONVERGENT B1, `(.L_x_314) ;  /* 0x000000f000017945 */ /* 0x000fe20003800200 */
[----:B------:R-:W-:Y:S02]  /*dab0*/  ISETP.NE.AND P2, PT, R3, 0x1, PT ;  /* 0x000000010300780c */ /* 0x000fe40003f45270 */
        /* <DEDUP_REMOVED lines=13> */
.L_x_315:
[----:B------:R-:W-:Y:S05]  /*db90*/  BSYNC.RECONVERGENT B1 ;  /* 0x0000000000017941 */ /* 0x000fea0003800200 */
.L_x_314:
[----:B------:R-:W-:Y:S05]  /*dba0*/  @!P1 BRA `(.L_x_316) ;  /* 0x00000000004c9947 */ /* 0x000fea0003800000 */
.L_x_313:
[----:B0-----:R-:W2:Y:S01]  /*dbb0*/  LDL.U16 R4, [R1+0xf4] ;  /* 0x0000f40001047983 */ /* 0x001ea20000100400 */
[----:B------:R-:W-:Y:S01]  /*dbc0*/  ISETP.NE.AND P0, PT, R3, 0x1, PT ;  /* 0x000000010300780c */ /* 0x000fe20003f05270 */
[----:B------:R-:W-:Y:S01]  /*dbd0*/  BSSY.RECONVERGENT B1, `(.L_x_317) ;  /* 0x000000e000017945 */ /* 0x000fe20003800200 */
[----:B--2---:R-:W-:-:S05]  /*dbe0*/  PRMT R4, R4, 0x9910, RZ ;  /* 0x0000991004047816 */ /* 0x004fca00000000ff */
[----:B------:R-:W-:-:S05]  /*dbf0*/  IMAD.MOV.U32 R3, RZ, RZ, R4 ;  /* 0x000000ffff037224 */ /* 0x000fca00078e0004 */
[----:B------:R-:W-:Y:S02]  /*dc00*/  ISETP.NE.OR P1, PT, R3, 0x1, !P0 ;  /* 0x000000010300780c */ /* 0x000fe40004725670 */
[----:B------:R-:W-:-:S11]  /*dc10*/  ISETP.EQ.OR P0, PT, R15, 0x63, !P0 ;  /* 0x000000630f00780c */ /* 0x000fd60004702670 */
        /* <DEDUP_REMOVED lines=9> */
.L_x_318:
[----:B------:R-:W-:Y:S05]  /*dcb0*/  BSYNC.RECONVERGENT B1 ;  /* 0x0000000000017941 */ /* 0x000fea0003800200 */
.L_x_317:
[----:B------:R-:W-:Y:S05]  /*dcc0*/  @P0 BRA `(.L_x_319) ;  /* 0x0000000000380947 */ /* 0x000fea0003800000 */
[----:B------:R-:W-:Y:S05]  /*dcd0*/  BRA `(.L_x_320) ;  /* 0x0000000000047947 */ /* 0x000fea0003800000 */
.L_x_316:
[----:B------:R-:W-:Y:S05]  /*dce0*/  @!P2 BRA `(.L_x_319) ;  /* 0x000000000030a947 */ /* 0x000fea0003800000 */
.L_x_320:
[----:B0-----:R-:W2:Y:S02]  /*dcf0*/  LDL.U16 R3, [R1+0xf6] ;  /* 0x0000f60001037983 */ /* 0x001ea40000100400 */
[----:B--2---:R-:W-:-:S04]  /*dd00*/  PRMT R3, R3, 0x9910, RZ ;  /* 0x0000991003037816 */ /* 0x004fc800000000ff */
[----:B------:R-:W-:-:S13]  /*dd10*/  ISETP.NE.AND P0, PT, R3, 0x1, PT ;  /* 0x000000010300780c */ /* 0x000fda0003f05270 */
[----:B------:R-:W2:Y:S04]  /*dd20*/  @!P0 LDG.E.64 R6, desc[UR10][R6.64+0x318] ;  /* 0x0003180a06068981 */ /* 0x000ea8000c1e1b00 */
[----:B------:R-:W2:Y:S01]  /*dd30*/  @!P0 LDL.64 R4, [R17] ;  /* 0x0000000011048983 */ /* 0x000ea20000100a00 */
[----:B------:R-:W-:Y:S02]  /*dd40*/  @!P0 IMAD.MOV.U32 R18, RZ, RZ, 0x47ae147b ;  /* 0x47ae147bff128424 */ /* 0x000fe400078e00ff */
[----:B------:R-:W-:Y:S02]  /*dd50*/  @!P0 IMAD.MOV.U32 R19, RZ, RZ, 0x3f847ae1 ;  /* 0x3f847ae1ff138424 */ /* 0x000fe400078e00ff */
[----:B------:R-:W-:-:S04]  /*dd60*/  IMAD.MOV.U32 R3, RZ, RZ, 0x1 ;  /* 0x00000001ff037424 */ /* 0x000fc800078e00ff */
[----:B--2---:R-:W-:Y:S01]  /*dd70*/  @!P0 DFMA R4, R6, R18, R4 ;  /* 0x000000120604822b */ /* 0x004fe20000000004 */
[----:B------:R-:W-:-:S06]  /*dd80*/  @!P0 PRMT R7, R3, 0x7610, R7 ;  /* 0x0000761003078816 */ /* 0x000fcc0000000007 */
[----:B------:R1:W-:Y:S04]  /*dd90*/  @!P0 STL.64 [R17], R4 ;  /* 0x0000000411008387 */ /* 0x0003e80000100a00 */
[----:B------:R1:W-:Y:S02]  /*dda0*/  @!P0 STL.U16 [R14+0xf8], R7 ;  /* 0x0000f8070e008387 */ /* 0x0003e40000100400 */
.L_x_319:
[----:B------:R-:W-:Y:S05]  /*ddb0*/  BSYNC.RECONVERGENT B0 ;  /* 0x0000000000007941 */ /* 0x000fea0003800200 */
.L_x_21:
[----:B------:R-:W-:-:S05]  /*ddc0*/  IMAD.U32 R27, R2, 0x8, R1 ;  /* 0x00000008021b7824 */ /* 0x000fca00078e0001 */
[----:B-1----:R-:W2:Y:S01]  /*ddd0*/  LDL.64 R6, [R27+0x1c0] ;  /* 0x0001c0001b067983 */ /* 0x002ea20000100a00 */
[----:B------:R-:W-:Y:S01]  /*dde0*/  UMOV UR6, 0x9999999a ;  /* 0x9999999a00067882 */ /* 0x000fe20000000000 */
[----:B------:R-:W-:Y:S01]  /*ddf0*/  UMOV UR7, 0x3fe99999 ;  /* 0x3fe9999900077882 */ /* 0x000fe20000000000 */
[----:B------:R-:W-:Y:S01]  /*de00*/  BSSY.RECONVERGENT B0, `(.L_x_321) ;  /* 0x0000047000007945 */ /* 0x000fe20003800200 */
[----:B--2---:R-:W-:-:S14]  /*de10*/  DSETP.GEU.AND P0, PT, R6, UR6, PT ;  /* 0x0000000606007e2a */ /* 0x004fdc000bf0e000 */
[----:B------:R-:W-:Y:S05]  /*de20*/  @P0 BRA `(.L_x_322) ;  /* 0x0000000400080947 */ /* 0x000fea0003800000 */
[----:B0-----:R-:W2:Y:S02]  /*de30*/  LDL.U16 R14, [R14+0xf8] ;  /* 0x0000f8000e0e7983 */ /* 0x001ea40000100400 */
[----:B--2---:R-:W-:-:S13]  /*de40*/  ISETP.NE.AND P0, PT, R14, RZ, PT ;  /* 0x000000ff0e00720c */ /* 0x004fda0003f05270 */
[----:B------:R-:W-:Y:S05]  /*de50*/  @!P0 BRA `(.L_x_323) ;  /* 0x00000000005c8947 */ /* 0x000fea0003800000 */
[----:B------:R-:W-:-:S04]  /*de60*/  PRMT R3, R14, 0x9910, RZ ;  /* 0x000099100e037816 */ /* 0x000fc800000000ff */
[----:B------:R-:W-:-:S13]  /*de70*/  ISETP.NE.AND P0, PT, R3, 0x1, PT ;  /* 0x000000010300780c */ /* 0x000fda0003f05270 */
[----:B------:R-:W-:Y:S05]  /*de80*/  @P0 BRA `(.L_x_324) ;  /* 0x0000000000f80947 */ /* 0x000fea0003800000 */
[----:B------:R-:W2:Y:S02]  /*de90*/  LDL.64 R4, [R17] ;  /* 0x0000000011047983 */ /* 0x000ea40000100a00 */
[----:B--2---:R-:W-:-:S07]  /*dea0*/  DADD R4, R6, R4 ;  /* 0x0000000006047229 */ /* 0x004fce0000000004 */
[----:B------:R2:W-:Y:S01]  /*deb0*/  STL.64 [R27+0x4e0], R4 ;  /* 0x0004e0041b007387 */ /* 0x0005e20000100a00 */
[----:B------:R-:W-:-:S14]  /*dec0*/  DSETP.GE.AND P0, PT, R4, UR6, PT ;  /* 0x0000000604007e2a */ /* 0x000fdc000bf06000 */
[----:B--2---:R-:W-:Y:S05]  /*ded0*/  @!P0 BRA `(.L_x_324) ;  /* 0x0000000000e48947 */ /* 0x004fea0003800000 */
[----:B------:R-:W-:-:S04]  /*dee0*/  LEA R4, P0, R2, R8, 0x1 ;  /* 0x0000000802047211 */ /* 0x000fc800078008ff */
[----:B------:R-:W-:-:S05]  /*def0*/  LEA.HI.X R5, R2, R9, RZ, 0x1, P0 ;  /* 0x0000000902057211 */ /* 0x000fca00000f0cff */
[----:B------:R-:W2:Y:S01]  /*df00*/  LDG.E.U16 R2, desc[UR10][R4.64+0x8] ;  /* 0x0000080a04027981 */ /* 0x000ea2000c1e1500 */
[----:B------:R-:W-:-:S03]  /*df10*/  IMAD R15, R15, 0x64, RZ ;  /* 0x000000640f0f7824 */ /* 0x000fc600078e02ff */
[----:B------:R3:W-:Y:S02]  /*df20*/  STL.64 [R27+0x4e0], RZ ;  /* 0x0004e0ff1b007387 */ /* 0x0007e40000100a00 */
[----:B------:R-:W-:Y:S01]  /*df30*/  LOP3.LUT R15, R15, 0xffff, RZ, 0xc0, !PT ;  /* 0x0000ffff0f0f7812 */ /* 0x000fe200078ec0ff */
[----:B--2---:R-:W-:-:S05]  /*df40*/  VIADD R7, R2, 0x1 ;  /* 0x0000000102077836 */ /* 0x004fca0000000000 */
[----:B------:R-:W-:Y:S01]  /*df50*/  LOP3.LUT R2, R7, 0xffff, RZ, 0xc0, !PT ;  /* 0x0000ffff07027812 */ /* 0x000fe200078ec0ff */
[----:B------:R3:W-:Y:S03]  /*df60*/  STG.E.U16 desc[UR10][R4.64+0x8], R7 ;  /* 0x0000080704007986 */ /* 0x0007e6000c10150a */
[----:B------:R-:W-:-:S05]  /*df70*/  IADD3 R15, P0, PT, R15, R2, RZ ;  /* 0x000000020f0f7210 */ /* 0x000fca0007f1e0ff */
[----:B------:R-:W-:Y:S01]  /*df80*/  IMAD.X R3, RZ, RZ, RZ, P0 ;  /* 0x000000ffff037224 */ /* 0x000fe200000e06ff */
[----:B------:R-:W-:-:S04]  /*df90*/  LEA R2, P0, R15, R8, 0x3 ;  /* 0x000000080f027211 */ /* 0x000fc800078018ff */
[----:B------:R-:W-:-:S05]  /*dfa0*/  LEA.HI.X R3, R15, R9, R3, 0x3, P0 ;  /* 0x000000090f037211 */ /* 0x000fca00000f1c03 */
[----:B------:R3:W-:Y:S01]  /*dfb0*/  STG.E.64 desc[UR10][R2.64+0x3f0], R10 ;  /* 0x0003f00a02007986 */ /* 0x0007e2000c101b0a */
[----:B------:R-:W-:Y:S05]  /*dfc0*/  BRA `(.L_x_324) ;  /* 0x0000000000a87947 */ /* 0x000fea0003800000 */
.L_x_323:
[----:B------:R-:W-:Y:S01]  /*dfd0*/  DADD R2, -R6, 1 ;  /* 0x3ff0000006027429 */ /* 0x000fe20000000100 */
[----:B------:R-:W-:Y:S01]  /*dfe0*/  UMOV UR4, 0xeb1c432d ;  /* 0xeb1c432d00047882 */ /* 0x000fe20000000000 */
[----:B------:R-:W-:Y:S01]  /*dff0*/  UMOV UR5, 0x3f2a36e2 ;  /* 0x3f2a36e200057882 */ /* 0x000fe20000000000 */
[----:B------:R-:W-:Y:S05]  /*e000*/  BSSY.RECONVERGENT B1, `(.L_x_325) ;  /* 0x0000021000017945 */ /* 0x000fea0003800200 */
[----:B------:R-:W-:-:S08]  /*e010*/  DMUL R4, R2, 0.5 ;  /* 0x3fe0000002047828 */ /* 0x000fd00000000000 */
[----:B------:R-:W-:-:S08]  /*e020*/  DFMA R4, R4, UR4, R6 ;  /* 0x0000000404047c2b */ /* 0x000fd00008000006 */
[----:B------:R-:W-:Y:S02]  /*e030*/  DADD R16, -R4, 1 ;  /* 0x3ff0000004107429 */ /* 0x000fe40000000100 */
[----:B------:R-:W0:Y:S01]  /*e040*/  MUFU.RCP64H R5, 6 ;  /* 0x4018000000057908 */ /* 0x000e220000001800 */
[----:B------:R-:W-:-:S05]  /*e050*/  IMAD.MOV.U32 R4, RZ, RZ, 0x1 ;  /* 0x00000001ff047424 */ /* 0x000fca00078e00ff */
[C---:B------:R-:W-:Y:S02]  /*e060*/  DMUL R14, R16.reuse, 0.5 ;  /* 0x3fe00000100e7828 */ /* 0x040fe40000000000 */
[----:B------:R-:W-:-:S06]  /*e070*/  DFMA R2, R16, 2, R2 ;  /* 0x400000001002782b */ /* 0x000fcc0000000002 */
[----:B------:R-:W-:Y:S01]  /*e080*/  DFMA R18, R14, UR4, R6 ;  /* 0x000000040e127c2b */ /* 0x000fe20008000006 */
[----:B------:R-:W-:Y:S02]  /*e090*/  IMAD.MOV.U32 R14, RZ, RZ, 0x0 ;  /* 0x00000000ff0e7424 */ /* 0x000fe400078e00ff */
[----:B------:R-:W-:-:S05]  /*e0a0*/  IMAD.MOV.U32 R15, RZ, RZ, 0x40180000 ;  /* 0x40180000ff0f7424 */ /* 0x000fca00078e00ff */
[----:B------:R-:W-:Y:S02]  /*e0b0*/  DADD R18, -R18, 1 ;  /* 0x3ff0000012127429 */ /* 0x000fe40000000100 */
[----:B0-----:R-:W-:-:S06]  /*e0c0*/  DFMA R16, R4, -R14, 1 ;  /* 0x3ff000000410742b */ /* 0x001fcc000000080e */
[----:B------:R-:W-:Y:S02]  /*e0d0*/  DFMA R2, R18, 2, R2 ;  /* 0x400000001202782b */ /* 0x000fe40000000002 */
[----:B------:R-:W-:Y:S02]  /*e0e0*/  DFMA R16, R16, R16, R16 ;  /* 0x000000101010722b */ /* 0x000fe40000000010 */
[----:B------:R-:W-:-:S06]  /*e0f0*/  DFMA R18, R18, UR4, R6 ;  /* 0x0000000412127c2b */ /* 0x000fcc0008000006 */
[----:B------:R-:W-:Y:S02]  /*e100*/  DFMA R16, R4, R16, R4 ;  /* 0x000000100410722b */ /* 0x000fe40000000004 */
[----:B------:R-:W-:-:S06]  /*e110*/  DADD R18, -R18, 1 ;  /* 0x3ff0000012127429 */ /* 0x000fcc0000000100 */
[----:B------:R-:W-:Y:S02]  /*e120*/  DFMA R14, R16, -R14, 1 ;  /* 0x3ff00000100e742b */ /* 0x000fe4000000080e */
[----:B------:R-:W-:-:S06]  /*e130*/  DADD R2, R18, R2 ;  /* 0x0000000012027229 */ /* 0x000fcc0000000002 */
[----:B------:R-:W-:Y:S02]  /*e140*/  DFMA R14, R16, R14, R16 ;  /* 0x0000000e100e722b */ /* 0x000fe40000000010 */
[----:B------:R-:W-:-:S08]  /*e150*/  DMUL R16, R2, UR4 ;  /* 0x0000000402107c28 */ /* 0x000fd00008000000 */
[----:B------:R-:W-:Y:S02]  /*e160*/  DMUL R2, R16, R14 ;  /* 0x0000000e10027228 */ /* 0x000fe40000000000 */
[----:B------:R-:W-:-:S06]  /*e170*/  FSETP.GEU.AND P1, PT, |R17|, 6.5827683646048100446e-37, PT ;  /* 0x036000001100780b */ /* 0x000fcc0003f2e200 */
[----:B------:R-:W-:-:S08]  /*e180*/  DFMA R4, R2, -6, R16 ;  /* 0xc01800000204782b */ /* 0x000fd00000000010 */
[----:B------:R-:W-:-:S10]  /*e190*/  DFMA R2, R14, R4, R2 ;  /* 0x000000040e02722b */ /* 0x000fd40000000002 */
[----:B------:R-:W-:-:S05]  /*e1a0*/  FFMA R4, RZ, 2.375, R3 ;  /* 0x40180000ff047823 */ /* 0x000fca0000000003 */
[----:B------:R-:W-:-:S13]  /*e1b0*/  FSETP.GT.AND P0, PT, |R4|, 1.469367938527859385e-39, PT ;  /* 0x001000000400780b */ /* 0x000fda0003f04200 */
[----:B------:R-:W-:Y:S05]  /*e1c0*/  @P0 BRA P1, `(.L_x_326) ;  /* 0x0000000000100947 */ /* 0x000fea0000800000 */
[----:B------:R-:W-:-:S07]  /*e1d0*/  MOV R24, 0xe1f0 ;  /* 0x0000e1f000187802 */ /* 0x000fce0000000f00 */
[----:B------:R-:W-:Y:S05]  /*e1e0*/  CALL.REL.NOINC `($__internal_0_$__cuda_sm20_div_rn_f64_full) ;  /* 0x0000000800947944 */ /* 0x000fea0003c00000 */
[----:B------:R-:W-:Y:S02]  /*e1f0*/  IMAD.MOV.U32 R2, RZ, RZ, R16 ;  /* 0x000000ffff027224 */ /* 0x000fe400078e0010 */
[----:B------:R-:W-:-:S07]  /*e200*/  IMAD.MOV.U32 R3, RZ, RZ, R17 ;  /* 0x000000ffff037224 */ /* 0x000fce00078e0011 */
.L_x_326:
[----:B------:R-:W-:Y:S05]  /*e210*/  BSYNC.RECONVERGENT B1 ;  /* 0x0000000000017941 */ /* 0x000fea0003800200 */
.L_x_325:
[----:B------:R-:W-:-:S07]  /*e220*/  DADD R2, R6, R2 ;  /* 0x0000000006027229 */ /* 0x000fce0000000002 */
[----:B------:R2:W-:Y:S01]  /*e230*/  STL.64 [R27+0x4e0], R2 ;  /* 0x0004e0021b007387 */ /* 0x0005e20000100a00 */
[----:B------:R-:W-:Y:S05]  /*e240*/  BRA `(.L_x_324) ;  /* 0x0000000000087947 */ /* 0x000fea0003800000 */
.L_x_322:
[----:B------:R-:W-:-:S14]  /*e250*/  DSETP.GE.AND P0, PT, R6, UR6, PT ;  /* 0x0000000606007e2a */ /* 0x000fdc000bf06000 */
[----:B------:R1:W-:Y:S02]  /*e260*/  @P0 STL.64 [R27+0x4e0], RZ ;  /* 0x0004e0ff1b000387 */ /* 0x0003e40000100a00 */
.L_x_324:
[----:B------:R-:W-:Y:S05]  /*e270*/  BSYNC.RECONVERGENT B0 ;  /* 0x0000000000007941 */ /* 0x000fea0003800200 */
.L_x_321:
[----:B0-23--:R-:W2:Y:S01]  /*e280*/  LDL.64 R2, [R27+0x4e0] ;  /* 0x0004e0001b027983 */ /* 0x00dea20000100a00 */
[----:B------:R-:W-:-:S05]  /*e290*/  VIADD R26, R26, 0x1 ;  /* 0x000000011a1a7836 */ /* 0x000fca0000000000 */
[----:B------:R-:W-:-:S04]  /*e2a0*/  PRMT R4, R26, 0x9910, RZ ;  /* 0x000099101a047816 */ /* 0x000fc800000000ff */
[----:B------:R-:W-:Y:S01]  /*e2b0*/  ISETP.NE.AND P0, PT, R4, 0x64, PT ;  /* 0x000000640400780c */ /* 0x000fe20003f05270 */
[----:B--2---:R0:W-:-:S12]  /*e2c0*/  STL.64 [R27+0x1c0], R2 ;  /* 0x0001c0021b007387 */ /* 0x0041d80000100a00 */
[----:B------:R-:W-:Y:S05]  /*e2d0*/  @P0 BRA `(.L_x_327) ;  /* 0xffffff8c00f80947 */ /* 0x000fea000383ffff */
[----:B------:R-:W2:Y:S01]  /*e2e0*/  I2F.F64.U32 R10, UR9 ;  /* 0x00000009000a7d12 */ /* 0x000ea20008201800 */
[----:B------:R-:W-:Y:S01]  /*e2f0*/  UIADD3 UR9, UPT, UPT, UR9, 0x1, URZ ;  /* 0x0000000109097890 */ /* 0x000fe2000fffe0ff */
[----:B------:R-:W-:Y:S01]  /*e300*/  UMOV UR4, 0xeb1c432d ;  /* 0xeb1c432d00047882 */ /* 0x000fe20000000000 */
[----:B------:R-:W-:Y:S02]  /*e310*/  UMOV UR5, 0x3f2a36e2 ;  /* 0x3f2a36e200057882 */ /* 0x000fe40000000000 */
[----:B------:R-:W-:Y:S01]  /*e320*/  UISETP.NE.AND UP0, UPT, UR9, 0x186a0, UPT ;  /* 0x000186a00900788c */ /* 0x000fe2000bf05270 */
[----:B--2---:R-:W-:-:S08]  /*e330*/  DMUL R10, R10, UR4 ;  /* 0x000000040a0a7c28 */ /* 0x004fd00008000000 */
[----:B------:R-:W-:Y:S05]  /*e340*/  BRA.U UP0, `(.L_x_328) ;  /* 0xffffff8900347547 */ /* 0x000fea000b83ffff */
[----:B0-----:R-:W0:Y:S01]  /*e350*/  LDC.64 R2, c[0x0][0x380] ;  /* 0x0000e000ff027b82 */ /* 0x001e220000000a00 */
[----:B------:R-:W2:Y:S01]  /*e360*/  LDG.E.U16 R11, desc[UR10][R8.64+0x8] ;  /* 0x0000080a080b7981 */ /* 0x000ea2000c1e1500 */
[----:B0-----:R-:W-:-:S05]  /*e370*/  IMAD.WIDE.U32 R2, R0, 0x13c70, R2 ;  /* 0x00013c7000027825 */ /* 0x001fca00078e0002 */
[----:B------:R-:W3:Y:S04]  /*e380*/  LDG.E.U16 R4, desc[UR10][R2.64+0xa] ;  /* 0x00000a0a02047981 */ /* 0x000ee8000c1e1500 */
[----:B------:R-:W4:Y:S04]  /*e390*/  LDG.E.U16 R5, desc[UR10][R2.64+0xc] ;  /* 0x00000c0a02057981 */ /* 0x000f28000c1e1500 */
[----:B------:R-:W5:Y:S01]  /*e3a0*/  LDG.E.U16 R6, desc[UR10][R2.64+0xe] ;  /* 0x00000e0a02067981 */ /* 0x000f62000c1e1500 */
[----:B--2---:R-:W-:Y:S01]  /*e3b0*/  IMAD.WIDE.U32 R10, R11, 0x8, R8 ;  /* 0x000000080b0a7825 */ /* 0x004fe200078e0008 */
[----:B---3--:R-:W-:-:S05]  /*e3c0*/  IADD3 R13, P0, PT, R4, 0x64, RZ ;  /* 0x00000064040d7810 */ /* 0x008fca0007f1e0ff */
[----:B------:R-:W-:Y:S01]  /*e3d0*/  IMAD.X R4, RZ, RZ, RZ, P0 ;  /* 0x000000ffff047224 */ /* 0x000fe200000e06ff */
[-C--:B------:R-:W-:Y:S02]  /*e3e0*/  LEA R12, P0, R13, R2.reuse, 0x3 ;  /* 0x000000020d0c7211 */ /* 0x080fe400078018ff */
[----:B----4-:R-:W-:Y:S02]  /*e3f0*/  IADD3 R7, P1, PT, R5, 0xc8, RZ ;  /* 0x000000c805077810 */ /* 0x010fe40007f3e0ff */
[----:B------:R-:W-:Y:S02]  /*e400*/  LEA.HI.X R13, R13, R3, R4, 0x3, P0 ;  /* 0x000000030d0d7211 */ /* 0x000fe400000f1c04 */
[----:B------:R-:W2:Y:S01]  /*e410*/  LDG.E.64 R4, desc[UR10][R10.64+0x3a0] ;  /* 0x0003a00a0a047981 */ /* 0x000ea2000c1e1b00 */
[----:B------:R-:W-:Y:S01]  /*e420*/  IMAD.X R14, RZ, RZ, RZ, P1 ;  /* 0x000000ffff0e7224 */ /* 0x000fe200008e06ff */
[----:B-----5:R-:W-:Y:S02]  /*e430*/  IADD3 R19, P1, PT, R6, 0x12c, RZ ;  /* 0x0000012c06137810 */ /* 0x020fe40007f3e0ff */
[----:B------:R-:W2:Y:S01]  /*e440*/  LDG.E.64 R8, desc[UR10][R12.64+0x3a0] ;  /* 0x0003a00a0c087981 */ /* 0x000ea2000c1e1b00 */
[----:B------:R-:W-:-:S02]  /*e450*/  LEA R16, P0, R7, R2, 0x3 ;  /* 0x0000000207107211 */ /* 0x000fc400078018ff */
[----:B------:R-:W-:Y:S02]  /*e460*/  IMAD.X R18, RZ, RZ, RZ, P1 ;  /* 0x000000ffff127224 */ /* 0x000fe400008e06ff */
[----:B------:R-:W-:Y:S02]  /*e470*/  LEA.HI.X R17, R7, R3, R14, 0x3, P0 ;  /* 0x0000000307117211 */ /* 0x000fe400000f1c0e */
[----:B------:R-:W3:Y:S01]  /*e480*/  LDG.E.64 R6, desc[UR10][R10.64+0x398] ;  /* 0x0003980a0a067981 */ /* 0x000ee2000c1e1b00 */
[----:B------:R-:W-:-:S03]  /*e490*/  LEA R24, P0, R19, R2, 0x3 ;  /* 0x0000000213187211 */ /* 0x000fc600078018ff */
[----:B------:R0:W3:Y:S01]  /*e4a0*/  LDG.E.64 R14, desc[UR10][R12.64+0x398] ;  /* 0x0003980a0c0e7981 */ /* 0x0000e2000c1e1b00 */
[----:B------:R-:W-:-:S03]  /*e4b0*/  LEA.HI.X R25, R19, R3, R18, 0x3, P0 ;  /* 0x0000000313197211 */ /* 0x000fc600000f1c12 */
[----:B------:R-:W4:Y:S04]  /*e4c0*/  LDG.E.64 R20, desc[UR10][R16.64+0x3a0] ;  /* 0x0003a00a10147981 */ /* 0x000f28000c1e1b00 */
[----:B------:R-:W5:Y:S04]  /*e4d0*/  LDG.E.64 R28, desc[UR10][R24.64+0x3a0] ;  /* 0x0003a00a181c7981 */ /* 0x000f68000c1e1b00 */
[----:B------:R-:W5:Y:S04]  /*e4e0*/  LDG.E.64 R18, desc[UR10][R16.64+0x398] ;  /* 0x0003980a10127981 */ /* 0x000f68000c1e1b00 */
[----:B-1----:R-:W5:Y:S01]  /*e4f0*/  LDG.E.64 R26, desc[UR10][R24.64+0x398] ;  /* 0x0003980a181a7981 */ /* 0x002f62000c1e1b00 */
[----:B------:R-:W-:Y:S01]  /*e500*/  UMOV UR16, 0xeb1c432d ;  /* 0xeb1c432d00107882 */ /* 0x000fe20000000000 */
[----:B------:R-:W-:Y:S01]  /*e510*/  UMOV UR17, 0x3f1a36e2 ;  /* 0x3f1a36e200117882 */ /* 0x000fe20000000000 */
[----:B0-----:R-:W-:Y:S01]  /*e520*/  IMAD.MOV.U32 R13, RZ, RZ, 0x60 ;  /* 0x00000060ff0d7424 */ /* 0x001fe200078e00ff */
[----:B------:R-:W-:Y:S01]  /*e530*/  UMOV UR14, 0x64 ;  /* 0x00000064000e7882 */ /* 0x000fe20000000000 */
[----:B------:R-:W-:Y:S01]  /*e540*/  UMOV UR7, URZ ;  /* 0x000000ff00077c82 */ /* 0x000fe20008000000 */
[----:B------:R-:W-:Y:S01]  /*e550*/  UMOV UR13, 0xc8 ;  /* 0x000000c8000d7882 */ /* 0x000fe20000000000 */
[----:B------:R-:W-:Y:S01]  /*e560*/  UMOV UR6, URZ ;  /* 0x000000ff00067c82 */ /* 0x000fe20008000000 */
[----:B------:R-:W-:Y:S01]  /*e570*/  UMOV UR9, 0x190 ;  /* 0x0000019000097882 */ /* 0x000fe20000000000 */
[----:B------:R-:W-:Y:S01]  /*e580*/  UMOV UR5, URZ ;  /* 0x000000ff00057c82 */ /* 0x000fe20008000000 */
[----:B------:R-:W-:Y:S01]  /*e590*/  UMOV UR8, 0x12c ;  /* 0x0000012c00087882 */ /* 0x000fe20000000000 */
[----:B------:R-:W-:Y:S01]  /*e5a0*/  UMOV UR4, URZ ;  /* 0x000000ff00047c82 */ /* 0x000fe20008000000 */
[----:B--2---:R-:W-:-:S08]  /*e5b0*/  DADD R8, R4, -R8 ;  /* 0x0000000004087229 */ /* 0x004fd00000000808 */
[----:B------:R-:W-:Y:S02]  /*e5c0*/  DSETP.GEU.AND P0, PT, |R8|, UR16, PT ;  /* 0x0000001008007e2a */ /* 0x000fe4000bf0e200 */
[----:B---3--:R-:W-:Y:S02]  /*e5d0*/  DADD R14, R6, -R14 ;  /* 0x00000000060e7229 */ /* 0x008fe4000000080e */
[----:B----4-:R-:W-:-:S06]  /*e5e0*/  DADD R20, R4, -R20 ;  /* 0x0000000004147229 */ /* 0x010fcc0000000814 */
[----:B------:R-:W-:Y:S02]  /*e5f0*/  DSETP.LT.AND P0, PT, |R14|, UR16, !P0 ;  /* 0x000000100e007e2a */ /* 0x000fe4000c701200 */
[----:B-----5:R-:W-:Y:S02]  /*e600*/  DADD R28, R4, -R28 ;  /* 0x00000000041c7229 */ /* 0x020fe4000000081c */
[----:B------:R-:W-:Y:S02]  /*e610*/  DADD R18, R6, -R18 ;  /* 0x0000000006127229 */ /* 0x000fe40000000812 */
[----:B------:R-:W-:Y:S02]  /*e620*/  DSETP.GEU.AND P1, PT, |R20|, UR16, PT ;  /* 0x0000001014007e2a */ /* 0x000fe4000bf2e200 */
[----:B------:R-:W-:Y:S02]  /*e630*/  DADD R26, R6, -R26 ;  /* 0x00000000061a7229 */ /* 0x000fe4000000081a */
[----:B------:R-:W-:-:S02]  /*e640*/  DSETP.GEU.AND P2, PT, |R28|, UR16, PT ;  /* 0x000000101c007e2a */ /* 0x000fc4000bf4e200 */
[----:B------:R-:W-:Y:S01]  /*e650*/  DSETP.LT.AND P1, PT, |R18|, UR16, !P1 ;  /* 0x0000001012007e2a */ /* 0x000fe2000cf21200 */
[----:B------:R-:W-:Y:S02]  /*e660*/  IMAD.MOV.U32 R8, RZ, RZ, 0x2 ;  /* 0x00000002ff087424 */ /* 0x000fe400078e00ff */
[----:B------:R-:W-:Y:S01]  /*e670*/  @!P0 IMAD.MOV R8, RZ, RZ, 0x1 ;  /* 0x00000001ff088424 */ /* 0x000fe200078e02ff */
[----:B------:R-:W-:-:S03]  /*e680*/  DSETP.LT.AND P0, PT, |R26|, UR16, !P2 ;  /* 0x000000101a007e2a */ /* 0x000fc6000d701200 */
[----:B------:R-:W-:-:S07]  /*e690*/  VIADD R9, R8, 0x1 ;  /* 0x0000000108097836 */ /* 0x000fce0000000000 */
[----:B------:R-:W-:-:S04]  /*e6a0*/  @!P1 IMAD.MOV R9, RZ, RZ, R8 ;  /* 0x000000ffff099224 */ /* 0x000fc800078e0208 */
[----:B------:R-:W-:Y:S02]  /*e6b0*/  VIADD R12, R9, 0x1 ;  /* 0x00000001090c7836 */ /* 0x000fe40000000000 */
[----:B------:R-:W-:Y:S01]  /*e6c0*/  @!P0 IMAD.MOV R12, RZ, RZ, R9 ;  /* 0x000000ffff0c8224 */ /* 0x000fe200078e0209 */
[----:B------:R-:W-:-:S05]  /*e6d0*/  IADD3 R8, P0, PT, R2, 0x10, RZ ;  /* 0x0000001002087810 */ /* 0x000fca0007f1e0ff */
[----:B------:R-:W-:-:S08]  /*e6e0*/  IMAD.X R9, RZ, RZ, R3, P0 ;  /* 0x000000ffff097224 */ /* 0x000fd000000e0603 */
.L_x_329:
[----:B------:R-:W2:Y:S04]  /*e6f0*/  LDG.E.U16 R10, desc[UR10][R8.64] ;  /* 0x0000000a080a7981 */ /* 0x000ea8000c1e1500 */
[----:B------:R-:W3:Y:S04]  /*e700*/  LDG.E.U16 R11, desc[UR10][R8.64+0x2] ;  /* 0x0000020a080b7981 */ /* 0x000ee8000c1e1500 */
[----:B------:R-:W4:Y:S01]  /*e710*/  LDG.E.U16 R18, desc[UR10][R8.64+0x6] ;  /* 0x0000060a08127981 */ /* 0x000f22000c1e1500 */
[----:B--2---:R-:W-:-:S03]  /*e720*/  IADD3 R15, P0, PT, R10, UR9, RZ ;  /* 0x000000090a0f7c10 */ /* 0x004fc6000ff1e0ff */
[----:B------:R-:W2:Y:S02]  /*e730*/  LDG.E.U16 R10, desc[UR10][R8.64+0x4] ;  /* 0x0000040a080a7981 */ /* 0x000ea4000c1e1500 */
[----:B------:R-:W-:Y:S01]  /*e740*/  IMAD.X R14, RZ, RZ, UR5, P0 ;  /* 0x00000005ff0e7e24 */ /* 0x000fe200080e06ff */
[----:B------:R-:W-:-:S04]  /*e750*/  LEA R16, P0, R15, R2, 0x3 ;  /* 0x000000020f107211 */ /* 0x000fc800078018ff */
[----:B------:R-:W-:-:S05]  /*e760*/  LEA.HI.X R17, R15, R3, R14, 0x3, P0 ;  /* 0x000000030f117211 */ /* 0x000fca00000f1c0e */
[----:B------:R-:W5:Y:S01]  /*e770*/  LDG.E.64 R14, desc[UR10][R16.64+0x3a0] ;  /* 0x0003a00a100e7981 */ /* 0x000f62000c1e1b00 */
[----:B------:R-:W-:-:S04]  /*e780*/  UIADD3 UR14, UP0, UPT, UR14, 0x190, URZ ;  /* 0x000001900e0e7890 */ /* 0x000fc8000ff1e0ff */
[----:B------:R-:W-:Y:S02]  /*e790*/  UIADD3.X UR7, UPT, UPT, URZ, UR7, URZ, UP0, !UPT ;  /* 0x00000007ff077290 */ /* 0x000fe400087fe4ff */
[----:B---3--:R-:W-:Y:S01]  /*e7a0*/  IADD3 R11, P0, PT, R11, UR14, RZ ;  /* 0x0000000e0b0b7c10 */ /* 0x008fe2000ff1e0ff */
[----:B------:R-:W-:Y:S01]  /*e7b0*/  UIADD3 UR13, UP0, UPT, UR13, 0x190, URZ ;  /* 0x000001900d0d7890 */ /* 0x000fe2000ff1e0ff */
[----:B------:R-:W3:Y:S03]  /*e7c0*/  LDG.E.64 R16, desc[UR10][R16.64+0x398] ;  /* 0x0003980a10107981 */ /* 0x000ee6000c1e1b00 */
[----:B------:R-:W-:Y:S01]  /*e7d0*/  IMAD.X R19, RZ, RZ, UR7, P0 ;  /* 0x00000007ff137e24 */ /* 0x000fe200080e06ff */
[----:B------:R-:W-:Y:S01]  /*e7e0*/  LEA R30, P0, R11, R2, 0x3 ;  /* 0x000000020b1e7211 */ /* 0x000fe200078018ff */
[----:B------:R-:W-:-:S03]  /*e7f0*/  UIADD3.X UR6, UPT, UPT, URZ, UR6, URZ, UP0, !UPT ;  /* 0x00000006ff067290 */ /* 0x000fc600087fe4ff */
[----:B------:R-:W-:Y:S01]  /*e800*/  LEA.HI.X R31, R11, R3, R19, 0x3, P0 ;  /* 0x000000030b1f7211 */ /* 0x000fe200000f1c13 */
[----:B------:R-:W-:-:S04]  /*e810*/  UIADD3 UR8, UP0, UPT, UR8, 0x190, URZ ;  /* 0x0000019008087890 */ /* 0x000fc8000ff1e0ff */
[----:B------:R-:W-:Y:S01]  /*e820*/  UIADD3.X UR4, UPT, UPT, URZ, UR4, URZ, UP0, !UPT ;  /* 0x00000004ff047290 */ /* 0x000fe200087fe4ff */
[----:B------:R-:W3:Y:S01]  /*e830*/  LDG.E.64 R26, desc[UR10][R30.64+0x398] ;  /* 0x0003980a1e1a7981 */ /* 0x000ee2000c1e1b00 */
[----:B--2---:R-:W-:-:S03]  /*e840*/  IADD3 R19, P0, PT, R10, UR13, RZ ;  /* 0x0000000d0a137c10 */ /* 0x004fc6000ff1e0ff */
[----:B------:R-:W2:Y:S02]  /*e850*/  LDG.E.64 R10, desc[UR10][R30.64+0x3a0] ;  /* 0x0003a00a1e0a7981 */ /* 0x000ea4000c1e1b00 */
[----:B------:R-:W-:Y:S01]  /*e860*/  IMAD.X R20, RZ, RZ, UR6, P0 ;  /* 0x00000006ff147e24 */ /* 0x000fe200080e06ff */
[----:B------:R-:W-:Y:S01]  /*e870*/  LEA R28, P0, R19, R2, 0x3 ;  /* 0x00000002131c7211 */ /* 0x000fe200078018ff */
[----:B-----5:R-:W-:-:S03]  /*e880*/  DADD R14, R4, -R14 ;  /* 0x00000000040e7229 */ /* 0x020fc6000000080e */
[----:B------:R-:W-:Y:S02]  /*e890*/  LEA.HI.X R29, R19, R3, R20, 0x3, P0 ;  /* 0x00000003131d7211 */ /* 0x000fe400000f1c14 */
[----:B----4-:R-:W-:-:S03]  /*e8a0*/  IADD3 R19, P1, PT, R18, UR8, RZ ;  /* 0x0000000812137c10 */ /* 0x010fc6000ff3e0ff */
[----:B------:R-:W4:Y:S01]  /*e8b0*/  LDG.E.64 R24, desc[UR10][R28.64+0x398] ;  /* 0x0003980a1c187981 */ /* 0x000f22000c1e1b00 */
[----:B------:R-:W-:-:S03]  /*e8c0*/  DSETP.GEU.AND P0, PT, |R14|, UR16, PT ;  /* 0x000000100e007e2a */ /* 0x000fc6000bf0e200 */
[----:B------:R-:W5:Y:S01]  /*e8d0*/  LDG.E.64 R14, desc[UR10][R28.64+0x3a0] ;  /* 0x0003a00a1c0e7981 */ /* 0x000f62000c1e1b00 */
[----:B------:R-:W-:Y:S01]  /*e8e0*/  IMAD.X R18, RZ, RZ, UR4, P1 ;  /* 0x00000004ff127e24 */ /* 0x000fe200088e06ff */
[----:B------:R-:W-:-:S04]  /*e8f0*/  LEA R32, P1, R19, R2, 0x3 ;  /* 0x0000000213207211 */ /* 0x000fc800078218ff */
[----:B------:R-:W-:-:S05]  /*e900*/  LEA.HI.X R33, R19, R3, R18, 0x3, P1 ;  /* 0x0000000313217211 */ /* 0x000fca00008f1c12 */
[----:B------:R-:W4:Y:S04]  /*e910*/  LDG.E.64 R20, desc[UR10][R32.64+0x3a0] ;  /* 0x0003a00a20147981 */ /* 0x000f28000c1e1b00 */
[----:B------:R-:W4:Y:S01]  /*e920*/  LDG.E.64 R18, desc[UR10][R32.64+0x398] ;  /* 0x0003980a20127981 */ /* 0x000f22000c1e1b00 */
[C---:B---3--:R-:W-:Y:S02]  /*e930*/  DADD R16, R6.reuse, -R16 ;  /* 0x0000000006107229 */ /* 0x048fe40000000810 */
[----:B------:R-:W-:-:S06]  /*e940*/  DADD R26, R6, -R26 ;  /* 0x00000000061a7229 */ /* 0x000fcc000000081a */
[----:B------:R-:W-:Y:S01]  /*e950*/  DSETP.LT.AND P0, PT, |R16|, UR16, !P0 ;  /* 0x0000001010007e2a */ /* 0x000fe2000c701200 */
[----:B------:R-:W-:Y:S01]  /*e960*/  VIADD R13, R13, 0xfffffffc ;  /* 0xfffffffc0d0d7836 */ /* 0x000fe20000000000 */
[----:B------:R-:W-:-:S04]  /*e970*/  UIADD3 UR9, UP0, UPT, UR9, 0x190, URZ ;  /* 0x0000019009097890 */ /* 0x000fc8000ff1e0ff */
[----:B------:R-:W-:Y:S01]  /*e980*/  UIADD3.X UR5, UPT, UPT, URZ, UR5, URZ, UP0, !UPT ;  /* 0x00000005ff057290 */ /* 0x000fe200087fe4ff */
[----:B--2---:R-:W-:-:S08]  /*e990*/  DADD R10, R4, -R10 ;  /* 0x00000000040a7229 */ /* 0x004fd0000000080a */
[----:B------:R-:W-:Y:S02]  /*e9a0*/  DSETP.GEU.AND P1, PT, |R10|, UR16, PT ;  /* 0x000000100a007e2a */ /* 0x000fe4000bf2e200 */
[----:B-----5:R-:W-:Y:S02]  /*e9b0*/  DADD R14, R4, -R14 ;  /* 0x00000000040e7229 */ /* 0x020fe4000000080e */
[----:B----4-:R-:W-:Y:S02]  /*e9c0*/  DADD R24, R6, -R24 ;  /* 0x0000000006187229 */ /* 0x010fe40000000818 */
[----:B------:R-:W-:-:S04]  /*e9d0*/  DSETP.LT.AND P1, PT, |R26|, UR16, !P1 ;  /* 0x000000101a007e2a */ /* 0x000fc8000cf21200 */
[----:B------:R-:W-:Y:S01]  /*e9e0*/  DSETP.GEU.AND P2, PT, |R14|, UR16, PT ;  /* 0x000000100e007e2a */ /* 0x000fe2000bf4e200 */
[----:B------:R-:W-:Y:S02]  /*e9f0*/  VIADD R10, R12, 0x1 ;  /* 0x000000010c0a7836 */ /* 0x000fe40000000000 */
[----:B------:R-:W-:Y:S01]  /*ea00*/  @!P0 IMAD.MOV R10, RZ, RZ, R12 ;  /* 0x000000ffff0a8224 */ /* 0x000fe200078e020c */
[----:B------:R-:W-:Y:S02]  /*ea10*/  DADD R20, R4, -R20 ;  /* 0x0000000004147229 */ /* 0x000fe40000000814 */
[----:B------:R-:W-:Y:S01]  /*ea20*/  DSETP.LT.AND P0, PT, |R24|, UR16, !P2 ;  /* 0x0000001018007e2a */ /* 0x000fe2000d701200 */
[----:B------:R-:W-:Y:S01]  /*ea30*/  VIADD R11, R10, 0x1 ;  /* 0x000000010a0b7836 */ /* 0x000fe20000000000 */
[----:B------:R-:W-:Y:S02]  /*ea40*/  DADD R18, R6, -R18 ;  /* 0x0000000006127229 */ /* 0x000fe40000000812 */
[----:B------:R-:W-:Y:S01]  /*ea50*/  @!P1 IMAD.MOV R11, RZ, RZ, R10 ;  /* 0x000000ffff0b9224 */ /* 0x000fe200078e020a */
[----:B------:R-:W-:Y:S01]  /*ea60*/  PRMT R10, R13, 0x9910, RZ ;  /* 0x000099100d0a7816 */ /* 0x000fe200000000ff */
[----:B------:R-:W-:-:S02]  /*ea70*/  DSETP.GEU.AND P2, PT, |R20|, UR16, PT ;  /* 0x0000001014007e2a */ /* 0x000fc4000bf4e200 */
[----:B------:R-:W-:-:S04]  /*ea80*/  VIADD R14, R11, 0x1 ;  /* 0x000000010b0e7836 */ /* 0x000fc80000000000 */
[----:B------:R-:W-:Y:S02]  /*ea90*/  DSETP.LT.AND P1, PT, |R18|, UR16, !P2 ;  /* 0x0000001012007e2a */ /* 0x000fe4000d721200 */
[----:B------:R-:W-:Y:S01]  /*eaa0*/  @!P0 IMAD.MOV R14, RZ, RZ, R11 ;  /* 0x000000ffff0e8224 */ /* 0x000fe200078e020b */
[----:B------:R-:W-:Y:S02]  /*eab0*/  ISETP.NE.AND P0, PT, R10, RZ, PT ;  /* 0x000000ff0a00720c */ /* 0x000fe40003f05270 */
[----:B------:R-:W-:Y:S01]  /*eac0*/  IADD3 R8, P2, PT, R8, 0x8, RZ ;  /* 0x0000000808087810 */ /* 0x000fe20007f5e0ff */
[----:B------:R-:W-:-:S04]  /*ead0*/  VIADD R12, R14, 0x1 ;  /* 0x000000010e0c7836 */ /* 0x000fc80000000000 */
[----:B------:R-:W-:-:S04]  /*eae0*/  IMAD.X R9, RZ, RZ, R9, P2 ;  /* 0x000000ffff097224 */ /* 0x000fc800010e0609 */
[----:B------:R-:W-:Y:S02]  /*eaf0*/  @!P1 IMAD.MOV R12, RZ, RZ, R14 ;  /* 0x000000ffff0c9224 */ /* 0x000fe400078e020e */
[----:B------:R-:W-:Y:S05]  /*eb00*/  @P0 BRA `(.L_x_329) ;  /* 0xfffffff800f80947 */ /* 0x000fea000383ffff */
[----:B------:R-:W-:Y:S01]  /*eb10*/  PRMT R2, R12, 0x9910, RZ ;  /* 0x000099100c027816 */ /* 0x000fe200000000ff */
[----:B------:R-:W0:Y:S01]  /*eb20*/  LDC R6, c[0x0][0x2f8] ;  /* 0x0000be00ff067b82 */ /* 0x000e220000000800 */
[----:B------:R-:W1:Y:S02]  /*eb30*/  LDCU.64 UR4, c[0x4][0x48] ;  /* 0x01000900ff0477ac */ /* 0x000e640008000a00 */
[----:B------:R-:W-:-:S13]  /*eb40*/  ISETP.NE.AND P0, PT, R2, 0x64, PT ;  /* 0x000000640200780c */ /* 0x000fda0003f05270 */
[----:B------:R-:W2:Y:S02]  /*eb50*/  @!P0 LDC.64 R2, c[0x0][0x388] ;  /* 0x0000e200ff028b82 */ /* 0x000ea40000000a00 */
[----:B--2---:R-:W-:-:S05]  /*eb60*/  @!P0 IMAD.WIDE.U32 R22, R22, 0x4, R2 ;  /* 0x0000000416168825 */ /* 0x004fca00078e0002 */
[----:B------:R-:W2:Y:S01]  /*eb70*/  @!P0 LDG.E R3, desc[UR10][R22.64+0xaf0] ;  /* 0x000af00a16038981 */ /* 0x000ea2000c1e1900 */
[----:B------:R-:W-:Y:S01]  /*eb80*/  MOV R2, 0x0 ;  /* 0x0000000000027802 */ /* 0x000fe20000000f00 */
[----:B-1----:R-:W-:Y:S02]  /*eb90*/  IMAD.U32 R4, RZ, RZ, UR4 ;  /* 0x00000004ff047e24 */ /* 0x002fe4000f8e00ff */
[----:B------:R1:W-:Y:S01]  /*eba0*/  STL [R1+0xb20], R0 ;  /* 0x000b200001007387 */ /* 0x0003e20000100800 */
[----:B------:R1:W3:Y:S01]  /*ebb0*/  LDC.64 R8, c[0x4][R2] ;  /* 0x0100000002087b82 */ /* 0x0002e20000000a00 */
[----:B------:R-:W-:Y:S02]  /*ebc0*/  IMAD.U32 R5, RZ, RZ, UR5 ;  /* 0x00000005ff057e24 */ /* 0x000fe4000f8e00ff */
[----:B--2---:R-:W-:-:S05]  /*ebd0*/  @!P0 VIADD R3, R3, 0x1 ;  /* 0x0000000103038836 */ /* 0x004fca0000000000 */
[----:B------:R1:W-:Y:S01]  /*ebe0*/  @!P0 STG.E desc[UR10][R22.64+0xaf0], R3 ;  /* 0x000af00316008986 */ /* 0x0003e2000c10190a */
[----:B0-----:R-:W-:-:S04]  /*ebf0*/  IADD3 R6, P0, P1, R1, 0xb20, R6 ;  /* 0x00000b2001067810 */ /* 0x001fc8000791e006 */
[----:B---3--:R-:W-:-:S09]  /*ec00*/  IADD3.X R7, PT, PT, RZ, UR12, RZ, P0, P1 ;  /* 0x0000000cff077c10 */ /* 0x008fd200087e24ff */
[----:B------:R-:W-:-:S07]  /*ec10*/  LEPC R20, `(.L_x_330) ;  /* 0x000000001014794e */ /* 0x000fce0000000000 */
[----:B-1----:R-:W-:Y:S05]  /*ec20*/  CALL.ABS.NOINC R8 ;  /* 0x0000000008007343 */ /* 0x002fea0003c00000 */
.L_x_330:
[----:B------:R-:W-:Y:S05]  /*ec30*/  EXIT ;  /* 0x000000000000794d */ /* 0x000fea0003800000 */
        .weak           $__internal_0_$__cuda_sm20_div_rn_f64_full
        .type           $__internal_0_$__cuda_sm20_div_rn_f64_full,@function
        .size           $__internal_0_$__cuda_sm20_div_rn_f64_full,(.L_x_372 - $__internal_0_$__cuda_sm20_div_rn_f64_full)
$__internal_0_$__cuda_sm20_div_rn_f64_full:
[----:B------:R-:W-:Y:S01]  /*ec40*/  IMAD.MOV.U32 R5, RZ, RZ, R17 ;  /* 0x000000ffff057224 */ /* 0x000fe200078e0011 */
[----:B------:R-:W-:Y:S01]  /*ec50*/  BSSY.RECONVERGENT B2, `(.L_x_331) ;  /* 0x000004c000027945 */ /* 0x000fe20003800200 */
[----:B------:R-:W-:Y:S02]  /*ec60*/  IMAD.MOV.U32 R29, RZ, RZ, 0x1ca00000 ;  /* 0x1ca00000ff1d7424 */ /* 0x000fe400078e00ff */
[----:B------:R-:W-:Y:S01]  /*ec70*/  IMAD.MOV.U32 R3, RZ, RZ, 0x3ff80000 ;  /* 0x3ff80000ff037424 */ /* 0x000fe200078e00ff */
[C---:B------:R-:W-:Y:S01]  /*ec80*/  FSETP.GEU.AND P1, PT, |R5|.reuse, 1.469367938527859385e-39, PT ;  /* 0x001000000500780b */ /* 0x040fe20003f2e200 */
[----:B------:R-:W-:Y:S01]  /*ec90*/  IMAD.MOV.U32 R4, RZ, RZ, R16 ;  /* 0x000000ffff047224 */ /* 0x000fe200078e0010 */
[----:B------:R-:W-:Y:S01]  /*eca0*/  LOP3.LUT R28, R5, 0x7ff00000, RZ, 0xc0, !PT ;  /* 0x7ff00000051c7812 */ /* 0x000fe200078ec0ff */
[----:B------:R-:W0:Y:S01]  /*ecb0*/  MUFU.RCP64H R17, R3 ;  /* 0x0000000300117308 */ /* 0x000e220000001800 */
[----:B------:R-:W-:Y:S02]  /*ecc0*/  IMAD.MOV.U32 R2, RZ, RZ, 0x0 ;  /* 0x00000000ff027424 */ /* 0x000fe400078e00ff */
[----:B------:R-:W-:Y:S01]  /*ecd0*/  ISETP.GE.U32.AND P0, PT, R28, 0x40100000, PT ;  /* 0x401000001c00780c */ /* 0x000fe20003f06070 */
[----:B------:R-:W-:-:S02]  /*ece0*/  IMAD.MOV.U32 R14, RZ, RZ, R4 ;  /* 0x000000ffff0e7224 */ /* 0x000fc400078e0004 */
[----:B------:R-:W-:Y:S01]  /*ecf0*/  IMAD.MOV.U32 R16, RZ, RZ, 0x1 ;  /* 0x00000001ff107424 */ /* 0x000fe200078e00ff */
[----:B------:R-:W-:-:S04]  /*ed00*/  SEL R29, R29, 0x63400000, !P0 ;  /* 0x634000001d1d7807 */ /* 0x000fc80004000000 */
[C-C-:B------:R-:W-:Y:S02]  /*ed10*/  @!P1 LOP3.LUT R18, R29.reuse, 0x80000000, R5.reuse, 0xf8, !PT ;  /* 0x800000001d129812 */ /* 0x140fe400078ef805 */
[----:B------:R-:W-:Y:S02]  /*ed20*/  LOP3.LUT R15, R29, 0x800fffff, R5, 0xf8, !PT ;  /* 0x800fffff1d0f7812 */ /* 0x000fe400078ef805 */
[----:B------:R-:W-:Y:S01]  /*ed30*/  @!P1 LOP3.LUT R19, R18, 0x100000, RZ, 0xfc, !PT ;  /* 0x0010000012139812 */ /* 0x000fe200078efcff */
[----:B------:R-:W-:-:S06]  /*ed40*/  @!P1 IMAD.MOV.U32 R18, RZ, RZ, RZ ;  /* 0x000000ffff129224 */ /* 0x000fcc00078e00ff */
[----:B------:R-:W-:Y:S02]  /*ed50*/  @!P1 DFMA R14, R14, 2, -R18 ;  /* 0x400000000e0e982b */ /* 0x000fe40000000812 */
[----:B0-----:R-:W-:-:S08]  /*ed60*/  DFMA R18, R16, -R2, 1 ;  /* 0x3ff000001012742b */ /* 0x001fd00000000802 */
[----:B------:R-:W-:-:S08]  /*ed70*/  DFMA R18, R18, R18, R18 ;  /* 0x000000121212722b */ /* 0x000fd00000000012 */
[----:B------:R-:W-:-:S08]  /*ed80*/  DFMA R16, R16, R18, R16 ;  /* 0x000000121010722b */ /* 0x000fd00000000010 */
[----:B------:R-:W-:-:S08]  /*ed90*/  DFMA R18, R16, -R2, 1 ;  /* 0x3ff000001012742b */ /* 0x000fd00000000802 */
[----:B------:R-:W-:-:S08]  /*eda0*/  DFMA R16, R16, R18, R16 ;  /* 0x000000121010722b */ /* 0x000fd00000000010 */
[----:B------:R-:W-:-:S08]  /*edb0*/  DMUL R18, R16, R14 ;  /* 0x0000000e10127228 */ /* 0x000fd00000000000 */
[----:B------:R-:W-:-:S08]  /*edc0*/  DFMA R20, R18, -R2, R14 ;  /* 0x800000021214722b */ /* 0x000fd0000000000e */
[----:B------:R-:W-:Y:S01]  /*edd0*/  DFMA R20, R16, R20, R18 ;  /* 0x000000141014722b */ /* 0x000fe20000000012 */
[----:B------:R-:W-:Y:S01]  /*ede0*/  IMAD.MOV.U32 R18, RZ, RZ, R28 ;  /* 0x000000ffff127224 */ /* 0x000fe200078e001c */
[----:B------:R-:W-:Y:S01]  /*edf0*/  @!P1 LOP3.LUT R18, R15, 0x7ff00000, RZ, 0xc0, !PT ;  /* 0x7ff000000f129812 */ /* 0x000fe200078ec0ff */
[----:B------:R-:W-:-:S04]  /*ee00*/  IMAD.MOV.U32 R19, RZ, RZ, 0x40100000 ;  /* 0x40100000ff137424 */ /* 0x000fc800078e00ff */
[----:B------:R-:W-:-:S05]  /*ee10*/  VIADD R16, R18, 0xffffffff ;  /* 0xffffffff12107836 */ /* 0x000fca0000000000 */
[----:B------:R-:W-:Y:S01]  /*ee20*/  ISETP.GT.U32.AND P0, PT, R16, 0x7feffffe, PT ;  /* 0x7feffffe1000780c */ /* 0x000fe20003f04070 */
[----:B------:R-:W-:-:S05]  /*ee30*/  VIADD R16, R19, 0xffffffff ;  /* 0xffffffff13107836 */ /* 0x000fca0000000000 */
[----:B------:R-:W-:-:S13]  /*ee40*/  ISETP.GT.U32.OR P0, PT, R16, 0x7feffffe, P0 ;  /* 0x7feffffe1000780c */ /* 0x000fda0000704470 */
[----:B------:R-:W-:Y:S05]  /*ee50*/  @P0 BRA `(.L_x_332) ;  /* 0x0000000000680947 */ /* 0x000fea0003800000 */
[----:B------:R-:W-:Y:S02]  /*ee60*/  IMAD.MOV.U32 R5, RZ, RZ, 0x40100000 ;  /* 0x40100000ff057424 */ /* 0x000fe400078e00ff */
[----:B------:R-:W-:-:S03]  /*ee70*/  IMAD.MOV.U32 R4, RZ, RZ, RZ ;  /* 0x000000ffff047224 */ /* 0x000fc600078e00ff */
[----:B------:R-:W-:-:S04]  /*ee80*/  VIADDMNMX R28, R28, -R5, 0xb9600000, !PT ;  /* 0xb96000001c1c7446 */ /* 0x000fc80007800905 */
[----:B------:R-:W-:-:S05]  /*ee90*/  VIMNMX R28, PT, PT, R28, 0x46a00000, PT ;  /* 0x46a000001c1c7848 */ /* 0x000fca0003fe0100 */
[----:B------:R-:W-:-:S04]  /*eea0*/  IMAD.IADD R29, R28, 0x1, -R29 ;  /* 0x000000011c1d7824 */ /* 0x000fc800078e0a1d */
[----:B------:R-:W-:-:S06]  /*eeb0*/  VIADD R5, R29, 0x7fe00000 ;  /* 0x7fe000001d057836 */ /* 0x000fcc0000000000 */
[----:B------:R-:W-:-:S10]  /*eec0*/  DMUL R16, R20, R4 ;  /* 0x0000000414107228 */ /* 0x000fd40000000000 */
[----:B------:R-:W-:-:S13]  /*eed0*/  FSETP.GTU.AND P0, PT, |R17|, 1.469367938527859385e-39, PT ;  /* 0x001000001100780b */ /* 0x000fda0003f0c200 */
[----:B------:R-:W-:Y:S05]  /*eee0*/  @P0 BRA `(.L_x_333) ;  /* 0x0000000000880947 */ /* 0x000fea0003800000 */
[----:B------:R-:W-:Y:S01]  /*eef0*/  DFMA R2, R20, -R2, R14 ;  /* 0x800000021402722b */ /* 0x000fe2000000000e */
[----:B------:R-:W-:-:S09]  /*ef00*/  IMAD.MOV.U32 R4, RZ, RZ, RZ ;  /* 0x000000ffff047224 */ /* 0x000fd200078e00ff */
[C---:B------:R-:W-:Y:S02]  /*ef10*/  FSETP.NEU.AND P0, PT, R3.reuse, RZ, PT ;  /* 0x000000ff0300720b */ /* 0x040fe40003f0d000 */
[----:B------:R-:W-:-:S04]  /*ef20*/  LOP3.LUT R2, R3, 0x40180000, RZ, 0x3c, !PT ;  /* 0x4018000003027812 */ /* 0x000fc800078e3cff */
[----:B------:R-:W-:-:S04]  /*ef30*/  LOP3.LUT R15, R2, 0x80000000, RZ, 0xc0, !PT ;  /* 0x80000000020f7812 */ /* 0x000fc800078ec0ff */
[----:B------:R-:W-:-:S03]  /*ef40*/  LOP3.LUT R5, R15, R5, RZ, 0xfc, !PT ;  /* 0x000000050f057212 */ /* 0x000fc600078efcff */
[----:B------:R-:W-:Y:S05]  /*ef50*/  @!P0 BRA `(.L_x_333) ;  /* 0x00000000006c8947 */ /* 0x000fea0003800000 */
[----:B------:R-:W-:Y:S01]  /*ef60*/  IMAD.MOV R3, RZ, RZ, -R29 ;  /* 0x000000ffff037224 */ /* 0x000fe200078e0a1d */
[----:B------:R-:W-:Y:S01]  /*ef70*/  DMUL.RP R4, R20, R4 ;  /* 0x0000000414047228 */ /* 0x000fe20000008000 */
[----:B------:R-:W-:Y:S01]  /*ef80*/  IMAD.MOV.U32 R2, RZ, RZ, RZ ;  /* 0x000000ffff027224 */ /* 0x000fe200078e00ff */
[----:B------:R-:W-:-:S05]  /*ef90*/  IADD3 R29, PT, PT, -R29, -0x43300000, RZ ;  /* 0xbcd000001d1d7810 */ /* 0x000fca0007ffe1ff */
[----:B------:R-:W-:-:S03]  /*efa0*/  DFMA R2, R16, -R2, R20 ;  /* 0x800000021002722b */ /* 0x000fc60000000014 */
[----:B------:R-:W-:-:S07]  /*efb0*/  LOP3.LUT R15, R5, R15, RZ, 0x3c, !PT ;  /* 0x0000000f050f7212 */ /* 0x000fce00078e3cff */
[----:B------:R-:W-:-:S04]  /*efc0*/  FSETP.NEU.AND P0, PT, |R3|, R29, PT ;  /* 0x0000001d0300720b */ /* 0x000fc80003f0d200 */
[----:B------:R-:W-:Y:S02]  /*efd0*/  FSEL R16, R4, R16, !P0 ;  /* 0x0000001004107208 */ /* 0x000fe40004000000 */
[----:B------:R-:W-:Y:S01]  /*efe0*/  FSEL R17, R15, R17, !P0 ;  /* 0x000000110f117208 */ /* 0x000fe20004000000 */
[----:B------:R-:W-:Y:S06]  /*eff0*/  BRA `(.L_x_333) ;  /* 0x0000000000447947 */ /* 0x000fec0003800000 */
.L_x_332:
[----:B------:R-:W-:-:S14]  /*f000*/  DSETP.NAN.AND P0, PT, R4, R4, PT ;  /* 0x000000040400722a */ /* 0x000fdc0003f08000 */
[----:B------:R-:W-:Y:S05]  /*f010*/  @P0 BRA `(.L_x_334) ;  /* 0x0000000000340947 */ /* 0x000fea0003800000 */
[----:B------:R-:W-:Y:S01]  /*f020*/  ISETP.NE.AND P0, PT, R18, R19, PT ;  /* 0x000000131200720c */ /* 0x000fe20003f05270 */
[----:B------:R-:W-:Y:S02]  /*f030*/  IMAD.MOV.U32 R16, RZ, RZ, 0x0 ;  /* 0x00000000ff107424 */ /* 0x000fe400078e00ff */
[----:B------:R-:W-:-:S10]  /*f040*/  IMAD.MOV.U32 R17, RZ, RZ, -0x80000 ;  /* 0xfff80000ff117424 */ /* 0x000fd400078e00ff */
[----:B------:R-:W-:Y:S05]  /*f050*/  @!P0 BRA `(.L_x_333) ;  /* 0x00000000002c8947 */ /* 0x000fea0003800000 */
[----:B------:R-:W-:Y:S02]  /*f060*/  ISETP.NE.AND P0, PT, R18, 0x7ff00000, PT ;  /* 0x7ff000001200780c */ /* 0x000fe40003f05270 */
[----:B------:R-:W-:Y:S02]  /*f070*/  LOP3.LUT R4, R5, 0x40180000, RZ, 0x3c, !PT ;  /* 0x4018000005047812 */ /* 0x000fe400078e3cff */
[----:B------:R-:W-:Y:S02]  /*f080*/  ISETP.EQ.OR P0, PT, R19, RZ, !P0 ;  /* 0x000000ff1300720c */ /* 0x000fe40004702670 */
[----:B------:R-:W-:-:S11]  /*f090*/  LOP3.LUT R17, R4, 0x80000000, RZ, 0xc0, !PT ;  /* 0x8000000004117812 */ /* 0x000fd600078ec0ff */
[----:B------:R-:W-:Y:S01]  /*f0a0*/  @P0 LOP3.LUT R2, R17, 0x7ff00000, RZ, 0xfc, !PT ;  /* 0x7ff0000011020812 */ /* 0x000fe200078efcff */
[----:B------:R-:W-:Y:S02]  /*f0b0*/  @!P0 IMAD.MOV.U32 R16, RZ, RZ, RZ ;  /* 0x000000ffff108224 */ /* 0x000fe400078e00ff */
[----:B------:R-:W-:Y:S02]  /*f0c0*/  @P0 IMAD.MOV.U32 R16, RZ, RZ, RZ ;  /* 0x000000ffff100224 */ /* 0x000fe400078e00ff */
[----:B------:R-:W-:Y:S01]  /*f0d0*/  @P0 IMAD.MOV.U32 R17, RZ, RZ, R2 ;  /* 0x000000ffff110224 */ /* 0x000fe200078e0002 */
[----:B------:R-:W-:Y:S06]  /*f0e0*/  BRA `(.L_x_333) ;  /* 0x0000000000087947 */ /* 0x000fec0003800000 */
.L_x_334:
[----:B------:R-:W-:Y:S01]  /*f0f0*/  LOP3.LUT R17, R5, 0x80000, RZ, 0xfc, !PT ;  /* 0x0008000005117812 */ /* 0x000fe200078efcff */
[----:B------:R-:W-:-:S07]  /*f100*/  IMAD.MOV.U32 R16, RZ, RZ, R4 ;  /* 0x000000ffff107224 */ /* 0x000fce00078e0004 */
.L_x_333:
[----:B------:R-:W-:Y:S05]  /*f110*/  BSYNC.RECONVERGENT B2 ;  /* 0x0000000000027941 */ /* 0x000fea0003800200 */
.L_x_331:
[----:B------:R-:W-:Y:S02]  /*f120*/  IMAD.MOV.U32 R2, RZ, RZ, R24 ;  /* 0x000000ffff027224 */ /* 0x000fe400078e0018 */
[----:B------:R-:W-:-:S04]  /*f130*/  IMAD.MOV.U32 R3, RZ, RZ, 0x0 ;  /* 0x00000000ff037424 */ /* 0x000fc800078e00ff */
[----:B------:R-:W-:Y:S05]  /*f140*/  RET.REL.NODEC R2 `(_Z8simulateP17simulation_resultP10global_memPA100_A100_d) ;  /* 0xffffff0c02ac7950 */ /* 0x000fea0003c3ffff */
.L_x_335:
[----:B------:R-:W-:-:S00]  /*f150*/  BRA `(.L_x_335) ;  /* 0xfffffffc00fc7947 */ /* 0x000fc0000383ffff */
[----:B------:R-:W-:-:S00]  /*f160*/  NOP ;  /* 0x0000000000007918 */ /* 0x000fc00000000000 */
        /* <DEDUP_REMOVED lines=9> */
.L_x_372:


//--------------------- .text._Z13store_weightsPA100_A100_d --------------------------
	.section	.text._Z13store_weightsPA100_A100_d,"ax",@progbits
	.align	128
        .global         _Z13store_weightsPA100_A100_d
        .type           _Z13store_weightsPA100_A100_d,@function
        .size           _Z13store_weightsPA100_A100_d,(.L_x_374 - _Z13store_weightsPA100_A100_d)
        .other          _Z13store_weightsPA100_A100_d,@"STO_CUDA_ENTRY STV_DEFAULT"
_Z13store_weightsPA100_A100_d:
.text._Z13store_weightsPA100_A100_d:
[----:B------:R-:W0:Y:S01]  /*0000*/  LDC R1, c[0x0][0x37c] ;  /* 0x0000df00ff017b82 */ /* 0x000e220000000800 */
[----:B------:R-:W1:Y:S07]  /*0010*/  S2R R0, SR_TID.X ;  /* 0x0000000000007919 */ /* 0x000e6e0000002100 */
[----:B------:R-:W1:Y:S01]  /*0020*/  S2UR UR4, SR_CTAID.X ;  /* 0x00000000000479c3 */ /* 0x000e620000002500 */
[----:B0-----:R-:W-:Y:S01]  /*0030*/  VIADD R1, R1, 0xfffec680 ;  /* 0xfffec68001017836 */ /* 0x001fe20000000000 */
[----:B------:R-:W0:Y:S01]  /*0040*/  LDCU.64 UR6, c[0x0][0x358] ;  /* 0x00006b00ff0677ac */ /* 0x000e220008000a00 */
[----:B------:R-:W-:Y:S01]  /*0050*/  IMAD.MOV.U32 R2, RZ, RZ, 0x3198c20f ;  /* 0x3198c20fff027424 */ /* 0x000fe200078e00ff */
[----:B------:R-:W-:Y:S01]  /*0060*/  BSSY.RECONVERGENT B0, `(.L_x_336) ;  /* 0x0000263000007945 */ /* 0x000fe20003800200 */
[----:B------:R-:W-:-:S02]  /*0070*/  IMAD.MOV.U32 R8, RZ, RZ, 0x423bb012 ;  /* 0x423bb012ff087424 */ /* 0x000fc400078e00ff */
[----:B------:R-:W-:Y:S01]  /*0080*/  IMAD.MOV.U32 R9, RZ, RZ, -0x75bd8fc ;  /* 0xf8a42704ff097424 */ /* 0x000fe200078e00ff */
[----:B------:R-:W1:Y:S01]  /*0090*/  LDC R21, c[0x0][0x360] ;  /* 0x0000d800ff157b82 */ /* 0x000e620000000800 */
[----:B------:R-:W-:Y:S02]  /*00a0*/  IMAD.MOV.U32 R10, RZ, RZ, -0x23270784 ;  /* 0xdcd8f87cff0a7424 */ /* 0x000fe400078e00ff */
[----:B------:R-:W-:Y:S02]  /*00b0*/  IMAD.MOV.U32 R11, RZ, RZ, 0x57fa2510 ;  /* 0x57fa2510ff0b7424 */ /* 0x000fe400078e00ff */
[----:B------:R-:W-:Y:S02]  /*00c0*/  IMAD.MOV.U32 R3, RZ, RZ, 0x5efdb30c ;  /* 0x5efdb30cff037424 */ /* 0x000fe400078e00ff */
[----:B------:R-:W-:Y:S01]  /*00d0*/  IMAD.MOV.U32 R20, RZ, RZ, 0x5efdb30c ;  /* 0x5efdb30cff147424 */ /* 0x000fe200078e00ff */
[----:B------:R2:W-:Y:S01]  /*00e0*/  STL.128 [R1+0x13950], R8 ;  /* 0x0139500801007387 */ /* 0x0005e20000100c00 */
[----:B------:R-:W-:-:S02]  /*00f0*/  IMAD.MOV.U32 R5, RZ, RZ, -0x75bd8fc ;  /* 0xf8a42704ff057424 */ /* 0x000fc400078e00ff */
[----:B------:R-:W-:Y:S01]  /*0100*/  IMAD.MOV.U32 R4, RZ, RZ, 0x423bb012 ;  /* 0x423bb012ff047424 */ /* 0x000fe200078e00ff */
[----:B------:R2:W-:Y:S01]  /*0110*/  STL.64 [R1+0x13948], R2 ;  /* 0x0139480201007387 */ /* 0x0005e20000100a00 */
[----:B------:R-:W-:Y:S02]  /*0120*/  IMAD.MOV.U32 R7, RZ, RZ, 0x57fa2510 ;  /* 0x57fa2510ff077424 */ /* 0x000fe400078e00ff */
[----:B------:R-:W-:Y:S02]  /*0130*/  IMAD.MOV.U32 R6, RZ, RZ, -0x23270784 ;  /* 0xdcd8f87cff067424 */ /* 0x000fe400078e00ff */
[----:B-1----:R-:W-:-:S05]  /*0140*/  IMAD R21, R21, UR4, R0 ;  /* 0x0000000415157c24 */ /* 0x002fca000f8e0200 */
[----:B------:R-:W-:-:S13]  /*0150*/  LOP3.LUT P0, R0, R21, 0xffff, RZ, 0xc0, !PT ;  /* 0x0000ffff15007812 */ /* 0x000fda000780c0ff */
[----:B0-2---:R-:W-:Y:S05]  /*0160*/  @!P0 BRA `(.L_x_337) ;  /* 0x0000002400488947 */ /* 0x005fea0003800000 */
[----:B------:R-:W-:Y:S02]  /*0170*/  VIADD R10, R1, 0x13948 ;  /* 0x00013948010a7836 */ /* 0x000fe40000000000 */
[----:B------:R-:W-:Y:S02]  /*0180*/  IMAD.MOV.U32 R11, RZ, RZ, RZ ;  /* 0x000000ffff0b7224 */ /* 0x000fe400078e00ff */
[----:B------:R-:W-:Y:S02]  /*0190*/  IMAD.MOV.U32 R12, RZ, RZ, RZ ;  /* 0x000000ffff0c7224 */ /* 0x000fe400078e00ff */
[----:B------:R-:W-:Y:S02]  /*01a0*/  IMAD.MOV.U32 R20, RZ, RZ, 0x5efdb30c ;  /* 0x5efdb30cff147424 */ /* 0x000fe400078e00ff */
[----:B------:R-:W-:Y:S02]  /*01b0*/  IMAD.MOV.U32 R4, RZ, RZ, 0x423bb012 ;  /* 0x423bb012ff047424 */ /* 0x000fe400078e00ff */
[----:B------:R-:W-:-:S02]  /*01c0*/  IMAD.MOV.U32 R5, RZ, RZ, -0x75bd8fc ;  /* 0xf8a42704ff057424 */ /* 0x000fc400078e00ff */
[----:B------:R-:W-:Y:S02]  /*01d0*/  IMAD.MOV.U32 R6, RZ, RZ, -0x23270784 ;  /* 0xdcd8f87cff067424 */ /* 0x000fe400078e00ff */
[----:B------:R-:W-:-:S07]  /*01e0*/  IMAD.MOV.U32 R7, RZ, RZ, 0x57fa2510 ;  /* 0x57fa2510ff077424 */ /* 0x000fce00078e00ff */
.L_x_346:
[----:B------:R-:W-:Y:S01]  /*01f0*/  LOP3.LUT R18, R0, 0x3, RZ, 0xc0, !PT ;  /* 0x0000000300127812 */ /* 0x000fe200078ec0ff */
[----:B------:R-:W-:Y:S03]  /*0200*/  BSSY.RECONVERGENT B1, `(.L_x_338) ;  /* 0x0000242000017945 */ /* 0x000fe60003800200 */
[----:B------:R-:W-:-:S04]  /*0210*/  ISETP.NE.U32.AND P0, PT, R18, RZ, PT ;  /* 0x000000ff1200720c */ /* 0x000fc80003f05070 */
[----:B------:R-:W-:-:S13]  /*0220*/  ISETP.NE.AND.EX P0, PT, RZ, RZ, PT, P0 ;  /* 0x000000ffff00720c */ /* 0x000fda0003f05300 */
[----:B012---:R-:W-:Y:S05]  /*0230*/  @!P0 BRA `(.L_x_339) ;  /* 0x0000002000f88947 */ /* 0x007fea0003800000 */
[----:B------:R-:W0:Y:S01]  /*0240*/  LDC.64 R2, c[0x4][0x8] ;  /* 0x01000200ff027b82 */ /* 0x000e220000000a00 */
[----:B------:R-:W-:Y:S01]  /*0250*/  IMAD.MOV.U32 R20, RZ, RZ, RZ ;  /* 0x000000ffff147224 */ /* 0x000fe200078e00ff */
[----:B------:R-:W-:Y:S01]  /*0260*/  CS2R R6, SRZ ;  /* 0x0000000000067805 */ /* 0x000fe2000001ff00 */
[----:B------:R-:W-:Y:S01]  /*0270*/  IMAD.MOV.U32 R13, RZ, RZ, RZ ;  /* 0x000000ffff0d7224 */ /* 0x000fe200078e00ff */
[----:B------:R-:W-:Y:S01]  /*0280*/  CS2R R4, SRZ ;  /* 0x0000000000047805 */ /* 0x000fe2000001ff00 */
[----:B0-----:R-:W-:-:S07]  /*0290*/  IMAD.WIDE.U32 R2, R12, 0xc80, R2 ;  /* 0x00000c800c027825 */ /* 0x001fce00078e0002 */
.L_x_341:
[----:B------:R-:W-:-:S06]  /*02a0*/  IMAD R14, R13, 0x4, R10 ;  /* 0x000000040d0e7824 */ /* 0x000fcc00078e020a */
[----:B------:R-:W5:Y:S01]  /*02b0*/  LDL R14, [R14+0x4] ;  /* 0x000004000e0e7983 */ /* 0x000f620000100800 */
[----:B------:R-:W-:Y:S01]  /*02c0*/  IMAD.SHL.U32 R15, R13, 0x20, RZ ;  /* 0x000000200d0f7824 */ /* 0x000fe200078e00ff */
[----:B------:R-:W-:-:S06]  /*02d0*/  UMOV UR4, URZ ;  /* 0x000000ff00047c82 */ /* 0x000fcc0008000000 */
.L_x_340:
[----:B-----5:R-:W-:Y:S01]  /*02e0*/  SHF.R.U32.HI R22, RZ, UR4, R14 ;  /* 0x00000004ff167c19 */ /* 0x020fe2000801160e */
[----:B------:R-:W-:-:S03]  /*02f0*/  VIADD R8, R15, UR4 ;  /* 0x000000040f087c36 */ /* 0x000fc60008000000 */
[----:B------:R-:W-:-:S04]  /*0300*/  LOP3.LUT R9, R22, 0x1, RZ, 0xc0, !PT ;  /* 0x0000000116097812 */ /* 0x000fc800078ec0ff */
[----:B------:R-:W-:Y:S01]  /*0310*/  ISETP.NE.U32.AND P0, PT, R9, 0x1, PT ;  /* 0x000000010900780c */ /* 0x000fe20003f05070 */
[----:B------:R-:W-:-:S03]  /*0320*/  IMAD R9, R8, 0x5, RZ ;  /* 0x0000000508097824 */ /* 0x000fc600078e02ff */
[----:B------:R-:W-:Y:S01]  /*0330*/  R2P PR, R22, 0x7e ;  /* 0x0000007e16007804 */ /* 0x000fe20000000000 */
[----:B------:R-:W-:-:S08]  /*0340*/  IMAD.WIDE.U32 R8, R9, 0x4, R2 ;  /* 0x0000000409087825 */ /* 0x000fd000078e0002 */
[----:B------:R-:W2:Y:S04]  /*0350*/  @!P0 LDG.E R17, desc[UR6][R8.64] ;  /* 0x0000000608118981 */ /* 0x000ea8000c1e1900 */
[----:B------:R-:W3:Y:S04]  /*0360*/  @!P0 LDG.E R16, desc[UR6][R8.64+0x10] ;  /* 0x0000100608108981 */ /* 0x000ee8000c1e1900 */
[----:B------:R-:W4:Y:S04]  /*0370*/  @P1 LDG.E R19, desc[UR6][R8.64+0x14] ;  /* 0x0000140608131981 */ /* 0x000f28000c1e1900 */
[----:B------:R-:W4:Y:S04]  /*0380*/  @P2 LDG.E R23, desc[UR6][R8.64+0x28] ;  /* 0x0000280608172981 */ /* 0x000f28000c1e1900 */
[----:B------:R-:W4:Y:S04]  /*0390*/  @P1 LDG.E R24, desc[UR6][R8.64+0x24] ;  /* 0x0000240608181981 */ /* 0x000f28000c1e1900 */
[----:B------:R-:W4:Y:S04]  /*03a0*/  @P2 LDG.E R26, desc[UR6][R8.64+0x38] ;  /* 0x00003806081a2981 */ /* 0x000f28000c1e1900 */
[----:B------:R-:W4:Y:S04]  /*03b0*/  @P3 LDG.E R25, desc[UR6][R8.64+0x3c] ;  /* 0x00003c0608193981 */ /* 0x000f28000c1e1900 */
[----:B------:R-:W4:Y:S01]  /*03c0*/  @P4 LDG.E R27, desc[UR6][R8.64+0x50] ;  /* 0x00005006081b4981 */ /* 0x000f22000c1e1900 */
[----:B--2---:R-:W-:-:S03]  /*03d0*/  @!P0 LOP3.LUT R20, R20, R17, RZ, 0x3c, !PT ;  /* 0x0000001114148212 */ /* 0x004fc600078e3cff */
[----:B------:R-:W2:Y:S01]  /*03e0*/  @!P0 LDG.E R17, desc[UR6][R8.64+0x4] ;  /* 0x0000040608118981 */ /* 0x000ea2000c1e1900 */
[----:B---3--:R-:W-:-:S03]  /*03f0*/  @!P0 LOP3.LUT R7, R7, R16, RZ, 0x3c, !PT ;  /* 0x0000001007078212 */ /* 0x008fc600078e3cff */
[----:B------:R-:W3:Y:S01]  /*0400*/  @!P0 LDG.E R16, desc[UR6][R8.64+0x8] ;  /* 0x0000080608108981 */ /* 0x000ee2000c1e1900 */
[----:B----4-:R-:W-:-:S03]  /*0410*/  @P1 LOP3.LUT R20, R20, R19, RZ, 0x3c, !PT ;  /* 0x0000001314141212 */ /* 0x010fc600078e3cff */
[----:B------:R-:W4:Y:S01]  /*0420*/  @!P0 LDG.E R19, desc[UR6][R8.64+0xc] ;  /* 0x00000c0608138981 */ /* 0x000f22000c1e1900 */
[----:B------:R-:W-:-:S03]  /*0430*/  @P2 LOP3.LUT R20, R20, R23, RZ, 0x3c, !PT ;  /* 0x0000001714142212 */ /* 0x000fc600078e3cff */
[----:B------:R-:W4:Y:S01]  /*0440*/  @P1 LDG.E R23, desc[UR6][R8.64+0x18] ;  /* 0x0000180608171981 */ /* 0x000f22000c1e1900 */
[----:B------:R-:W-:-:S03]  /*0450*/  @P1 LOP3.LUT R7, R7, R24, RZ, 0x3c, !PT ;  /* 0x0000001807071212 */ /* 0x000fc600078e3cff */
[----:B------:R-:W4:Y:S01]  /*0460*/  @P2 LDG.E R24, desc[UR6][R8.64+0x30] ;  /* 0x0000300608182981 */ /* 0x000f22000c1e1900 */
[----:B--2---:R-:W-:-:S03]  /*0470*/  @!P0 LOP3.LUT R4, R4, R17, RZ, 0x3c, !PT ;  /* 0x0000001104048212 */ /* 0x004fc600078e3cff */
[----:B------:R-:W2:Y:S01]  /*0480*/  @P1 LDG.E R17, desc[UR6][R8.64+0x20] ;  /* 0x0000200608111981 */ /* 0x000ea2000c1e1900 */
[----:B---3--:R-:W-:-:S03]  /*0490*/  @!P0 LOP3.LUT R5, R5, R16, RZ, 0x3c, !PT ;  /* 0x0000001005058212 */ /* 0x008fc600078e3cff */
[----:B------:R-:W3:Y:S01]  /*04a0*/  @P1 LDG.E R16, desc[UR6][R8.64+0x1c] ;  /* 0x00001c0608101981 */ /* 0x000ee2000c1e1900 */
[----:B----4-:R-:W-:-:S03]  /*04b0*/  @!P0 LOP3.LUT R6, R6, R19, RZ, 0x3c, !PT ;  /* 0x0000001306068212 */ /* 0x010fc600078e3cff */
[----:B------:R-:W4:Y:S01]  /*04c0*/  @P2 LDG.E R19, desc[UR6][R8.64+0x2c] ;  /* 0x00002c0608132981 */ /* 0x000f22000c1e1900 */
[----:B------:R-:W-:-:S03]  /*04d0*/  @P1 LOP3.LUT R4, R4, R23, RZ, 0x3c, !PT ;  /* 0x0000001704041212 */ /* 0x000fc600078e3cff */
[----:B------:R-:W4:Y:S01]  /*04e0*/  @P2 LDG.E R23, desc[UR6][R8.64+0x34] ;  /* 0x0000340608172981 */ /* 0x000f22000c1e1900 */
[----:B------:R-:W-:-:S03]  /*04f0*/  @P2 LOP3.LUT R7, R7, R26, RZ, 0x3c, !PT ;  /* 0x0000001a07072212 */ /* 0x000fc600078e3cff */
[----:B------:R-:W4:Y:S01]  /*0500*/  @P3 LDG.E R26, desc[UR6][R8.64+0x4c] ;  /* 0x00004c06081a3981 */ /* 0x000f22000c1e1900 */
[----:B------:R-:W-:-:S03]  /*0510*/  @P3 LOP3.LUT R20, R20, R25, RZ, 0x3c, !PT ;  /* 0x0000001914143212 */ /* 0x000fc600078e3cff */
[----:B------:R-:W4:Y:S01]  /*0520*/  @P5 LDG.E R25, desc[UR6][R8.64+0x64] ;  /* 0x0000640608195981 */ /* 0x000f22000c1e1900 */
[----:B--2---:R-:W-:-:S03]  /*0530*/  @P1 LOP3.LUT R6, R6, R17, RZ, 0x3c, !PT ;  /* 0x0000001106061212 */ /* 0x004fc600078e3cff */
[----:B------:R-:W2:Y:S01]  /*0540*/  @P3 LDG.E R17, desc[UR6][R8.64+0x40] ;  /* 0x0000400608113981 */ /* 0x000ea2000c1e1900 */
[----:B---3--:R-:W-:-:S03]  /*0550*/  @P1 LOP3.LUT R5, R5, R16, RZ, 0x3c, !PT ;  /* 0x0000001005051212 */ /* 0x008fc600078e3cff */
[----:B------:R-:W3:Y:S01]  /*0560*/  @P3 LDG.E R16, desc[UR6][R8.64+0x44] ;  /* 0x0000440608103981 */ /* 0x000ee2000c1e1900 */
[----:B------:R-:W-:-:S03]  /*0570*/  @P2 LOP3.LUT R5, R5, R24, RZ, 0x3c, !PT ;  /* 0x0000001805052212 */ /* 0x000fc600078e3cff */
[----:B------:R-:W3:Y:S01]  /*0580*/  @P4 LDG.E R24, desc[UR6][R8.64+0x58] ;  /* 0x0000580608184981 */ /* 0x000ee2000c1e1900 */
[----:B----4-:R-:W-:Y:S02]  /*0590*/  @P2 LOP3.LUT R4, R4, R19, RZ, 0x3c, !PT ;  /* 0x0000001304042212 */ /* 0x010fe400078e3cff */
[----:B------:R-:W-:Y:S01]  /*05a0*/  @P2 LOP3.LUT R6, R6, R23, RZ, 0x3c, !PT ;  /* 0x0000001706062212 */ /* 0x000fe200078e3cff */
[----:B------:R-:W4:Y:S04]  /*05b0*/  @P3 LDG.E R19, desc[UR6][R8.64+0x48] ;  /* 0x0000480608133981 */ /* 0x000f28000c1e1900 */
[----:B------:R-:W4:Y:S01]  /*05c0*/  @P4 LDG.E R23, desc[UR6][R8.64+0x54] ;  /* 0x0000540608174981 */ /* 0x000f22000c1e1900 */
[----:B------:R-:W-:Y:S02]  /*05d0*/  @P4 LOP3.LUT R20, R20, R27, RZ, 0x3c, !PT ;  /* 0x0000001b14144212 */ /* 0x000fe400078e3cff */
[----:B------:R-:W-:-:S02]  /*05e0*/  @P3 LOP3.LUT R7, R7, R26, RZ, 0x3c, !PT ;  /* 0x0000001a07073212 */ /* 0x000fc400078e3cff */
        /* <DEDUP_REMOVED lines=13> */
[----:B------:R-:W-:Y:S02]  /*06c0*/  LOP3.LUT P0, RZ, R22, 0x80, RZ, 0xc0, !PT ;  /* 0x0000008016ff7812 */ /* 0x000fe4000780c0ff */
[----:B------:R-:W-:Y:S02]  /*06d0*/  @P4 LOP3.LUT R7, R7, R26, RZ, 0x3c, !PT ;  /* 0x0000001a07074212 */ /* 0x000fe400078e3cff */
[----:B------:R-:W-:Y:S02]  /*06e0*/  @P6 LOP3.LUT R20, R20, R25, RZ, 0x3c, !PT ;  /* 0x0000001914146212 */ /* 0x000fe400078e3cff */
[----:B------:R-:W4:Y:S07]  /*06f0*/  @P6 LDG.E R25, desc[UR6][R8.64+0x7c] ;  /* 0x00007c0608196981 */ /* 0x000f2e000c1e1900 */
[----:B------:R-:W4:Y:S04]  /*0700*/  @P0 LDG.E R27, desc[UR6][R8.64+0x8c] ;  /* 0x00008c06081b0981 */ /* 0x000f28000c1e1900 */
        /* <DEDUP_REMOVED lines=12> */
[----:B------:R-:W-:Y:S02]  /*07d0*/  @P6 LOP3.LUT R4, R4, R25, RZ, 0x3c, !PT ;  /* 0x0000001904046212 */ /* 0x000fe400078e3cff */
[----:B------:R-:W-:Y:S02]  /*07e0*/  @P0 LOP3.LUT R20, R20, R27, RZ, 0x3c, !PT ;  /* 0x0000001b14140212 */ /* 0x000fe400078e3cff */
[----:B--2---:R-:W-:Y:S02]  /*07f0*/  @P6 LOP3.LUT R6, R6, R17, RZ, 0x3c, !PT ;  /* 0x0000001106066212 */ /* 0x004fe400078e3cff */
[----:B---3--:R-:W-:Y:S02]  /*0800*/  @P6 LOP3.LUT R5, R5, R16, RZ, 0x3c, !PT ;  /* 0x0000001005056212 */ /* 0x008fe400078e3cff */
[----:B------:R-:W-:Y:S02]  /*0810*/  @P6 LOP3.LUT R7, R7, R24, RZ, 0x3c, !PT ;  /* 0x0000001807076212 */ /* 0x000fe400078e3cff */
[----:B------:R-:W-:-:S02]  /*0820*/  @P0 LOP3.LUT R5, R5, R26, RZ, 0x3c, !PT ;  /* 0x0000001a05050212 */ /* 0x000fc400078e3cff */
[----:B----4-:R-:W-:Y:S02]  /*0830*/  @P0 LOP3.LUT R4, R4, R19, RZ, 0x3c, !PT ;  /* 0x0000001304040212 */ /* 0x010fe400078e3cff */
[----:B------:R-:W-:Y:S02]  /*0840*/  @P0 LOP3.LUT R7, R7, R28, RZ, 0x3c, !PT ;  /* 0x0000001c07070212 */ /* 0x000fe400078e3cff */
[----:B------:R-:W-:Y:S02]  /*0850*/  @P0 LOP3.LUT R6, R6, R23, RZ, 0x3c, !PT ;  /* 0x0000001706060212 */ /* 0x000fe400078e3cff */
[----:B------:R-:W-:-:S13]  /*0860*/  R2P PR, R22.B1, 0x7f ;  /* 0x0000007f16007804 */ /* 0x000fda0000001000 */
[----:B------:R-:W2:Y:S04]  /*0870*/  @P0 LDG.E R17, desc[UR6][R8.64+0xa0] ;  /* 0x0000a00608110981 */ /* 0x000ea8000c1e1900 */
[----:B------:R-:W3:Y:S04]  /*0880*/  @P1 LDG.E R23, desc[UR6][R8.64+0xb4] ;  /* 0x0000b40608171981 */ /* 0x000ee8000c1e1900 */
[----:B------:R-:W4:Y:S04]  /*0890*/  @P0 LDG.E R19, desc[UR6][R8.64+0xa4] ;  /* 0x0000a40608130981 */ /* 0x000f28000c1e1900 */
[----:B------:R-:W4:Y:S04]  /*08a0*/  @P2 LDG.E R25, desc[UR6][R8.64+0xc8] ;  /* 0x0000c80608192981 */ /* 0x000f28000c1e1900 */
[----:B------:R-:W4:Y:S04]  /*08b0*/  @P3 LDG.E R27, desc[UR6][R8.64+0xdc] ;  /* 0x0000dc06081b3981 */ /* 0x000f28000c1e1900 */
        /* <DEDUP_REMOVED lines=12> */
[----:B------:R-:W-:-:S03]  /*0980*/  @P3 LOP3.LUT R20, R20, R27, RZ, 0x3c, !PT ;  /* 0x0000001b14143212 */ /* 0x000fc600078e3cff */
[----:B------:R-:W4:Y:S01]  /*0990*/  @P6 LDG.E R27, desc[UR6][R8.64+0x118] ;  /* 0x00011806081b6981 */ /* 0x000f22000c1e1900 */
[----:B------:R-:W-:-:S03]  /*09a0*/  @P0 LOP3.LUT R5, R5, R16, RZ, 0x3c, !PT ;  /* 0x0000001005050212 */ /* 0x000fc600078e3cff */
[----:B------:R-:W4:Y:S01]  /*09b0*/  @P1 LDG.E R16, desc[UR6][R8.64+0xbc] ;  /* 0x0000bc0608101981 */ /* 0x000f22000c1e1900 */
[----:B------:R-:W-:-:S03]  /*09c0*/  @P0 LOP3.LUT R7, R7, R24, RZ, 0x3c, !PT ;  /* 0x0000001807070212 */ /* 0x000fc600078e3cff */
[----:B------:R-:W4:Y:S01]  /*09d0*/  @P2 LDG.E R24, desc[UR6][R8.64+0xd8] ;  /* 0x0000d80608182981 */ /* 0x000f22000c1e1900 */
[----:B------:R-:W-:Y:S02]  /*09e0*/  @P4 LOP3.LUT R20, R20, R29, RZ, 0x3c, !PT ;  /* 0x0000001d14144212 */ /* 0x000fe400078e3cff */
[----:B------:R-:W-:Y:S02]  /*09f0*/  @P1 LOP3.LUT R7, R7, R26, RZ, 0x3c, !PT ;  /* 0x0000001a07071212 */ /* 0x000fe400078e3cff */
[----:B------:R-:W4:Y:S01]  /*0a00*/  @P3 LDG.E R26, desc[UR6][R8.64+0xe4] ;  /* 0x0000e406081a3981 */ /* 0x000f22000c1e1900 */
[----:B--2---:R-:W-:-:S03]  /*0a10*/  @P0 LOP3.LUT R6, R6, R17, RZ, 0x3c, !PT ;  /* 0x0000001106060212 */ /* 0x004fc600078e3cff */
[----:B------:R-:W2:Y:S01]  /*0a20*/  @P2 LDG.E R17, desc[UR6][R8.64+0xcc] ;  /* 0x0000cc0608112981 */ /* 0x000ea2000c1e1900 */
[----:B------:R-:W-:Y:S02]  /*0a30*/  LOP3.LUT P0, RZ, R22, 0x8000, RZ, 0xc0, !PT ;  /* 0x0000800016ff7812 */ /* 0x000fe4000780c0ff */
[----:B---3--:R-:W-:Y:S01]  /*0a40*/  @P1 LOP3.LUT R6, R6, R23, RZ, 0x3c, !PT ;  /* 0x0000001706061212 */ /* 0x008fe200078e3cff */
[----:B------:R-:W3:Y:S01]  /*0a50*/  @P2 LDG.E R22, desc[UR6][R8.64+0xd0] ;  /* 0x0000d00608162981 */ /* 0x000ee2000c1e1900 */
[----:B----4-:R-:W-:-:S03]  /*0a60*/  @P1 LOP3.LUT R4, R4, R19, RZ, 0x3c, !PT ;  /* 0x0000001304041212 */ /* 0x010fc600078e3cff */
[----:B------:R-:W4:Y:S04]  /*0a70*/  @P2 LDG.E R19, desc[UR6][R8.64+0xd4] ;  /* 0x0000d40608132981 */ /* 0x000f28000c1e1900 */
[----:B------:R-:W4:Y:S01]  /*0a80*/  @P3 LDG.E R23, desc[UR6][R8.64+0xe0] ;  /* 0x0000e00608173981 */ /* 0x000f22000c1e1900 */
[----:B------:R-:W-:-:S03]  /*0a90*/  @P5 LOP3.LUT R20, R20, R25, RZ, 0x3c, !PT ;  /* 0x0000001914145212 */ /* 0x000fc600078e3cff */
[----:B------:R-:W4:Y:S01]  /*0aa0*/  @P3 LDG.E R25, desc[UR6][R8.64+0xe8] ;  /* 0x0000e80608193981 */ /* 0x000f22000c1e1900 */
[----:B------:R-:W-:-:S03]  /*0ab0*/  @P1 LOP3.LUT R5, R5, R16, RZ, 0x3c, !PT ;  /* 0x0000001005051212 */ /* 0x000fc600078e3cff */
[----:B------:R-:W4:Y:S01]  /*0ac0*/  @P3 LDG.E R16, desc[UR6][R8.64+0xec] ;  /* 0x0000ec0608103981 */ /* 0x000f22000c1e1900 */
[----:B------:R-:W-:-:S03]  /*0ad0*/  @P2 LOP3.LUT R7, R7, R24, RZ, 0x3c, !PT ;  /* 0x0000001807072212 */ /* 0x000fc600078e3cff */
        /* <DEDUP_REMOVED lines=10> */
[----:B------:R-:W-:Y:S02]  /*0b80*/  @P3 LOP3.LUT R5, R5, R26, RZ, 0x3c, !PT ;  /* 0x0000001a05053212 */ /* 0x000fe400078e3cff */
[----:B------:R-:W-:Y:S01]  /*0b90*/  @P3 LOP3.LUT R6, R6, R25, RZ, 0x3c, !PT ;  /* 0x0000001906063212 */ /* 0x000fe200078e3cff */
[----:B------:R-:W2:Y:S04]  /*0ba0*/  @P5 LDG.E R26, desc[UR6][R8.64+0x10c] ;  /* 0x00010c06081a5981 */ /* 0x000ea8000c1e1900 */
        /* <DEDUP_REMOVED lines=13> */
[----:B------:R-:W-:Y:S02]  /*0c80*/  @P5 LOP3.LUT R5, R5, R26, RZ, 0x3c, !PT ;  /* 0x0000001a05055212 */ /* 0x000fe400078e3cff */
[----:B------:R-:W-:Y:S01]  /*0c90*/  @P5 LOP3.LUT R6, R6, R17, RZ, 0x3c, !PT ;  /* 0x0000001106065212 */ /* 0x000fe200078e3cff */
[----:B------:R-:W2:Y:S01]  /*0ca0*/  @P0 LDG.E R26, desc[UR6][R8.64+0x134] ;  /* 0x00013406081a0981 */ /* 0x000ea2000c1e1900 */
[----:B------:R-:W-:-:S03]  /*0cb0*/  @P5 LOP3.LUT R4, R4, R25, RZ, 0x3c, !PT ;  /* 0x0000001904045212 */ /* 0x000fc600078e3cff */
[----:B------:R-:W2:Y:S04]  /*0cc0*/  @P0 LDG.E R17, desc[UR6][R8.64+0x130] ;  /* 0x0001300608110981 */ /* 0x000ea8000c1e1900 */
[----:B------:R-:W2:Y:S01]  /*0cd0*/  @P0 LDG.E R25, desc[UR6][R8.64+0x138] ;  /* 0x0001380608190981 */ /* 0x000ea2000c1e1900 */
[----:B------:R-:W-:Y:S01]  /*0ce0*/  UIADD3 UR4, UPT, UPT, UR4, 0x10, URZ ;  /* 0x0000001004047890 */ /* 0x000fe2000fffe0ff */
[----:B------:R-:W-:-:S03]  /*0cf0*/  @P5 LOP3.LUT R7, R7, R16, RZ, 0x3c, !PT ;  /* 0x0000001007075212 */ /* 0x000fc600078e3cff */
[----:B------:R-:W-:Y:S01]  /*0d00*/  UISETP.NE.AND UP0, UPT, UR4, 0x20, UPT ;  /* 0x000000200400788c */ /* 0x000fe2000bf05270 */
[----:B------:R-:W-:Y:S02]  /*0d10*/  @P6 LOP3.LUT R7, R7, R24, RZ, 0x3c, !PT ;  /* 0x0000001807076212 */ /* 0x000fe400078e3cff */
[----:B------:R-:W-:Y:S02]  /*0d20*/  @P0 LOP3.LUT R20, R20, R27, RZ, 0x3c, !PT ;  /* 0x0000001b14140212 */ /* 0x000fe400078e3cff */
[----:B------:R-:W-:Y:S02]  /*0d30*/  @P0 LOP3.LUT R7, R7, R28, RZ, 0x3c, !PT ;  /* 0x0000001c07070212 */ /* 0x000fe400078e3cff */
[----:B---3--:R-:W-:Y:S02]  /*0d40*/  @P6 LOP3.LUT R5, R5, R22, RZ, 0x3c, !PT ;  /* 0x0000001605056212 */ /* 0x008fe400078e3cff */
[----:B----4-:R-:W-:Y:S02]  /*0d50*/  @P6 LOP3.LUT R4, R4, R19, RZ, 0x3c, !PT ;  /* 0x0000001304046212 */ /* 0x010fe400078e3cff */
[----:B--2---:R-:W-:-:S02]  /*0d60*/  @P6 LOP3.LUT R6, R6, R23, RZ, 0x3c, !PT ;  /* 0x0000001706066212 */ /* 0x004fc400078e3cff */
[----:B------:R-:W-:Y:S02]  /*0d70*/  @P0 LOP3.LUT R5, R5, R26, RZ, 0x3c, !PT ;  /* 0x0000001a05050212 */ /* 0x000fe400078e3cff */
[----:B------:R-:W-:Y:S02]  /*0d80*/  @P0 LOP3.LUT R4, R4, R17, RZ, 0x3c, !PT ;  /* 0x0000001104040212 */ /* 0x000fe400078e3cff */
[----:B------:R-:W-:Y:S01]  /*0d90*/  @P0 LOP3.LUT R6, R6, R25, RZ, 0x3c, !PT ;  /* 0x0000001906060212 */ /* 0x000fe200078e3cff */
[----:B------:R-:W-:Y:S06]  /*0da0*/  BRA.U UP0, `(.L_x_340) ;  /* 0xfffffff5004c7547 */ /* 0x000fec000b83ffff */
[----:B------:R-:W-:-:S05]  /*0db0*/  VIADD R13, R13, 0x1 ;  /* 0x000000010d0d7836 */ /* 0x000fca0000000000 */
[----:B------:R-:W-:-:S13]  /*0dc0*/  ISETP.NE.AND P0, PT, R13, 0x5, PT ;  /* 0x000000050d00780c */ /* 0x000fda0003f05270 */
[----:B------:R-:W-:Y:S05]  /*0dd0*/  @P0 BRA `(.L_x_341) ;  /* 0xfffffff400300947 */ /* 0x000fea000383ffff */
[----:B------:R0:W-:Y:S01]  /*0de0*/  STL [R1+0x1394c], R20 ;  /* 0x01394c1401007387 */ /* 0x0001e20000100800 */
[----:B------:R-:W-:-:S03]  /*0df0*/  ISETP.NE.U32.AND P0, PT, R18, 0x1, PT ;  /* 0x000000011200780c */ /* 0x000fc60003f05070 */
[----:B------:R0:W-:Y:S01]  /*0e00*/  STL.128 [R1+0x13950], R4 ;  /* 0x0139500401007387 */ /* 0x0001e20000100c00 */
[----:B------:R-:W-:-:S13]  /*0e10*/  ISETP.NE.AND.EX P0, PT, RZ, RZ, PT, P0 ;  /* 0x000000ffff00720c */ /* 0x000fda0003f05300 */
[----:B------:R-:W-:Y:S05]  /*0e20*/  @!P0 BRA `(.L_x_339) ;  /* 0x0000001400fc8947 */ /* 0x000fea0003800000 */
[----:B------:R-:W-:Y:S01]  /*0e30*/  UMOV UR4, URZ ;  /* 0x000000ff00047c82 */ /* 0x000fe20008000000 */
[----:B------:R-:W-:Y:S01]  /*0e40*/  UMOV UR5, URZ ;  /* 0x000000ff00057c82 */ /* 0x000fe20008000000 */
[----:B0-----:R-:W-:Y:S02]  /*0e50*/  IMAD.MOV.U32 R20, RZ, RZ, RZ ;  /* 0x000000ffff147224 */ /* 0x001fe400078e00ff */
[----:B------:R-:W-:Y:S02]  /*0e60*/  IMAD.MOV.U32 R13, RZ, RZ, RZ ;  /* 0x000000ffff0d7224 */ /* 0x000fe400078e00ff */
[----:B------:R-:W-:Y:S02]  /*0e70*/  IMAD.U32 R7, RZ, RZ, UR4 ;  /* 0x00000004ff077e24 */ /* 0x000fe4000f8e00ff */
[----:B------:R-:W-:Y:S02]  /*0e80*/  IMAD.U32 R6, RZ, RZ, UR5 ;  /* 0x00000005ff067e24 */ /* 0x000fe4000f8e00ff */
[----:B------:R-:W-:-:S02]  /*0e90*/  IMAD.U32 R5, RZ, RZ, UR4 ;  /* 0x00000004ff057e24 */ /* 0x000fc4000f8e00ff */
[----:B------:R-:W-:-:S07]  /*0ea0*/  IMAD.U32 R4, RZ, RZ, UR5 ;  /* 0x00000005ff047e24 */ /* 0x000fce000f8e00ff */
.L_x_343:
[----:B------:R-:W-:-:S06]  /*0eb0*/  IMAD R14, R13, 0x4, R10 ;  /* 0x000000040d0e7824 */ /* 0x000fcc00078e020a */
[----:B------:R-:W5:Y:S01]  /*0ec0*/  LDL R14, [R14+0x4] ;  /* 0x000004000e0e7983 */ /* 0x000f620000100800 */
[----:B------:R-:W-:Y:S01]  /*0ed0*/  IMAD.SHL.U32 R15, R13, 0x20, RZ ;  /* 0x000000200d0f7824 */ /* 0x000fe200078e00ff */
[----:B------:R-:W-:-:S06]  /*0ee0*/  UMOV UR4, URZ ;  /* 0x000000ff00047c82 */ /* 0x000fcc0008000000 */
.L_x_342:
        /* <DEDUP_REMOVED lines=180> */
[----:B------:R-:W-:Y:S05]  /*1a30*/  @P0 BRA `(.L_x_339) ;  /* 0x0000000800f80947 */ /* 0x000fea0003800000 */
[----:B------:R-:W-:Y:S01]  /*1a40*/  UMOV UR4, URZ ;  /* 0x000000ff00047c82 */ /* 0x000fe20008000000 */
[----:B------:R-:W-:Y:S01]  /*1a50*/  UMOV UR5, URZ ;  /* 0x000000ff00057c82 */ /* 0x000fe20008000000 */
[----:B-1----:R-:W-:Y:S02]  /*1a60*/  IMAD.MOV.U32 R20, RZ, RZ, RZ ;  /* 0x000000ffff147224 */ /* 0x002fe400078e00ff */
[----:B------:R-:W-:Y:S02]  /*1a70*/  IMAD.MOV.U32 R13, RZ, RZ, RZ ;  /* 0x000000ffff0d7224 */ /* 0x000fe400078e00ff */
[----:B------:R-:W-:Y:S02]  /*1a80*/  IMAD.U32 R7, RZ, RZ, UR4 ;  /* 0x00000004ff077e24 */ /* 0x000fe4000f8e00ff */
[----:B------:R-:W-:Y:S02]  /*1a90*/  IMAD.U32 R6, RZ, RZ, UR5 ;  /* 0x00000005ff067e24 */ /* 0x000fe4000f8e00ff */
[----:B------:R-:W-:-:S02]  /*1aa0*/  IMAD.U32 R5, RZ, RZ, UR4 ;  /* 0x00000004ff057e24 */ /* 0x000fc4000f8e00ff */
[----:B------:R-:W-:-:S07]  /*1ab0*/  IMAD.U32 R4, RZ, RZ, UR5 ;  /* 0x00000005ff047e24 */ /* 0x000fce000f8e00ff */
.L_x_345:
[----:B------:R-:W-:-:S06]  /*1ac0*/  IMAD R14, R13, 0x4, R10 ;  /* 0x000000040d0e7824 */ /* 0x000fcc00078e020a */
[----:B------:R-:W5:Y:S01]  /*1ad0*/  LDL R14, [R14+0x4] ;  /* 0x000004000e0e7983 */ /* 0x000f620000100800 */
[----:B------:R-:W-:Y:S01]  /*1ae0*/  IMAD.SHL.U32 R15, R13, 0x20, RZ ;  /* 0x000000200d0f7824 */ /* 0x000fe200078e00ff */
[----:B------:R-:W-:-:S06]  /*1af0*/  UMOV UR4, URZ ;  /* 0x000000ff00047c82 */ /* 0x000fcc0008000000 */
.L_x_344:
        /* <DEDUP_REMOVED lines=8> */
[----:B------:R-:W3:Y:S04]  /*1b80*/  @P1 LDG.E R19, desc[UR6][R8.64+0x14] ;  /* 0x0000140608131981 */ /* 0x000ee8000c1e1900 */
[----:B------:R-:W4:Y:S04]  /*1b90*/  @!P0 LDG.E R16, desc[UR6][R8.64+0x10] ;  /* 0x0000100608108981 */ /* 0x000f28000c1e1900 */
        /* <DEDUP_REMOVED lines=8> */
[----:B---3--:R-:W-:-:S03]  /*1c20*/  @P1 LOP3.LUT R20, R20, R19, RZ, 0x3c, !PT ;  /* 0x0000001314141212 */ /* 0x008fc600078e3cff */
[----:B------:R-:W3:Y:S01]  /*1c30*/  @!P0 LDG.E R19, desc[UR6][R8.64+0xc] ;  /* 0x00000c0608138981 */ /* 0x000ee2000c1e1900 */
[----:B----4-:R-:W-:-:S03]  /*1c40*/  @!P0 LOP3.LUT R7, R7, R16, RZ, 0x3c, !PT ;  /* 0x0000001007078212 */ /* 0x010fc600078e3cff */
[----:B------:R-:W4:Y:S01]  /*1c50*/  @!P0 LDG.E R16, desc[UR6][R8.64+0x8] ;  /* 0x0000080608108981 */ /* 0x000f22000c1e1900 */
        /* <DEDUP_REMOVED lines=38> */
[----:B------:R-:W-:Y:S02]  /*1ec0*/  LOP3.LUT P0, RZ, R18, 0x80, RZ, 0xc0, !PT ;  /* 0x0000008012ff7812 */ /* 0x000fe4000780c0ff */
[----:B------:R-:W-:-:S04]  /*1ed0*/  @P5 LOP3.LUT R20, R20, R29, RZ, 0x3c, !PT ;  /* 0x0000001d14145212 */ /* 0x000fc800078e3cff */
[----:B------:R-:W-:-:S07]  /*1ee0*/  @P6 LOP3.LUT R20, R20, R27, RZ, 0x3c, !PT ;  /* 0x0000001b14146212 */ /* 0x000fce00078e3cff */
        /* <DEDUP_REMOVED lines=17> */
[----:B--2---:R-:W-:Y:S02]  /*2000*/  @P6 LOP3.LUT R4, R4, R17, RZ, 0x3c, !PT ;  /* 0x0000001104046212 */ /* 0x004fe400078e3cff */
[----:B---3--:R-:W-:Y:S02]  /*2010*/  @P6 LOP3.LUT R6, R6, R19, RZ, 0x3c, !PT ;  /* 0x0000001306066212 */ /* 0x008fe400078e3cff */
[----:B----4-:R-:W-:Y:S02]  /*2020*/  @P6 LOP3.LUT R5, R5, R16, RZ, 0x3c, !PT ;  /* 0x0000001005056212 */ /* 0x010fe400078e3cff */
[----:B------:R-:W-:Y:S02]  /*2030*/  @P0 LOP3.LUT R4, R4, R23, RZ, 0x3c, !PT ;  /* 0x0000001704040212 */ /* 0x000fe400078e3cff */
[----:B------:R-:W-:-:S02]  /*2040*/  @P6 LOP3.LUT R7, R7, R22, RZ, 0x3c, !PT ;  /* 0x0000001607076212 */ /* 0x000fc400078e3cff */
[----:B------:R-:W-:Y:S02]  /*2050*/  @P0 LOP3.LUT R6, R6, R25, RZ, 0x3c, !PT ;  /* 0x0000001906060212 */ /* 0x000fe400078e3cff */
        /* <DEDUP_REMOVED lines=29> */
[----:B---3--:R-:W-:Y:S02]  /*2230*/  @P0 LOP3.LUT R4, R4, R19, RZ, 0x3c, !PT ;  /* 0x0000001304040212 */ /* 0x008fe400078e3cff */
[----:B------:R-:W-:Y:S01]  /*2240*/  LOP3.LUT P0, RZ, R18, 0x8000, RZ, 0xc0, !PT ;  /* 0x0000800012ff7812 */ /* 0x000fe2000780c0ff */
[----:B------:R-:W3:Y:S01]  /*2250*/  @P1 LDG.E R19, desc[UR6][R8.64+0xc0] ;  /* 0x0000c00608131981 */ /* 0x000ee2000c1e1900 */
[----:B--2---:R-:W-:-:S03]  /*2260*/  @P1 LOP3.LUT R4, R4, R17, RZ, 0x3c, !PT ;  /* 0x0000001104041212 */ /* 0x004fc600078e3cff */
[----:B------:R-:W2:Y:S04]  /*2270*/  @P1 LDG.E R18, desc[UR6][R8.64+0xc4] ;  /* 0x0000c40608121981 */ /* 0x000ea8000c1e1900 */
[----:B------:R-:W2:Y:S01]  /*2280*/  @P3 LDG.E R17, desc[UR6][R8.64+0xe0] ;  /* 0x0000e00608113981 */ /* 0x000ea2000c1e1900 */
[----:B------:R-:W-:Y:S02]  /*2290*/  @P4 LOP3.LUT R20, R20, R29, RZ, 0x3c, !PT ;  /* 0x0000001d14144212 */ /* 0x000fe400078e3cff */
[----:B----4-:R-:W-:Y:S02]  /*22a0*/  @P2 LOP3.LUT R4, R4, R23, RZ, 0x3c, !PT ;  /* 0x0000001704042212 */ /* 0x010fe400078e3cff */
[----:B------:R-:W4:Y:S01]  /*22b0*/  @P4 LDG.E R23, desc[UR6][R8.64+0xf4] ;  /* 0x0000f40608174981 */ /* 0x000f22000c1e1900 */
[----:B------:R-:W-:-:S02]  /*22c0*/  @P5 LOP3.LUT R20, R20, R26, RZ, 0x3c, !PT ;  /* 0x0000001a14145212 */ /* 0x000fc400078e3cff */
[----:B------:R-:W-:Y:S01]  /*22d0*/  @P2 LOP3.LUT R5, R5, R22, RZ, 0x3c, !PT ;  /* 0x0000001605052212 */ /* 0x000fe200078e3cff */
[----:B------:R-:W4:Y:S01]  /*22e0*/  @P0 LDG.E R26, desc[UR6][R8.64+0x13c] ;  /* 0x00013c06081a0981 */ /* 0x000f22000c1e1900 */
[----:B------:R-:W-:-:S03]  /*22f0*/  @P6 LOP3.LUT R20, R20, R27, RZ, 0x3c, !PT ;  /* 0x0000001b14146212 */ /* 0x000fc600078e3cff */
[----:B------:R-:W4:Y:S01]  /*2300*/  @P4 LDG.E R22, desc[UR6][R8.64+0xf8] ;  /* 0x0000f80608164981 */ /* 0x000f22000c1e1900 */
[----:B------:R-:W-:-:S03]  /*2310*/  @P3 LOP3.LUT R5, R5, R16, RZ, 0x3c, !PT ;  /* 0x0000001005053212 */ /* 0x000fc600078e3cff */
[----:B------:R-:W4:Y:S04]  /*2320*/  @P0 LDG.E R27, desc[UR6][R8.64+0x12c] ;  /* 0x00012c06081b0981 */ /* 0x000f28000c1e1900 */
[----:B------:R-:W4:Y:S01]  /*2330*/  @P5 LDG.E R16, desc[UR6][R8.64+0x10c] ;  /* 0x00010c0608105981 */ /* 0x000f22000c1e1900 */
[----:B---3--:R-:W-:-:S03]  /*2340*/  @P1 LOP3.LUT R6, R6, R19, RZ, 0x3c, !PT ;  /* 0x0000001306061212 */ /* 0x008fc600078e3cff */
[----:B------:R-:W3:Y:S01]  /*2350*/  @P3 LDG.E R19, desc[UR6][R8.64+0xe8] ;  /* 0x0000e80608133981 */ /* 0x000ee2000c1e1900 */
        /* <DEDUP_REMOVED lines=8> */
[----:B----4-:R-:W-:Y:S02]  /*23e0*/  @P4 LOP3.LUT R4, R4, R23, RZ, 0x3c, !PT ;  /* 0x0000001704044212 */ /* 0x010fe400078e3cff */
[----:B------:R-:W-:Y:S01]  /*23f0*/  @P4 LOP3.LUT R5, R5, R22, RZ, 0x3c, !PT ;  /* 0x0000001605054212 */ /* 0x000fe200078e3cff */
[----:B------:R-:W4:Y:S04]  /*2400*/  @P6 LDG.E R23, desc[UR6][R8.64+0x11c] ;  /* 0x00011c0608176981 */ /* 0x000f28000c1e1900 */
[----:B------:R-:W4:Y:S01]  /*2410*/  @P6 LDG.E R22, desc[UR6][R8.64+0x120] ;  /* 0x0001200608166981 */ /* 0x000f22000c1e1900 */
[----:B------:R-:W-:-:S02]  /*2420*/  @P0 LOP3.LUT R20, R20, R27, RZ, 0x3c, !PT ;  /* 0x0000001b14140212 */ /* 0x000fc400078e3cff */
[----:B------:R-:W-:Y:S01]  /*2430*/  @P5 LOP3.LUT R5, R5, R16, RZ, 0x3c, !PT ;  /* 0x0000001005055212 */ /* 0x000fe200078e3cff */
[----:B------:R-:W4:Y:S04]  /*2440*/  @P0 LDG.E R27, desc[UR6][R8.64+0x138] ;  /* 0x00013806081b0981 */ /* 0x000f28000c1e1900 */
[----:B------:R-:W4:Y:S01]  /*2450*/  @P0 LDG.E R16, desc[UR6][R8.64+0x134] ;  /* 0x0001340608100981 */ /* 0x000f22000c1e1900 */
[----:B---3--:R-:W-:-:S03]  /*2460*/  @P3 LOP3.LUT R6, R6, R19, RZ, 0x3c, !PT ;  /* 0x0000001306063212 */ /* 0x008fc600078e3cff */
[----:B------:R-:W3:Y:S01]  /*2470*/  @P5 LDG.E R19, desc[UR6][R8.64+0x110] ;  /* 0x0001100608135981 */ /* 0x000ee2000c1e1900 */
        /* <DEDUP_REMOVED lines=8> */
[----:B------:R-:W-:-:S04]  /*2500*/  UIADD3 UR4, UPT, UPT, UR4, 0x10, URZ ;  /* 0x0000001004047890 */ /* 0x000fc8000fffe0ff */
[----:B------:R-:W-:Y:S01]  /*2510*/  UISETP.NE.AND UP0, UPT, UR4, 0x20, UPT ;  /* 0x000000200400788c */ /* 0x000fe2000bf05270 */
[----:B----4-:R-:W-:Y:S02]  /*2520*/  @P6 LOP3.LUT R4, R4, R23, RZ, 0x3c, !PT ;  /* 0x0000001704046212 */ /* 0x010fe400078e3cff */
[----:B------:R-:W-:-:S04]  /*2530*/  @P6 LOP3.LUT R5, R5, R22, RZ, 0x3c, !PT ;  /* 0x0000001605056212 */ /* 0x000fc800078e3cff */
[----:B------:R-:W-:Y:S02]  /*2540*/  @P0 LOP3.LUT R5, R5, R16, RZ, 0x3c, !PT ;  /* 0x0000001005050212 */ /* 0x000fe400078e3cff */
[----:B---3--:R-:W-:Y:S02]  /*2550*/  @P5 LOP3.LUT R6, R6, R19, RZ, 0x3c, !PT ;  /* 0x0000001306065212 */ /* 0x008fe400078e3cff */
[----:B--2---:R-:W-:-:S04]  /*2560*/  @P5 LOP3.LUT R7, R7, R18, RZ, 0x3c, !PT ;  /* 0x0000001207075212 */ /* 0x004fc800078e3cff */
[----:B------:R-:W-:Y:S02]  /*2570*/  @P6 LOP3.LUT R7, R7, R24, RZ, 0x3c, !PT ;  /* 0x0000001807076212 */ /* 0x000fe400078e3cff */
[----:B------:R-:W-:Y:S02]  /*2580*/  @P6 LOP3.LUT R6, R6, R17, RZ, 0x3c, !PT ;  /* 0x0000001106066212 */ /* 0x000fe400078e3cff */
[----:B------:R-:W-:Y:S02]  /*2590*/  @P0 LOP3.LUT R7, R7, R26, RZ, 0x3c, !PT ;  /* 0x0000001a07070212 */ /* 0x000fe400078e3cff */
[----:B------:R-:W-:Y:S02]  /*25a0*/  @P0 LOP3.LUT R4, R4, R25, RZ, 0x3c, !PT ;  /* 0x0000001904040212 */ /* 0x000fe400078e3cff */
[----:B------:R-:W-:Y:S01]  /*25b0*/  @P0 LOP3.LUT R6, R6, R27, RZ, 0x3c, !PT ;  /* 0x0000001b06060212 */ /* 0x000fe200078e3cff */
[----:B------:R-:W-:Y:S06]  /*25c0*/  BRA.U UP0, `(.L_x_344) ;  /* 0xfffffff5004c7547 */ /* 0x000fec000b83ffff */
[----:B------:R-:W-:-:S05]  /*25d0*/  VIADD R13, R13, 0x1 ;  /* 0x000000010d0d7836 */ /* 0x000fca0000000000 */
[----:B------:R-:W-:-:S13]  /*25e0*/  ISETP.NE.AND P0, PT, R13, 0x5, PT ;  /* 0x000000050d00780c */ /* 0x000fda0003f05270 */
[----:B------:R-:W-:Y:S05]  /*25f0*/  @P0 BRA `(.L_x_345) ;  /* 0xfffffff400300947 */ /* 0x000fea000383ffff */
[----:B------:R2:W-:Y:S04]  /*2600*/  STL [R1+0x1394c], R20 ;  /* 0x01394c1401007387 */ /* 0x0005e80000100800 */
[----:B------:R2:W-:Y:S02]  /*2610*/  STL.128 [R1+0x13950], R4 ;  /* 0x0139500401007387 */ /* 0x0005e40000100c00 */
.L_x_339:
[----:B------:R-:W-:Y:S05]  /*2620*/  BSYNC.RECONVERGENT B1 ;  /* 0x0000000000017941 */ /* 0x000fea0003800200 */
.L_x_338:
[----:B------:R-:W-:Y:S01]  /*2630*/  ISETP.GT.U32.AND P0, PT, R0, 0x3, PT ;  /* 0x000000030000780c */ /* 0x000fe20003f04070 */
[----:B------:R-:W-:Y:S01]  /*2640*/  VIADD R12, R12, 0x1 ;  /* 0x000000010c0c7836 */ /* 0x000fe20000000000 */
[--C-:B------:R-:W-:Y:S02]  /*2650*/  SHF.R.U64 R0, R0, 0x2, R11.reuse ;  /* 0x0000000200007819 */ /* 0x100fe4000000120b */
[----:B------:R-:W-:Y:S02]  /*2660*/  ISETP.GT.U32.AND.EX P0, PT, R11, RZ, PT, P0 ;  /* 0x000000ff0b00720c */ /* 0x000fe40003f04100 */
[----:B------:R-:W-:-:S11]  /*2670*/  SHF.R.U32.HI R11, RZ, 0x2, R11 ;  /* 0x00000002ff0b7819 */ /* 0x000fd6000001160b */
[----:B------:R-:W-:Y:S05]  /*2680*/  @P0 BRA `(.L_x_346) ;  /* 0xffffffd800d80947 */ /* 0x000fea000383ffff */
.L_x_337:
[----:B------:R-:W-:Y:S05]  /*2690*/  BSYNC.RECONVERGENT B0 ;  /* 0x0000000000007941 */ /* 0x000fea0003800200 */
.L_x_336:
[----:B------:R3:W-:Y:S01]  /*26a0*/  STL.64 [R1+0x13960], RZ ;  /* 0x013960ff01007387 */ /* 0x0007e20000100a00 */
[----:B------:R-:W-:Y:S02]  /*26b0*/  IMAD.MOV.U32 R3, RZ, RZ, RZ ;  /* 0x000000ffff037224 */ /* 0x000fe400078e00ff */
[----:B------:R-:W-:Y:S01]  /*26c0*/  IMAD.MOV.U32 R0, RZ, RZ, 0x3198c20f ;  /* 0x3198c20fff007424 */ /* 0x000fe200078e00ff */
[----:B------:R3:W-:Y:S01]  /*26d0*/  STL [R1+0x13968], RZ ;  /* 0x013968ff01007387 */ /* 0x0007e20000100800 */
[----:B------:R-:W-:-:S03]  /*26e0*/  VIADD R2, R1, 0x13880 ;  /* 0x0001388001027836 */ /* 0x000fc60000000000 */
[----:B------:R3:W-:Y:S04]  /*26f0*/  STL.64 [R1+0x13970], RZ ;  /* 0x013970ff01007387 */ /* 0x0007e80000100a00 */
.L_x_370:
[----:B------:R-:W4:Y:S01]  /*2700*/  S2R R9, SR_TID.X ;  /* 0x0000000000097919 */ /* 0x000f220000002100 */
[----:B------:R-:W4:Y:S01]  /*2710*/  S2UR UR4, SR_CTAID.X ;  /* 0x00000000000479c3 */ /* 0x000f220000002500 */
[----:B------:R-:W-:Y:S07]  /*2720*/  BSSY.RECONVERGENT B0, `(.L_x_347) ;  /* 0x00014fc000007945 */ /* 0x000fee0003800200 */
[----:B------:R-:W4:Y:S08]  /*2730*/  LDC R8, c[0x0][0x360] ;  /* 0x0000d800ff087b82 */ /* 0x000f300000000800 */
[----:B------:R-:W5:Y:S01]  /*2740*/  LDC.64 R22, c[0x0][0x380] ;  /* 0x0000e000ff167b82 */ /* 0x000f620000000a00 */
[----:B----4-:R-:W-:-:S05]  /*2750*/  IMAD R8, R8, UR4, R9 ;  /* 0x0000000408087c24 */ /* 0x010fca000f8e0209 */
[----:B------:R-:W-:-:S05]  /*2760*/  LOP3.LUT R8, R8, 0xffff, RZ, 0xc0, !PT ;  /* 0x0000ffff08087812 */ /* 0x000fca00078ec0ff */
[----:B------:R-:W-:Y:S02]  /*2770*/  IMAD R9, R8, 0xa, R3 ;  /* 0x0000000a08097824 */ /* 0x000fe400078e0203 */
[----:B------:R-:W-:Y:S02]  /*2780*/  VIADD R3, R3, 0x1 ;  /* 0x0000000103037836 */ /* 0x000fe40000000000 */
[----:B-----5:R-:W-:-:S03]  /*2790*/  IMAD.WIDE.U32 R22, R9, 0x13880, R22 ;  /* 0x0001388009167825 */ /* 0x020fc600078e0016 */
[----:B------:R-:W-:-:S13]  /*27a0*/  ISETP.NE.AND P1, PT, R3, 0xa, PT ;  /* 0x0000000a0300780c */ /* 0x000fda0003f25270 */
.L_x_369:
[----:B------:R-:W-:-:S07]  /*27b0*/  PRMT R24, RZ, 0x7610, R24 ;  /* 0x00007610ff187816 */ /* 0x000fce0000000018 */
.L_x_349:
[----:B------:R-:W-:Y:S02]  /*27c0*/  LOP3.LUT R11, R24, 0xffff, RZ, 0xc0, !PT ;  /* 0x0000ffff180b7812 */ /* 0x000fe400078ec0ff */
[----:B------:R-:W-:Y:S02]  /*27d0*/  IADD3 R28, P0, PT, R22, 0x10, RZ ;  /* 0x00000010161c7810 */ /* 0x000fe40007f1e0ff */
[----:B------:R-:W-:Y:S01]  /*27e0*/  PRMT R26, RZ, 0x7610, R26 ;  /* 0x00007610ff1a7816 */ /* 0x000fe2000000001a */
[----:B------:R-:W-:Y:S01]  /*27f0*/  IMAD.WIDE.U32 R8, R11, 0x320, R22 ;  /* 0x000003200b087825 */ /* 0x000fe200078e0016 */
[----:B------:R-:W-:-:S03]  /*2800*/  PRMT R25, R24, 0x7610, R25 ;  /* 0x0000761018197816 */ /* 0x000fc60000000019 */
[----:B------:R-:W-:Y:S02]  /*2810*/  IMAD.X R29, RZ, RZ, R23, P0 ;  /* 0x000000ffff1d7224 */ /* 0x000fe400000e0617 */
[----:B------:R-:W-:-:S04]  /*2820*/  IMAD.WIDE.U32 R8, R11, 0x8, R8 ;  /* 0x000000080b087825 */ /* 0x000fc800078e0008 */
[----:B------:R-:W-:-:S07]  /*2830*/  IMAD.WIDE.U32 R28, R11, 0x320, R28 ;  /* 0x000003200b1c7825 */ /* 0x000fce00078e001c */
.L_x_348:
[----:B0-----:R-:W-:Y:S01]  /*2840*/  PRMT R11, R25, 0x9910, RZ ;  /* 0x00009910190b7816 */ /* 0x001fe200000000ff */
[----:B------:R-:W-:Y:S01]  /*2850*/  VIADD R10, R26, 0x1 ;  /* 0x000000011a0a7836 */ /* 0x000fe20000000000 */
[----:B------:R-:W-:Y:S01]  /*2860*/  PRMT R13, R24, 0x9910, RZ ;  /* 0x00009910180d7816 */ /* 0x000fe200000000ff */
[C---:B------:R-:W-:Y:S01]  /*2870*/  VIADD R12, R26.reuse, 0x3 ;  /* 0x000000031a0c7836 */ /* 0x040fe20000000000 */
[----:B------:R-:W-:Y:S01]  /*2880*/  ISETP.NE.AND P0, PT, R11, RZ, PT ;  /* 0x000000ff0b00720c */ /* 0x000fe20003f05270 */
[----:B------:R-:W-:Y:S01]  /*2890*/  VIADD R11, R26, 0x2 ;  /* 0x000000021a0b7836 */ /* 0x000fe20000000000 */
[----:B------:R-:W-:Y:S01]  /*28a0*/  PRMT R14, R10, 0x9910, RZ ;  /* 0x000099100a0e7816 */ /* 0x000fe200000000ff */
[----:B------:R-:W-:Y:S01]  /*28b0*/  IMAD.MOV.U32 R10, RZ, RZ, R13 ;  /* 0x000000ffff0a7224 */ /* 0x000fe200078e000d */
[----:B------:R-:W-:Y:S01]  /*28c0*/  PRMT R15, R12, 0x9910, RZ ;  /* 0x000099100c0f7816 */ /* 0x000fe200000000ff */
[----:B------:R-:W-:Y:S01]  /*28d0*/  VIADD R26, R26, 0x4 ;  /* 0x000000041a1a7836 */ /* 0x000fe20000000000 */
[----:B------:R-:W-:Y:S01]  /*28e0*/  PRMT R13, R11, 0x9910, RZ ;  /* 0x000099100b0d7816 */ /* 0x000fe200000000ff */
[----:B------:R-:W-:Y:S01]  /*28f0*/  IMAD.MOV.U32 R11, RZ, RZ, R14 ;  /* 0x000000ffff0b7224 */ /* 0x000fe200078e000e */
[-C--:B------:R-:W-:Y:S01]  /*2900*/  ISETP.NE.AND P4, PT, R15, R10.reuse, PT ;  /* 0x0000000a0f00720c */ /* 0x080fe20003f85270 */
[----:B------:R-:W-:Y:S01]  /*2910*/  VIADD R25, R25, 0xfffffffc ;  /* 0xfffffffc19197836 */ /* 0x000fe20000000000 */
[----:B------:R-:W-:-:S02]  /*2920*/  ISETP.NE.AND P3, PT, R13, R10, PT ;  /* 0x0000000a0d00720c */ /* 0x000fc40003f65270 */
[----:B------:R-:W-:Y:S01]  /*2930*/  ISETP.NE.AND P2, PT, R11, R10, PT ;  /* 0x0000000a0b00720c */ /* 0x000fe20003f45270 */
[----:B------:R-:W-:Y:S02]  /*2940*/  @P0 IMAD.MOV.U32 R18, RZ, RZ, 0x0 ;  /* 0x00000000ff120424 */ /* 0x000fe400078e00ff */
[----:B------:R-:W-:Y:S02]  /*2950*/  @P0 IMAD.MOV.U32 R19, RZ, RZ, 0x3ff00000 ;  /* 0x3ff00000ff130424 */ /* 0x000fe400078e00ff */
[----:B------:R-:W-:Y:S02]  /*2960*/  IMAD.MOV.U32 R10, RZ, RZ, R28 ;  /* 0x000000ffff0a7224 */ /* 0x000fe400078e001c */
[----:B------:R-:W-:Y:S02]  /*2970*/  IMAD.MOV.U32 R11, RZ, RZ, R29 ;  /* 0x000000ffff0b7224 */ /* 0x000fe400078e001d */
[----:B------:R-:W-:Y:S02]  /*2980*/  @P4 IMAD.MOV.U32 R16, RZ, RZ, 0x0 ;  /* 0x00000000ff104424 */ /* 0x000fe400078e00ff */
[----:B------:R-:W-:Y:S01]  /*2990*/  @P3 IMAD.MOV.U32 R14, RZ, RZ, 0x0 ;  /* 0x00000000ff0e3424 */ /* 0x000fe200078e00ff */
[----:B------:R4:W-:Y:S01]  /*29a0*/  @P0 STG.E.64 desc[UR6][R10.64+-0x10], R18 ;  /* 0xfffff0120a000986 */ /* 0x0009e2000c101b06 */
[----:B------:R-:W-:-:S02]  /*29b0*/  @P2 IMAD.MOV.U32 R12, RZ, RZ, 0x0 ;  /* 0x00000000ff0c2424 */ /* 0x000fc400078e00ff */
[----:B------:R-:W-:Y:S01]  /*29c0*/  @P2 IMAD.MOV.U32 R13, RZ, RZ, 0x3ff00000 ;  /* 0x3ff00000ff0d2424 */ /* 0x000fe200078e00ff */
[----:B------:R0:W-:Y:S01]  /*29d0*/  @!P0 STG.E.64 desc[UR6][R8.64], RZ ;  /* 0x000000ff08008986 */ /* 0x0001e2000c101b06 */
[----:B------:R-:W-:Y:S02]  /*29e0*/  @P3 IMAD.MOV.U32 R15, RZ, RZ, 0x3ff00000 ;  /* 0x3ff00000ff0f3424 */ /* 0x000fe400078e00ff */
[----:B------:R-:W-:Y:S01]  /*29f0*/  @P4 IMAD.MOV.U32 R17, RZ, RZ, 0x3ff00000 ;  /* 0x3ff00000ff114424 */ /* 0x000fe200078e00ff */
[----:B------:R0:W-:Y:S04]  /*2a00*/  @P2 STG.E.64 desc[UR6][R10.64+-0x8], R12 ;  /* 0xfffff80c0a002986 */ /* 0x0001e8000c101b06 */
[----:B------:R0:W-:Y:S01]  /*2a10*/  @!P2 STG.E.64 desc[UR6][R8.64], RZ ;  /* 0x000000ff0800a986 */ /* 0x0001e2000c101b06 */
[----:B------:R-:W-:-:S02]  /*2a20*/  IADD3 R28, P2, PT, R10, 0x20, RZ ;  /* 0x000000200a1c7810 */ /* 0x000fc40007f5e0ff */
[----:B----4-:R-:W-:Y:S01]  /*2a30*/  PRMT R18, R26, 0x9910, RZ ;  /* 0x000099101a127816 */ /* 0x010fe200000000ff */
[----:B------:R0:W-:Y:S02]  /*2a40*/  @P3 STG.E.64 desc[UR6][R10.64], R14 ;  /* 0x0000000e0a003986 */ /* 0x0001e4000c101b06 */
[----:B------:R-:W-:Y:S01]  /*2a50*/  IMAD.X R29, RZ, RZ, R11, P2 ;  /* 0x000000ffff1d7224 */ /* 0x000fe200010e060b */
[----:B------:R-:W-:Y:S01]  /*2a60*/  ISETP.NE.AND P0, PT, R18, 0x64, PT ;  /* 0x000000641200780c */ /* 0x000fe20003f05270 */
[----:B------:R0:W-:Y:S04]  /*2a70*/  @!P3 STG.E.64 desc[UR6][R8.64], RZ ;  /* 0x000000ff0800b986 */ /* 0x0001e8000c101b06 */
[----:B------:R0:W-:Y:S04]  /*2a80*/  @P4 STG.E.64 desc[UR6][R10.64+0x8], R16 ;  /* 0x000008100a004986 */ /* 0x0001e8000c101b06 */
[----:B------:R0:W-:Y:S04]  /*2a90*/  @!P4 STG.E.64 desc[UR6][R8.64], RZ ;  /* 0x000000ff0800c986 */ /* 0x0001e8000c101b06 */
[----:B------:R-:W-:Y:S05]  /*2aa0*/  @P0 BRA `(.L_x_348) ;  /* 0xfffffffc00640947 */ /* 0x000fea000383ffff */
[----:B------:R-:W-:-:S05]  /*2ab0*/  VIADD R24, R24, 0x1 ;  /* 0x0000000118187836 */ /* 0x000fca0000000000 */
[----:B0-----:R-:W-:-:S04]  /*2ac0*/  PRMT R8, R24, 0x9910, RZ ;  /* 0x0000991018087816 */ /* 0x001fc800000000ff */
[----:B------:R-:W-:-:S13]  /*2ad0*/  ISETP.NE.AND P0, PT, R8, 0x64, PT ;  /* 0x000000640800780c */ /* 0x000fda0003f05270 */
[----:B------:R-:W-:Y:S05]  /*2ae0*/  @P0 BRA `(.L_x_349) ;  /* 0xfffffffc00340947 */ /* 0x000fea000383ffff */
[----:B------:R0:W-:Y:S01]  /*2af0*/  STL.128 [R1], RZ ;  /* 0x000000ff01007387 */ /* 0x0001e20000100c00 */
[----:B------:R-:W-:Y:S01]  /*2b00*/  PRMT R8, R21, 0x9910, RZ ;  /* 0x0000991015087816 */ /* 0x000fe200000000ff */
[----:B------:R-:W-:Y:S02]  /*2b10*/  BSSY.RECONVERGENT B1, `(.L_x_350) ;  /* 0x00013bf000017945 */ /* 0x000fe40003800200 */
[----:B------:R0:W-:Y:S01]  /*2b20*/  STL.128 [R1+0x10], RZ ;  /* 0x000010ff01007387 */ /* 0x0001e20000100c00 */
[----:B------:R-:W-:-:S03]  /*2b30*/  ISETP.NE.AND P0, PT, R8, RZ, PT ;  /* 0x000000ff0800720c */ /* 0x000fc60003f05270 */
[----:B------:R0:W-:Y:S04]  /*2b40*/  STL.128 [R1+0x20], RZ ;  /* 0x000020ff01007387 */ /* 0x0001e80000100c00 */
        /* <DEDUP_REMOVED lines=4996> */
[----:B------:R0:W-:Y:S01]  /*16390*/  STL.128 [R1+0x3e60], RZ ;  /* 0x003e60ff01007387 */ /* 0x0001e20000100c00 */
[----:B------:R-:W-:Y:S05]  /*163a0*/  @!P0 BRA `(.L_x_351) ;  /* 0x0000000000d48947 */ /* 0x000fea0003800000 */
[----:B------:R-:W-:Y:S02]  /*163b0*/  PRMT R16, RZ, 0x7610, R16 ;  /* 0x00007610ff107816 */ /* 0x000fe40000000010 */
[----:B------:R-:W-:-:S07]  /*163c0*/  LOP3.LUT R14, R21, 0xffff, RZ, 0xc0, !PT ;  /* 0x0000ffff150e7812 */ /* 0x000fce00078ec0ff */
.L_x_354:
[----:B------:R-:W-:Y:S01]  /*163d0*/  SHF.R.U32.HI R9, RZ, 0x2, R20 ;  /* 0x00000002ff097819 */ /* 0x000fe20000011614 */
[----:B------:R-:W-:Y:S01]  /*163e0*/  IMAD.SHL.U32 R8, R7, 0x10, RZ ;  /* 0x0000001007087824 */ /* 0x000fe200078e00ff */
[----:B------:R-:W-:Y:S01]  /*163f0*/  SHF.R.U32.HI R11, RZ, 0x2, R4 ;  /* 0x00000002ff0b7819 */ /* 0x000fe20000011604 */
[----:B------:R-:W-:Y:S01]  /*16400*/  BSSY.RECONVERGENT B2, `(.L_x_352) ;  /* 0x0000027000027945 */ /* 0x000fe20003800200 */
[----:B------:R-:W-:Y:S02]  /*16410*/  LOP3.LUT R9, R9, R20, RZ, 0x3c, !PT ;  /* 0x0000001409097212 */ /* 0x000fe400078e3cff */
[----:B------:R-:W-:-:S03]  /*16420*/  LOP3.LUT R11, R11, R4, RZ, 0x3c, !PT ;  /* 0x000000040b0b7212 */ /* 0x000fc600078e3cff */
[----:B------:R-:W-:-:S05]  /*16430*/  IMAD.SHL.U32 R10, R9, 0x2, RZ ;  /* 0x00000002090a7824 */ /* 0x000fca00078e00ff */
[----:B------:R-:W-:-:S04]  /*16440*/  LOP3.LUT R8, R9, R10, R8, 0x96, !PT ;  /* 0x0000000a09087212 */ /* 0x000fc800078e9608 */
[----:B------:R-:W-:Y:S01]  /*16450*/  LOP3.LUT R17, R8, R7, RZ, 0x3c, !PT ;  /* 0x0000000708117212 */ /* 0x000fe200078e3cff */
[----:B------:R-:W-:-:S03]  /*16460*/  IMAD.SHL.U32 R8, R11, 0x2, RZ ;  /* 0x000000020b087824 */ /* 0x000fc600078e00ff */
[C---:B------:R-:W-:Y:S01]  /*16470*/  IADD3 R19, PT, PT, R0.reuse, 0x587c5, R17 ;  /* 0x000587c500137810 */ /* 0x040fe20007ffe011 */
[----:B-12---:R-:W-:Y:S02]  /*16480*/  IMAD.SHL.U32 R4, R17, 0x10, RZ ;  /* 0x0000001011047824 */ /* 0x006fe400078e00ff */
[----:B------:R-:W-:-:S03]  /*16490*/  VIADD R0, R0, 0xb0f8a ;  /* 0x000b0f8a00007836 */ /* 0x000fc60000000000 */
[----:B------:R-:W-:-:S04]  /*164a0*/  LOP3.LUT R4, R11, R8, R4, 0x96, !PT ;  /* 0x000000080b047212 */ /* 0x000fc800078e9604 */
[----:B------:R-:W-:Y:S01]  /*164b0*/  LOP3.LUT R15, R4, R17, RZ, 0x3c, !PT ;  /* 0x00000011040f7212 */ /* 0x000fe200078e3cff */
[----:B------:R-:W-:-:S04]  /*164c0*/  IMAD.HI.U32 R4, R19, 0x51eb851f, RZ ;  /* 0x51eb851f13047827 */ /* 0x000fc800078e00ff */
[----:B------:R-:W-:Y:S01]  /*164d0*/  IMAD.IADD R8, R15, 0x1, R0 ;  /* 0x000000010f087824 */ /* 0x000fe200078e0200 */
[----:B------:R-:W-:-:S03]  /*164e0*/  SHF.R.U32.HI R4, RZ, 0x5, R4 ;  /* 0x00000005ff047819 */ /* 0x000fc60000011604 */
[----:B------:R-:W-:-:S04]  /*164f0*/  IMAD.HI.U32 R9, R8, 0x51eb851f, RZ ;  /* 0x51eb851f08097827 */ /* 0x000fc800078e00ff */
[----:B------:R-:W-:Y:S01]  /*16500*/  IMAD R19, R4, -0x64, R19 ;  /* 0xffffff9c04137824 */ /* 0x000fe200078e0213 */
[----:B------:R-:W-:-:S05]  /*16510*/  SHF.R.U32.HI R9, RZ, 0x5, R9 ;  /* 0x00000005ff097819 */ /* 0x000fca0000011609 */
[----:B------:R-:W-:-:S05]  /*16520*/  IMAD R18, R9, -0x64, R8 ;  /* 0xffffff9c09127824 */ /* 0x000fca00078e0208 */
[----:B------:R-:W-:-:S13]  /*16530*/  ISETP.NE.AND P0, PT, R19, R18, PT ;  /* 0x000000121300720c */ /* 0x000fda0003f05270 */
[----:B------:R-:W-:Y:S05]  /*16540*/  @!P0 BRA `(.L_x_353) ;  /* 0x0000000000488947 */ /* 0x000fea0003800000 */
[----:B------:R-:W-:-:S04]  /*16550*/  IMAD R25, R19, 0x320, R1 ;  /* 0x0000032013197824 */ /* 0x000fc800078e0201 */
[----:B------:R-:W-:-:S05]  /*16560*/  IMAD R25, R18, 0x8, R25 ;  /* 0x0000000812197824 */ /* 0x000fca00078e0219 */
[----:B------:R-:W2:Y:S02]  /*16570*/  LDL.64 R8, [R25] ;  /* 0x0000000019087983 */ /* 0x000ea40000100a00 */
[----:B--2---:R-:W-:-:S14]  /*16580*/  DSETP.NEU.AND P0, PT, R8, RZ, PT ;  /* 0x000000ff0800722a */ /* 0x004fdc0003f0d000 */
[----:B------:R-:W-:Y:S05]  /*16590*/  @P0 BRA `(.L_x_353) ;  /* 0x0000000000340947 */ /* 0x000fea0003800000 */
[----:B------:R-:W-:-:S04]  /*165a0*/  IMAD.WIDE.U32 R12, R19, 0x320, R22 ;  /* 0x00000320130c7825 */ /* 0x000fc800078e0016 */
[----:B------:R-:W-:-:S04]  /*165b0*/  IMAD.WIDE.U32 R8, R18, 0x320, R22 ;  /* 0x0000032012087825 */ /* 0x000fc800078e0016 */
[C---:B------:R-:W-:Y:S02]  /*165c0*/  IMAD R4, R18.reuse, 0x320, R1 ;  /* 0x0000032012047824 */ /* 0x040fe400078e0201 */
[----:B------:R-:W-:Y:S02]  /*165d0*/  IMAD.MOV.U32 R10, RZ, RZ, 0x0 ;  /* 0x00000000ff0a7424 */ /* 0x000fe400078e00ff */
[----:B------:R-:W-:Y:S02]  /*165e0*/  IMAD.MOV.U32 R11, RZ, RZ, 0x3ff00000 ;  /* 0x3ff00000ff0b7424 */ /* 0x000fe400078e00ff */
[----:B------:R-:W-:-:S03]  /*165f0*/  IMAD.WIDE.U32 R12, R18, 0x8, R12 ;  /* 0x00000008120c7825 */ /* 0x000fc600078e000c */
[----:B------:R1:W-:Y:S01]  /*16600*/  STL.64 [R25], R10 ;  /* 0x0000000a19007387 */ /* 0x0003e20000100a00 */
[C---:B------:R-:W-:Y:S02]  /*16610*/  IMAD R27, R19.reuse, 0x8, R4 ;  /* 0x00000008131b7824 */ /* 0x040fe400078e0204 */
[----:B------:R-:W-:Y:S01]  /*16620*/  IMAD.WIDE.U32 R8, R19, 0x8, R8 ;  /* 0x0000000813087825 */ /* 0x000fe200078e0008 */
[----:B------:R1:W-:Y:S03]  /*16630*/  STG.E.64 desc[UR6][R12.64], RZ ;  /* 0x000000ff0c007986 */ /* 0x0003e6000c101b06 */
[----:B------:R-:W-:Y:S01]  /*16640*/  VIADD R16, R16, 0x1 ;  /* 0x0000000110107836 */ /* 0x000fe20000000000 */
[----:B------:R1:W-:Y:S04]  /*16650*/  STL.64 [R27], R10 ;  /* 0x0000000a1b007387 */ /* 0x0003e80000100a00 */
[----:B------:R1:W-:Y:S02]  /*16660*/  STG.E.64 desc[UR6][R8.64], RZ ;  /* 0x000000ff08007986 */ /* 0x0003e4000c101b06 */
.L_x_353:
[----:B------:R-:W-:Y:S05]  /*16670*/  BSYNC.RECONVERGENT B2 ;  /* 0x0000000000027941 */ /* 0x000fea0003800200 */
.L_x_352:
[----:B-1----:R-:W-:Y:S01]  /*16680*/  LOP3.LUT R9, R16, 0xffff, RZ, 0xc0, !PT ;  /* 0x0000ffff10097812 */ /* 0x002fe200078ec0ff */
[----:B------:R-:W-:Y:S02]  /*16690*/  IMAD.MOV.U32 R20, RZ, RZ, R5 ;  /* 0x000000ffff147224 */ /* 0x000fe400078e0005 */
[----:B------:R-:W-:Y:S01]  /*166a0*/  IMAD.MOV.U32 R4, RZ, RZ, R6 ;  /* 0x000000ffff047224 */ /* 0x000fe200078e0006 */
[----:B------:R-:W-:Y:S01]  /*166b0*/  ISETP.GE.U32.AND P0, PT, R9, R14, PT ;  /* 0x0000000e0900720c */ /* 0x000fe20003f06070 */
[----:B------:R-:W-:Y:S02]  /*166c0*/  IMAD.MOV.U32 R5, RZ, RZ, R7 ;  /* 0x000000ffff057224 */ /* 0x000fe400078e0007 */
[----:B------:R-:W-:Y:S02]  /*166d0*/  IMAD.MOV.U32 R6, RZ, RZ, R17 ;  /* 0x000000ffff067224 */ /* 0x000fe400078e0011 */
[----:B------:R-:W-:-:S08]  /*166e0*/  IMAD.MOV.U32 R7, RZ, RZ, R15 ;  /* 0x000000ffff077224 */ /* 0x000fd000078e000f */
[----:B------:R-:W-:Y:S05]  /*166f0*/  @!P0 BRA `(.L_x_354) ;  /* 0xfffffffc00348947 */ /* 0x000fea000383ffff */
.L_x_351:
[----:B------:R-:W-:Y:S05]  /*16700*/  BSYNC.RECONVERGENT B1 ;  /* 0x0000000000017941 */ /* 0x000fea0003800200 */
.L_x_350:
[----:B------:R-:W-:Y:S01]  /*16710*/  IMAD.MOV.U32 R16, RZ, RZ, -0x1 ;  /* 0xffffffffff107424 */ /* 0x000fe200078e00ff */
[----:B------:R-:W-:Y:S01]  /*16720*/  BSSY.RECONVERGENT B1, `(.L_x_355) ;  /* 0x00000f8000017945 */ /* 0x000fe20003800200 */
[----:B------:R-:W-:Y:S01]  /*16730*/  IMAD.MOV.U32 R17, RZ, RZ, -0x1 ;  /* 0xffffffffff117424 */ /* 0x000fe200078e00ff */
[----:B------:R-:W-:Y:S01]  /*16740*/  PRMT R25, RZ, 0x7610, R25 ;  /* 0x00007610ff197816 */ /* 0x000fe20000000019 */
[----:B------:R-:W-:Y:S01]  /*16750*/  IMAD.MOV.U32 R18, RZ, RZ, -0x1 ;  /* 0xffffffffff127424 */ /* 0x000fe200078e00ff */
[----:B------:R-:W-:Y:S01]  /*16760*/  PRMT R24, RZ, 0x7610, R24 ;  /* 0x00007610ff187816 */ /* 0x000fe20000000018 */
[----:B------:R-:W-:Y:S02]  /*16770*/  IMAD.MOV.U32 R19, RZ, RZ, -0x1 ;  /* 0xffffffffff137424 */ /* 0x000fe400078e00ff */
[----:B------:R-:W-:Y:S02]  /*16780*/  IMAD.MOV.U32 R8, RZ, RZ, -0x1 ;  /* 0xffffffffff087424 */ /* 0x000fe400078e00ff */
[----:B------:R-:W-:Y:S01]  /*16790*/  IMAD.MOV.U32 R9, RZ, RZ, -0x1 ;  /* 0xffffffffff097424 */ /* 0x000fe200078e00ff */
[----:B------:R-:W-:Y:S01]  /*167a0*/  STL.128 [R1+0x138b0], R16 ;  /* 0x0138b01001007387 */ /* 0x000fe20000100c00 */
[----:B------:R-:W-:-:S02]  /*167b0*/  IMAD.MOV.U32 R10, RZ, RZ, -0x1 ;  /* 0xffffffffff0a7424 */ /* 0x000fc400078e00ff */
[----:B------:R-:W-:Y:S01]  /*167c0*/  IMAD.MOV.U32 R11, RZ, RZ, -0x1 ;  /* 0xffffffffff0b7424 */ /* 0x000fe200078e00ff */
[----:B------:R-:W-:Y:S01]  /*167d0*/  STL.128 [R1+0x138e0], R16 ;  /* 0x0138e01001007387 */ /* 0x000fe20000100c00 */
[----:B------:R-:W-:Y:S02]  /*167e0*/  IMAD.MOV.U32 R12, RZ, RZ, -0x1 ;  /* 0xffffffffff0c7424 */ /* 0x000fe400078e00ff */
[----:B------:R-:W-:Y:S01]  /*167f0*/  IMAD.MOV.U32 R13, RZ, RZ, -0x1 ;  /* 0xffffffffff0d7424 */ /* 0x000fe200078e00ff */
[----:B------:R4:W-:Y:S01]  /*16800*/  STL.128 [R1+0x13910], R16 ;  /* 0x0139101001007387 */ /* 0x0009e20000100c00 */
[----:B------:R-:W-:Y:S02]  /*16810*/  IMAD.MOV.U32 R14, RZ, RZ, -0x1 ;  /* 0xffffffffff0e7424 */ /* 0x000fe400078e00ff */
[----:B------:R-:W-:Y:S01]  /*16820*/  IMAD.MOV.U32 R15, RZ, RZ, -0x1 ;  /* 0xffffffffff0f7424 */ /* 0x000fe200078e00ff */
[----:B------:R0:W-:Y:S04]  /*16830*/  STL.128 [R1+0x13890], R8 ;  /* 0x0138900801007387 */ /* 0x0001e80000100c00 */
[----:B------:R0:W-:Y:S04]  /*16840*/  STL.128 [R1+0x138a0], R12 ;  /* 0x0138a00c01007387 */ /* 0x0001e80000100c00 */
[----:B------:R0:W-:Y:S01]  /*16850*/  STL.128 [R1+0x138c0], R8 ;  /* 0x0138c00801007387 */ /* 0x0001e20000100c00 */
[----:B----4-:R-:W-:-:S03]  /*16860*/  IMAD.MOV.U32 R16, RZ, RZ, -0x10000 ;  /* 0xffff0000ff107424 */ /* 0x010fc600078e00ff */
[----:B------:R0:W-:Y:S04]  /*16870*/  STL.128 [R1+0x138d0], R12 ;  /* 0x0138d00c01007387 */ /* 0x0001e80000100c00 */
[----:B------:R0:W-:Y:S04]  /*16880*/  STL.128 [R1+0x138f0], R8 ;  /* 0x0138f00801007387 */ /* 0x0001e80000100c00 */
[----:B------:R0:W-:Y:S04]  /*16890*/  STL.128 [R1+0x13900], R12 ;  /* 0x0139000c01007387 */ /* 0x0001e80000100c00 */
[----:B------:R0:W-:Y:S04]  /*168a0*/  STL.128 [R1+0x13920], R8 ;  /* 0x0139200801007387 */ /* 0x0001e80000100c00 */
[----:B------:R0:W-:Y:S04]  /*168b0*/  STL.128 [R1+0x13930], R12 ;  /* 0x0139300c01007387 */ /* 0x0001e80000100c00 */
[----:B------:R0:W-:Y:S04]  /*168c0*/  STL.128 [R1+0x13880], R16 ;  /* 0x0138801001007387 */ /* 0x0001e80000100c00 */
[----:B------:R0:W-:Y:S02]  /*168d0*/  STL.64 [R1+0x13940], R18 ;  /* 0x0139401201007387 */ /* 0x0001e40000100a00 */
.L_x_368:
[----:B0-----:R-:W-:-:S07]  /*168e0*/  PRMT R8, RZ, 0x7610, R8 ;  /* 0x00007610ff087816 */ /* 0x001fce0000000008 */
.L_x_367:
[----:B------:R-:W-:-:S05]  /*168f0*/  LOP3.LUT R9, R24, 0xffff, RZ, 0xc0, !PT ;  /* 0x0000ffff18097812 */ /* 0x000fca00078ec0ff */
[----:B------:R-:W-:-:S06]  /*16900*/  IMAD R9, R9, 0x2, R2 ;  /* 0x0000000209097824 */ /* 0x000fcc00078e0202 */
[----:B------:R-:W5:Y:S01]  /*16910*/  LDL.U16 R9, [R9] ;  /* 0x0000000009097983 */ /* 0x000f620000100400 */
[----:B------:R-:W-:Y:S01]  /*16920*/  VIADD R10, R25, 0x1 ;  /* 0x00000001190a7836 */ /* 0x000fe20000000000 */
[----:B------:R-:W-:Y:S01]  /*16930*/  BSSY.RECONVERGENT B2, `(.L_x_356) ;  /* 0x0000048000027945 */ /* 0x000fe20003800200 */
[----:B------:R-:W-:-:S03]  /*16940*/  PRMT R16, RZ, 0x7610, R16 ;  /* 0x00007610ff107816 */ /* 0x000fc60000000010 */
[C---:B------:R-:W-:Y:S02]  /*16950*/  LOP3.LUT R11, R10.reuse, 0xffff, RZ, 0xc0, !PT ;  /* 0x0000ffff0a0b7812 */ /* 0x040fe400078ec0ff */
[----:B------:R-:W-:Y:S02]  /*16960*/  VIMNMX.U16x2 R26, PT, PT, R10, 0x10001, !PT ;  /* 0x000100010a1a7848 */ /* 0x000fe40007fe0200 */
[----:B------:R-:W-:Y:S02]  /*16970*/  ISETP.GE.U32.AND P0, PT, R11, 0x10, PT ;  /* 0x000000100b00780c */ /* 0x000fe40003f06070 */
[----:B------:R-:W-:-:S11]  /*16980*/  PRMT R11, RZ, 0x7610, R11 ;  /* 0x00007610ff0b7816 */ /* 0x000fd6000000000b */
[----:B------:R-:W-:Y:S05]  /*16990*/  @!P0 BRA `(.L_x_357) ;  /* 0x0000000400048947 */ /* 0x000fea0003800000 */
[----:B------:R-:W-:Y:S01]  /*169a0*/  BSSY.RECONVERGENT B3, `(.L_x_357) ;  /* 0x0000040000037945 */ /* 0x000fe20003800200 */
[----:B------:R-:W-:Y:S02]  /*169b0*/  PRMT R11, RZ, 0x7610, R11 ;  /* 0x00007610ff0b7816 */ /* 0x000fe4000000000b */
[----:B------:R-:W-:-:S07]  /*169c0*/  PRMT R27, RZ, 0x7610, R27 ;  /* 0x00007610ff1b7816 */ /* 0x000fce000000001b */
.L_x_358:
[----:B------:R-:W-:-:S05]  /*169d0*/  LOP3.LUT R13, R27, 0xffff, RZ, 0xc0, !PT ;  /* 0x0000ffff1b0d7812 */ /* 0x000fca00078ec0ff */
[----:B------:R-:W-:-:S05]  /*169e0*/  IMAD R18, R13, 0x2, R2 ;  /* 0x000000020d127824 */ /* 0x000fca00078e0202 */
[----:B------:R-:W4:Y:S04]  /*169f0*/  LDL.64 R12, [R18] ;  /* 0x00000000120c7983 */ /* 0x000f280000100a00 */
[----:B------:R-:W2:Y:S04]  /*16a00*/  LDL.64 R14, [R18+0x8] ;  /* 0x00000800120e7983 */ /* 0x000ea80000100a00 */
[----:B------:R-:W3:Y:S04]  /*16a10*/  LDL.64 R16, [R18+0x10] ;  /* 0x0000100012107983 */ /* 0x000ee80000100a00 */
[----:B------:R-:W3:Y:S01]  /*16a20*/  LDL.64 R18, [R18+0x18] ;  /* 0x0000180012127983 */ /* 0x000ee20000100a00 */
[----:B------:R-:W-:Y:S01]  /*16a30*/  PRMT R28, R8, 0x9910, RZ ;  /* 0x00009910081c7816 */ /* 0x000fe200000000ff */
[----:B------:R-:W-:Y:S01]  /*16a40*/  VIADD R27, R27, 0x10 ;  /* 0x000000101b1b7836 */ /* 0x000fe20000000000 */
[----:B----4-:R-:W-:-:S04]  /*16a50*/  PRMT R29, R12, 0x9910, RZ ;  /* 0x000099100c1d7816 */ /* 0x010fc800000000ff */
[-C--:B------:R-:W-:Y:S02]  /*16a60*/  ISETP.NE.AND P2, PT, R29, R28.reuse, PT ;  /* 0x0000001c1d00720c */ /* 0x080fe40003f45270 */
[----:B------:R-:W-:Y:S02]  /*16a70*/  PRMT R29, R12, 0xbb32, RZ ;  /* 0x0000bb320c1d7816 */ /* 0x000fe400000000ff */
[----:B------:R-:W-:Y:S02]  /*16a80*/  SEL R11, R11, 0x1, P2 ;  /* 0x000000010b0b7807 */ /* 0x000fe40001000000 */
[----:B------:R-:W-:Y:S02]  /*16a90*/  ISETP.NE.AND P5, PT, R29, R28, PT ;  /* 0x0000001c1d00720c */ /* 0x000fe40003fa5270 */
[C---:B------:R-:W-:Y:S02]  /*16aa0*/  PRMT R29, R13.reuse, 0x9910, RZ ;  /* 0x000099100d1d7816 */ /* 0x040fe400000000ff */
[----:B------:R-:W-:-:S02]  /*16ab0*/  PRMT R13, R13, 0xbb32, RZ ;  /* 0x0000bb320d0d7816 */ /* 0x000fc400000000ff */
[-C--:B------:R-:W-:Y:S02]  /*16ac0*/  ISETP.NE.AND P6, PT, R29, R28.reuse, PT ;  /* 0x0000001c1d00720c */ /* 0x080fe40003fc5270 */
[-C--:B------:R-:W-:Y:S02]  /*16ad0*/  ISETP.NE.AND P4, PT, R13, R28.reuse, PT ;  /* 0x0000001c0d00720c */ /* 0x080fe40003f85270 */
[----:B--2---:R-:W-:Y:S02]  /*16ae0*/  PRMT R13, R14, 0x9910, RZ ;  /* 0x000099100e0d7816 */ /* 0x004fe400000000ff */
[----:B------:R-:W-:Y:S02]  /*16af0*/  SEL R11, R11, 0x1, P5 ;  /* 0x000000010b0b7807 */ /* 0x000fe40002800000 */
[----:B------:R-:W-:Y:S02]  /*16b00*/  ISETP.NE.AND P3, PT, R13, R28, PT ;  /* 0x0000001c0d00720c */ /* 0x000fe40003f65270 */
[----:B------:R-:W-:-:S02]  /*16b10*/  SEL R11, R11, 0x1, P6 ;  /* 0x000000010b0b7807 */ /* 0x000fc40003000000 */
[----:B------:R-:W-:Y:S02]  /*16b20*/  PRMT R13, R14, 0xbb32, RZ ;  /* 0x0000bb320e0d7816 */ /* 0x000fe400000000ff */
[----:B------:R-:W-:Y:S02]  /*16b30*/  SEL R11, R11, 0x1, P4 ;  /* 0x000000010b0b7807 */ /* 0x000fe40002000000 */
[-C--:B------:R-:W-:Y:S02]  /*16b40*/  ISETP.NE.AND P0, PT, R13, R28.reuse, PT ;  /* 0x0000001c0d00720c */ /* 0x080fe40003f05270 */
[----:B------:R-:W-:Y:S02]  /*16b50*/  PRMT R13, R15, 0x9910, RZ ;  /* 0x000099100f0d7816 */ /* 0x000fe400000000ff */
[----:B------:R-:W-:Y:S02]  /*16b60*/  SEL R11, R11, 0x1, P3 ;  /* 0x000000010b0b7807 */ /* 0x000fe40001800000 */
[----:B------:R-:W-:-:S02]  /*16b70*/  ISETP.NE.AND P2, PT, R13, R28, PT ;  /* 0x0000001c0d00720c */ /* 0x000fc40003f45270 */
[----:B------:R-:W-:Y:S02]  /*16b80*/  PRMT R13, R15, 0xbb32, RZ ;  /* 0x0000bb320f0d7816 */ /* 0x000fe400000000ff */
[----:B------:R-:W-:Y:S02]  /*16b90*/  SEL R11, R11, 0x1, P0 ;  /* 0x000000010b0b7807 */ /* 0x000fe40000000000 */
[----:B------:R-:W-:Y:S02]  /*16ba0*/  ISETP.NE.AND P5, PT, R13, R28, PT ;  /* 0x0000001c0d00720c */ /* 0x000fe40003fa5270 */
[C---:B---3--:R-:W-:Y:S02]  /*16bb0*/  PRMT R13, R16.reuse, 0x9910, RZ ;  /* 0x00009910100d7816 */ /* 0x048fe400000000ff */
[----:B------:R-:W-:Y:S02]  /*16bc0*/  SEL R11, R11, 0x1, P2 ;  /* 0x000000010b0b7807 */ /* 0x000fe40001000000 */
[----:B------:R-:W-:-:S02]  /*16bd0*/  PRMT R15, R16, 0xbb32, RZ ;  /* 0x0000bb32100f7816 */ /* 0x000fc400000000ff */
[-C--:B------:R-:W-:Y:S02]  /*16be0*/  ISETP.NE.AND P3, PT, R13, R28.reuse, PT ;  /* 0x0000001c0d00720c */ /* 0x080fe40003f65270 */
[----:B------:R-:W-:Y:S02]  /*16bf0*/  SEL R11, R11, 0x1, P5 ;  /* 0x000000010b0b7807 */ /* 0x000fe40002800000 */
[----:B------:R-:W-:Y:S02]  /*16c00*/  ISETP.NE.AND P4, PT, R15, R28, PT ;  /* 0x0000001c0f00720c */ /* 0x000fe40003f85270 */
[----:B------:R-:W-:Y:S02]  /*16c10*/  PRMT R13, R17, 0x9910, RZ ;  /* 0x00009910110d7816 */ /* 0x000fe400000000ff */
[----:B------:R-:W-:Y:S02]  /*16c20*/  SEL R11, R11, 0x1, P3 ;  /* 0x000000010b0b7807 */ /* 0x000fe40001800000 */
[----:B------:R-:W-:-:S02]  /*16c30*/  PRMT R15, R17, 0xbb32, RZ ;  /* 0x0000bb32110f7816 */ /* 0x000fc400000000ff */
[-C--:B------:R-:W-:Y:S02]  /*16c40*/  ISETP.NE.AND P2, PT, R13, R28.reuse, PT ;  /* 0x0000001c0d00720c */ /* 0x080fe40003f45270 */
[----:B------:R-:W-:Y:S02]  /*16c50*/  SEL R11, R11, 0x1, P4 ;  /* 0x000000010b0b7807 */ /* 0x000fe40002000000 */
[----:B------:R-:W-:Y:S02]  /*16c60*/  ISETP.NE.AND P0, PT, R15, R28, PT ;  /* 0x0000001c0f00720c */ /* 0x000fe40003f05270 */
[C---:B------:R-:W-:Y:S02]  /*16c70*/  PRMT R13, R18.reuse, 0x9910, RZ ;  /* 0x00009910120d7816 */ /* 0x040fe400000000ff */
[----:B------:R-:W-:Y:S02]  /*16c80*/  PRMT R15, R18, 0xbb32, RZ ;  /* 0x0000bb32120f7816 */ /* 0x000fe400000000ff */
[----:B------:R-:W-:-:S02]  /*16c90*/  SEL R11, R11, 0x1, P2 ;  /* 0x000000010b0b7807 */ /* 0x000fc40001000000 */
[----:B------:R-:W-:Y:S02]  /*16ca0*/  LOP3.LUT R16, R26, 0xfff0, RZ, 0xc0, !PT ;  /* 0x0000fff01a107812 */ /* 0x000fe400078ec0ff */
[-C--:B------:R-:W-:Y:S02]  /*16cb0*/  ISETP.NE.AND P2, PT, R13, R28.reuse, PT ;  /* 0x0000001c0d00720c */ /* 0x080fe40003f45270 */
[----:B------:R-:W-:Y:S02]  /*16cc0*/  ISETP.NE.AND P3, PT, R15, R28, PT ;  /* 0x0000001c0f00720c */ /* 0x000fe40003f65270 */
[----:B------:R-:W-:Y:S02]  /*16cd0*/  SEL R11, R11, 0x1, P0 ;  /* 0x000000010b0b7807 */ /* 0x000fe40000000000 */
[----:B------:R-:W-:Y:S02]  /*16ce0*/  PRMT R12, R16, 0x9910, RZ ;  /* 0x00009910100c7816 */ /* 0x000fe400000000ff */
[----:B------:R-:W-:-:S02]  /*16cf0*/  PRMT R15, R27, 0x9910, RZ ;  /* 0x000099101b0f7816 */ /* 0x000fc400000000ff */
[----:B------:R-:W-:Y:S02]  /*16d00*/  SEL R11, R11, 0x1, P2 ;  /* 0x000000010b0b7807 */ /* 0x000fe40001000000 */
[----:B------:R-:W-:Y:S02]  /*16d10*/  ISETP.NE.AND P2, PT, R15, R12, PT ;  /* 0x0000000c0f00720c */ /* 0x000fe40003f45270 */
[C---:B------:R-:W-:Y:S02]  /*16d20*/  PRMT R17, R19.reuse, 0x9910, RZ ;  /* 0x0000991013117816 */ /* 0x040fe400000000ff */
[----:B------:R-:W-:Y:S02]  /*16d30*/  PRMT R13, R19, 0xbb32, RZ ;  /* 0x0000bb32130d7816 */ /* 0x000fe400000000ff */
[----:B------:R-:W-:Y:S02]  /*16d40*/  ISETP.NE.AND P4, PT, R17, R28, PT ;  /* 0x0000001c1100720c */ /* 0x000fe40003f85270 */
[----:B------:R-:W-:-:S02]  /*16d50*/  SEL R11, R11, 0x1, P3 ;  /* 0x000000010b0b7807 */ /* 0x000fc40001800000 */
[----:B------:R-:W-:Y:S02]  /*16d60*/  ISETP.NE.AND P0, PT, R13, R28, PT ;  /* 0x0000001c0d00720c */ /* 0x000fe40003f05270 */
[----:B------:R-:W-:-:S04]  /*16d70*/  SEL R11, R11, 0x1, P4 ;  /* 0x000000010b0b7807 */ /* 0x000fc80002000000 */
[----:B------:R-:W-:Y:S01]  /*16d80*/  SEL R11, R11, 0x1, P0 ;  /* 0x000000010b0b7807 */ /* 0x000fe20000000000 */
[----:B------:R-:W-:Y:S06]  /*16d90*/  @P2 BRA `(.L_x_358) ;  /* 0xfffffffc000c2947 */ /* 0x000fec000383ffff */
[----:B------:R-:W-:Y:S05]  /*16da0*/  BSYNC.RECONVERGENT B3 ;  /* 0x0000000000037941 */ /* 0x000fea0003800200 */
.L_x_357:
[----:B------:R-:W-:Y:S05]  /*16db0*/  BSYNC.RECONVERGENT B2 ;  /* 0x0000000000027941 */ /* 0x000fea0003800200 */
.L_x_356:
[----:B------:R-:W-:Y:S01]  /*16dc0*/  LOP3.LUT R12, R26, 0xf, RZ, 0xc0, !PT ;  /* 0x0000000f1a0c7812 */ /* 0x000fe200078ec0ff */
[----:B------:R-:W-:Y:S03]  /*16dd0*/  BSSY.RECONVERGENT B2, `(.L_x_359) ;  /* 0x0000065000027945 */ /* 0x000fe60003800200 */
[----:B------:R-:W-:-:S13]  /*16de0*/  ISETP.NE.AND P0, PT, R12, RZ, PT ;  /* 0x000000ff0c00720c */ /* 0x000fda0003f05270 */
[----:B------:R-:W-:Y:S05]  /*16df0*/  @!P0 BRA `(.L_x_360) ;  /* 0x0000000400888947 */ /* 0x000fea0003800000 */
[----:B------:R-:W-:Y:S01]  /*16e00*/  ISETP.GE.U32.AND P2, PT, R12, 0x8, PT ;  /* 0x000000080c00780c */ /* 0x000fe20003f46070 */
[----:B------:R-:W-:Y:S01]  /*16e10*/  BSSY.RECONVERGENT B3, `(.L_x_361) ;  /* 0x000002a000037945 */ /* 0x000fe20003800200 */
[----:B------:R-:W-:-:S04]  /*16e20*/  LOP3.LUT R19, R26, 0x7, RZ, 0xc0, !PT ;  /* 0x000000071a137812 */ /* 0x000fc800078ec0ff */
[----:B------:R-:W-:-:S07]  /*16e30*/  ISETP.NE.AND P0, PT, R19, RZ, PT ;  /* 0x000000ff1300720c */ /* 0x000fce0003f05270 */
[----:B------:R-:W-:Y:S06]  /*16e40*/  @!P2 BRA `(.L_x_362) ;  /* 0x000000000098a947 */ /* 0x000fec0003800000 */
[----:B------:R-:W-:-:S05]  /*16e50*/  LOP3.LUT R13, R16, 0xffff, RZ, 0xc0, !PT ;  /* 0x0000ffff100d7812 */ /* 0x000fca00078ec0ff */
[----:B------:R-:W-:-:S05]  /*16e60*/  IMAD R18, R13, 0x2, R2 ;  /* 0x000000020d127824 */ /* 0x000fca00078e0202 */
[----:B------:R-:W4:Y:S04]  /*16e70*/  LDL.64 R12, [R18] ;  /* 0x00000000120c7983 */ /* 0x000f280000100a00 */
[----:B------:R0:W2:Y:S01]  /*16e80*/  LDL.64 R14, [R18+0x8] ;  /* 0x00000800120e7983 */ /* 0x0000a20000100a00 */
[----:B------:R-:W-:Y:S01]  /*16e90*/  PRMT R17, R8, 0x9910, RZ ;  /* 0x0000991008117816 */ /* 0x000fe200000000ff */
[----:B------:R-:W-:Y:S01]  /*16ea0*/  VIADD R16, R16, 0x8 ;  /* 0x0000000810107836 */ /* 0x000fe20000000000 */
[C---:B----4-:R-:W-:Y:S02]  /*16eb0*/  PRMT R28, R12.reuse, 0x9910, RZ ;  /* 0x000099100c1c7816 */ /* 0x050fe400000000ff */
[----:B------:R-:W-:Y:S02]  /*16ec0*/  PRMT R12, R12, 0x7632, R12 ;  /* 0x000076320c0c7816 */ /* 0x000fe4000000000c */
[----:B0-----:R-:W-:-:S02]  /*16ed0*/  PRMT R18, R13, 0x9910, RZ ;  /* 0x000099100d127816 */ /* 0x001fc400000000ff */
[----:B------:R-:W-:Y:S02]  /*16ee0*/  PRMT R12, R12, 0x9910, RZ ;  /* 0x000099100c0c7816 */ /* 0x000fe400000000ff */
[----:B------:R-:W-:Y:S02]  /*16ef0*/  PRMT R13, R13, 0x7632, R13 ;  /* 0x000076320d0d7816 */ /* 0x000fe4000000000d */
[-C--:B------:R-:W-:Y:S01]  /*16f00*/  ISETP.NE.AND P3, PT, R12, R17.reuse, PT ;  /* 0x000000110c00720c */ /* 0x080fe20003f65270 */
[----:B------:R-:W-:Y:S01]  /*16f10*/  IMAD.MOV.U32 R12, RZ, RZ, R18 ;  /* 0x000000ffff0c7224 */ /* 0x000fe200078e0012 */
[----:B------:R-:W-:-:S04]  /*16f20*/  ISETP.NE.AND P2, PT, R28, R17, PT ;  /* 0x000000111c00720c */ /* 0x000fc80003f45270 */
[-C--:B------:R-:W-:Y:S02]  /*16f30*/  ISETP.NE.AND P4, PT, R12, R17.reuse, PT ;  /* 0x000000110c00720c */ /* 0x080fe40003f85270 */
[----:B------:R-:W-:Y:S02]  /*16f40*/  PRMT R12, R13, 0x9910, RZ ;  /* 0x000099100d0c7816 */ /* 0x000fe400000000ff */
[----:B--2---:R-:W-:Y:S02]  /*16f50*/  PRMT R13, R14, 0x9910, RZ ;  /* 0x000099100e0d7816 */ /* 0x004fe400000000ff */
[----:B------:R-:W-:Y:S02]  /*16f60*/  SEL R11, R11, 0x1, P2 ;  /* 0x000000010b0b7807 */ /* 0x000fe40001000000 */
[----:B------:R-:W-:Y:S01]  /*16f70*/  ISETP.NE.AND P5, PT, R12, R17, PT ;  /* 0x000000110c00720c */ /* 0x000fe20003fa5270 */
[----:B------:R-:W-:Y:S01]  /*16f80*/  IMAD.MOV.U32 R12, RZ, RZ, R13 ;  /* 0x000000ffff0c7224 */ /* 0x000fe200078e000d */
[----:B------:R-:W-:-:S02]  /*16f90*/  PRMT R14, R14, 0x7632, R14 ;  /* 0x000076320e0e7816 */ /* 0x000fc4000000000e */
[----:B------:R-:W-:Y:S02]  /*16fa0*/  SEL R11, R11, 0x1, P3 ;  /* 0x000000010b0b7807 */ /* 0x000fe40001800000 */
[----:B------:R-:W-:Y:S02]  /*16fb0*/  ISETP.NE.AND P2, PT, R12, R17, PT ;  /* 0x000000110c00720c */ /* 0x000fe40003f45270 */
[----:B------:R-:W-:Y:S02]  /*16fc0*/  PRMT R12, R14, 0x9910, RZ ;  /* 0x000099100e0c7816 */ /* 0x000fe400000000ff */
[----:B------:R-:W-:Y:S02]  /*16fd0*/  SEL R11, R11, 0x1, P4 ;  /* 0x000000010b0b7807 */ /* 0x000fe40002000000 */
[C---:B------:R-:W-:Y:S02]  /*16fe0*/  PRMT R13, R15.reuse, 0x9910, RZ ;  /* 0x000099100f0d7816 */ /* 0x040fe400000000ff */
[----:B------:R-:W-:-:S02]  /*16ff0*/  PRMT R15, R15, 0x7632, R15 ;  /* 0x000076320f0f7816 */ /* 0x000fc4000000000f */
[----:B------:R-:W-:Y:S02]  /*17000*/  SEL R11, R11, 0x1, P5 ;  /* 0x000000010b0b7807 */ /* 0x000fe40002800000 */
[-C--:B------:R-:W-:Y:S01]  /*17010*/  ISETP.NE.AND P3, PT, R12, R17.reuse, PT ;  /* 0x000000110c00720c */ /* 0x080fe20003f65270 */
[----:B------:R-:W-:Y:S01]  /*17020*/  IMAD.MOV.U32 R12, RZ, RZ, R13 ;  /* 0x000000ffff0c7224 */ /* 0x000fe200078e000d */
[----:B------:R-:W-:Y:S02]  /*17030*/  PRMT R15, R15, 0x9910, RZ ;  /* 0x000099100f0f7816 */ /* 0x000fe400000000ff */
[----:B------:R-:W-:Y:S02]  /*17040*/  SEL R11, R11, 0x1, P2 ;  /* 0x000000010b0b7807 */ /* 0x000fe40001000000 */
[----:B------:R-:W-:Y:S01]  /*17050*/  ISETP.NE.AND P2, PT, R12, R17, PT ;  /* 0x000000110c00720c */ /* 0x000fe20003f45270 */
[----:B------:R-:W-:Y:S01]  /*17060*/  IMAD.MOV.U32 R12, RZ, RZ, R15 ;  /* 0x000000ffff0c7224 */ /* 0x000fe200078e000f */
[----:B------:R-:W-:-:S04]  /*17070*/  SEL R11, R11, 0x1, P3 ;  /* 0x000000010b0b7807 */ /* 0x000fc80001800000 */
[----:B------:R-:W-:Y:S02]  /*17080*/  ISETP.NE.AND P3, PT, R12, R17, PT ;  /* 0x000000110c00720c */ /* 0x000fe40003f65270 */
[----:B------:R-:W-:-:S04]  /*17090*/  SEL R11, R11, 0x1, P2 ;  /* 0x000000010b0b7807 */ /* 0x000fc80001000000 */
[----:B------:R-:W-:-:S07]  /*170a0*/  SEL R11, R11, 0x1, P3 ;  /* 0x000000010b0b7807 */ /* 0x000fce0001800000 */
.L_x_362:
[----:B------:R-:W-:Y:S05]  /*170b0*/  BSYNC.RECONVERGENT B3 ;  /* 0x0000000000037941 */ /* 0x000fea0003800200 */
.L_x_361:
[----:B------:R-:W-:Y:S05]  /*170c0*/  @!P0 BRA `(.L_x_360) ;  /* 0x0000000000d48947 */ /* 0x000fea0003800000 */
[----:B------:R-:W-:Y:S01]  /*170d0*/  ISETP.GE.U32.AND P0, PT, R19, 0x4, PT ;  /* 0x000000041300780c */ /* 0x000fe20003f06070 */
[----:B------:R-:W-:Y:S01]  /*170e0*/  BSSY.RECONVERGENT B3, `(.L_x_363) ;  /* 0x000001e000037945 */ /* 0x000fe20003800200 */
[----:B------:R-:W-:-:S04]  /*170f0*/  LOP3.LUT R26, R26, 0x3, RZ, 0xc0, !PT ;  /* 0x000000031a1a7812 */ /* 0x000fc800078ec0ff */
[----:B------:R-:W-:-:S07]  /*17100*/  ISETP.NE.AND P2, PT, R26, RZ, PT ;  /* 0x000000ff1a00720c */ /* 0x000fce0003f45270 */
[----:B------:R-:W-:Y:S06]  /*17110*/  @!P0 BRA `(.L_x_364) ;  /* 0x0000000000688947 */ /* 0x000fec0003800000 */
[----:B------:R-:W-:-:S05]  /*17120*/  LOP3.LUT R13, R16, 0xffff, RZ, 0xc0, !PT ;  /* 0x0000ffff100d7812 */ /* 0x000fca00078ec0ff */
[----:B------:R-:W-:-:S06]  /*17130*/  IMAD R13, R13, 0x2, R2 ;  /* 0x000000020d0d7824 */ /* 0x000fcc00078e0202 */
[----:B------:R-:W4:Y:S01]  /*17140*/  LDL.64 R12, [R13] ;  /* 0x000000000d0c7983 */ /* 0x000f220000100a00 */
[----:B------:R-:W-:Y:S01]  /*17150*/  PRMT R15, R8, 0x9910, RZ ;  /* 0x00009910080f7816 */ /* 0x000fe200000000ff */
[----:B------:R-:W-:Y:S01]  /*17160*/  VIADD R16, R16, 0x4 ;  /* 0x0000000410107836 */ /* 0x000fe20000000000 */
[C---:B----4-:R-:W-:Y:S02]  /*17170*/  PRMT R14, R12.reuse, 0x7632, R14 ;  /* 0x000076320c0e7816 */ /* 0x050fe4000000000e */
[----:B------:R-:W-:Y:S01]  /*17180*/  PRMT R17, R12, 0x9910, RZ ;  /* 0x000099100c117816 */ /* 0x000fe200000000ff */
[----:B------:R-:W-:Y:S01]  /*17190*/  IMAD.MOV.U32 R12, RZ, RZ, R15 ;  /* 0x000000ffff0c7224 */ /* 0x000fe200078e000f */
[----:B------:R-:W-:Y:S02]  /*171a0*/  PRMT R18, R14, 0x9910, RZ ;  /* 0x000099100e127816 */ /* 0x000fe400000000ff */
[----:B------:R-:W-:Y:S01]  /*171b0*/  PRMT R14, R13, 0x7610, R14 ;  /* 0x000076100d0e7816 */ /* 0x000fe2000000000e */
[----:B------:R-:W-:-:S02]  /*171c0*/  IMAD.MOV.U32 R15, RZ, RZ, R17 ;  /* 0x000000ffff0f7224 */ /* 0x000fc400078e0011 */
[----:B------:R-:W-:Y:S01]  /*171d0*/  IMAD.MOV.U32 R17, RZ, RZ, R18 ;  /* 0x000000ffff117224 */ /* 0x000fe200078e0012 */
[----:B------:R-:W-:Y:S02]  /*171e0*/  PRMT R18, R14, 0x9910, RZ ;  /* 0x000099100e127816 */ /* 0x000fe400000000ff */
[----:B------:R-:W-:Y:S02]  /*171f0*/  PRMT R14, R13, 0x7632, R14 ;  /* 0x000076320d0e7816 */ /* 0x000fe4000000000e */
[-C--:B------:R-:W-:Y:S01]  /*17200*/  ISETP.NE.AND P0, PT, R15, R12.reuse, PT ;  /* 0x0000000c0f00720c */ /* 0x080fe20003f05270 */
[----:B------:R-:W-:Y:S01]  /*17210*/  IMAD.MOV.U32 R13, RZ, RZ, R18 ;  /* 0x000000ffff0d7224 */ /* 0x000fe200078e0012 */
[----:B------:R-:W-:Y:S02]  /*17220*/  PRMT R15, R14, 0x9910, RZ ;  /* 0x000099100e0f7816 */ /* 0x000fe400000000ff */
[-C--:B------:R-:W-:Y:S02]  /*17230*/  ISETP.NE.AND P3, PT, R17, R12.reuse, PT ;  /* 0x0000000c1100720c */ /* 0x080fe40003f65270 */
[----:B------:R-:W-:Y:S01]  /*17240*/  SEL R14, R11, 0x1, P0 ;  /* 0x000000010b0e7807 */ /* 0x000fe20000000000 */
[----:B------:R-:W-:Y:S01]  /*17250*/  IMAD.MOV.U32 R11, RZ, RZ, R15 ;  /* 0x000000ffff0b7224 */ /* 0x000fe200078e000f */
[----:B------:R-:W-:-:S02]  /*17260*/  ISETP.NE.AND P0, PT, R13, R12, PT ;  /* 0x0000000c0d00720c */ /* 0x000fc40003f05270 */
[----:B------:R-:W-:Y:S02]  /*17270*/  SEL R14, R14, 0x1, P3 ;  /* 0x000000010e0e7807 */ /* 0x000fe40001800000 */
[----:B------:R-:W-:Y:S02]  /*17280*/  ISETP.NE.AND P3, PT, R11, R12, PT ;  /* 0x0000000c0b00720c */ /* 0x000fe40003f65270 */
[----:B------:R-:W-:-:S04]  /*17290*/  SEL R14, R14, 0x1, P0 ;  /* 0x000000010e0e7807 */ /* 0x000fc80000000000 */
[----:B------:R-:W-:-:S04]  /*172a0*/  SEL R14, R14, 0x1, P3 ;  /* 0x000000010e0e7807 */ /* 0x000fc80001800000 */
[----:B------:R-:W-:-:S07]  /*172b0*/  PRMT R11, R14, 0x7610, R11 ;  /* 0x000076100e0b7816 */ /* 0x000fce000000000b */
.L_x_364:
[----:B------:R-:W-:Y:S05]  /*172c0*/  BSYNC.RECONVERGENT B3 ;  /* 0x0000000000037941 */ /* 0x000fea0003800200 */
.L_x_363:
[----:B------:R-:W-:Y:S05]  /*172d0*/  @!P2 BRA `(.L_x_360) ;  /* 0x000000000050a947 */ /* 0x000fea0003800000 */
[----:B------:R-:W-:-:S05]  /*172e0*/  LOP3.LUT R13, R16, 0xffff, RZ, 0xc0, !PT ;  /* 0x0000ffff100d7812 */ /* 0x000fca00078ec0ff */
[----:B------:R-:W-:-:S05]  /*172f0*/  IMAD R13, R13, 0x2, R2 ;  /* 0x000000020d0d7824 */ /* 0x000fca00078e0202 */
[----:B------:R-:W4:Y:S01]  /*17300*/  LDL.U16 R12, [R13] ;  /* 0x000000000d0c7983 */ /* 0x000f220000100400 */
[----:B------:R-:W-:Y:S02]  /*17310*/  ISETP.NE.AND P2, PT, R26, 0x1, PT ;  /* 0x000000011a00780c */ /* 0x000fe40003f45270 */
[----:B------:R-:W-:Y:S02]  /*17320*/  PRMT R14, R8, 0x9910, RZ ;  /* 0x00009910080e7816 */ /* 0x000fe400000000ff */
[----:B----4-:R-:W-:-:S03]  /*17330*/  PRMT R15, R12, 0x9910, RZ ;  /* 0x000099100c0f7816 */ /* 0x010fc600000000ff */
[----:B------:R-:W-:-:S05]  /*17340*/  IMAD.MOV.U32 R12, RZ, RZ, R14 ;  /* 0x000000ffff0c7224 */ /* 0x000fca00078e000e */
[----:B------:R-:W-:-:S04]  /*17350*/  ISETP.NE.AND P0, PT, R15, R12, PT ;  /* 0x0000000c0f00720c */ /* 0x000fc80003f05270 */
[----:B------:R-:W-:Y:S01]  /*17360*/  SEL R11, R11, 0x1, P0 ;  /* 0x000000010b0b7807 */ /* 0x000fe20000000000 */
[----:B------:R-:W-:Y:S08]  /*17370*/  @!P2 BRA `(.L_x_360) ;  /* 0x000000000028a947 */ /* 0x000ff00003800000 */
[----:B------:R-:W-:Y:S01]  /*17380*/  ISETP.NE.AND P2, PT, R26, 0x2, PT ;  /* 0x000000021a00780c */ /* 0x000fe20003f45270 */
[----:B------:R-:W4:-:S12]  /*17390*/  LDL.U16 R14, [R13+0x2] ;  /* 0x000002000d0e7983 */ /* 0x000f180000100400 */
[----:B------:R-:W2:Y:S01]  /*173a0*/  @P2 LDL.U16 R15, [R13+0x4] ;  /* 0x000004000d0f2983 */ /* 0x000ea20000100400 */
[----:B----4-:R-:W-:-:S04]  /*173b0*/  PRMT R17, R14, 0x9910, RZ ;  /* 0x000099100e117816 */ /* 0x010fc800000000ff */
[----:B------:R-:W-:-:S04]  /*173c0*/  ISETP.NE.AND P0, PT, R17, R12, PT ;  /* 0x0000000c1100720c */ /* 0x000fc80003f05270 */
[----:B------:R-:W-:Y:S02]  /*173d0*/  SEL R11, R11, 0x1, P0 ;  /* 0x000000010b0b7807 */ /* 0x000fe40000000000 */
[----:B--2---:R-:W-:-:S04]  /*173e0*/  @P2 PRMT R15, R15, 0x9910, RZ ;  /* 0x000099100f0f2816 */ /* 0x004fc800000000ff */
[----:B------:R-:W-:-:S04]  /*173f0*/  @P2 ISETP.NE.AND P0, PT, R15, R12, PT ;  /* 0x0000000c0f00220c */ /* 0x000fc80003f05270 */
[----:B------:R-:W-:-:S04]  /*17400*/  @P2 SEL R12, R11, 0x1, P0 ;  /* 0x000000010b0c2807 */ /* 0x000fc80000000000 */
[----:B------:R-:W-:-:S07]  /*17410*/  @P2 PRMT R11, R12, 0x7610, R11 ;  /* 0x000076100c0b2816 */ /* 0x000fce000000000b */
.L_x_360:
[----:B------:R-:W-:Y:S05]  /*17420*/  BSYNC.RECONVERGENT B2 ;  /* 0x0000000000027941 */ /* 0x000fea0003800200 */
.L_x_359:
[----:B-----5:R-:W-:Y:S01]  /*17430*/  IMAD.WIDE.U32 R12, R9, 0x320, R22 ;  /* 0x00000320090c7825 */ /* 0x020fe200078e0016 */
[----:B------:R-:W-:Y:S01]  /*17440*/  UMOV UR4, URZ ;  /* 0x000000ff00047c82 */ /* 0x000fe20008000000 */
[----:B------:R-:W-:Y:S02]  /*17450*/  LOP3.LUT R14, R8, 0xffff, RZ, 0xc0, !PT ;  /* 0x0000ffff080e7812 */ /* 0x000fe400078ec0ff */
[----:B------:R-:W-:-:S03]  /*17460*/  VIADD R13, R13, UR4 ;  /* 0x000000040d0d7c36 */ /* 0x000fc60008000000 */
[----:B------:R-:W-:-:S06]  /*17470*/  IMAD.WIDE.U32 R12, R14, 0x8, R12 ;  /* 0x000000080e0c7825 */ /* 0x000fcc00078e000c */
[----:B------:R-:W4:Y:S01]  /*17480*/  LDG.E.64 R12, desc[UR6][R12.64] ;  /* 0x000000060c0c7981 */ /* 0x000f22000c1e1b00 */
[----:B------:R-:W-:Y:S01]  /*17490*/  BSSY.RECONVERGENT B2, `(.L_x_365) ;  /* 0x0000013000027945 */ /* 0x000fe20003800200 */
[----:B----4-:R-:W-:-:S14]  /*174a0*/  DSETP.NEU.AND P0, PT, R12, 1, PT ;  /* 0x3ff000000c00742a */ /* 0x010fdc0003f0d000 */
[----:B------:R-:W-:Y:S05]  /*174b0*/  @P0 BRA `(.L_x_366) ;  /* 0x0000000000400947 */ /* 0x000fea0003800000 */
[----:B------:R-:W-:-:S04]  /*174c0*/  IMAD R15, R9, 0x320, R1 ;  /* 0x00000320090f7824 */ /* 0x000fc800078e0201 */
[----:B------:R-:W-:-:S05]  /*174d0*/  IMAD.U32 R15, R14, 0x8, R15 ;  /* 0x000000080e0f7824 */ /* 0x000fca00078e000f */
[----:B------:R-:W4:Y:S01]  /*174e0*/  LDL.64 R12, [R15] ;  /* 0x000000000f0c7983 */ /* 0x000f220000100a00 */
[----:B------:R-:W-:-:S04]  /*174f0*/  PRMT R11, R11, 0x9910, RZ ;  /* 0x000099100b0b7816 */ /* 0x000fc800000000ff */
[----:B------:R-:W-:-:S13]  /*17500*/  ISETP.NE.AND P0, PT, R11, RZ, PT ;  /* 0x000000ff0b00720c */ /* 0x000fda0003f05270 */
[----:B----4-:R-:W-:-:S14]  /*17510*/  DSETP.NEU.OR P0, PT, R12, RZ, P0 ;  /* 0x000000ff0c00722a */ /* 0x010fdc000070d400 */
[----:B------:R-:W-:Y:S01]  /*17520*/  @!P0 LOP3.LUT R11, R10, 0xffff, RZ, 0xc0, !PT ;  /* 0x0000ffff0a0b8812 */ /* 0x000fe200078ec0ff */
[----:B------:R-:W-:Y:S01]  /*17530*/  @!P0 IMAD R14, R14, 0x320, R1 ;  /* 0x000003200e0e8824 */ /* 0x000fe200078e0201 */
[----:B------:R-:W-:Y:S01]  /*17540*/  @!P0 PRMT R25, R10, 0x7610, R25 ;  /* 0x000076100a198816 */ /* 0x000fe20000000019 */
[----:B------:R-:W-:Y:S02]  /*17550*/  @!P0 IMAD.MOV.U32 R12, RZ, RZ, 0x0 ;  /* 0x00000000ff0c8424 */ /* 0x000fe400078e00ff */
[----:B------:R-:W-:Y:S02]  /*17560*/  @!P0 IMAD R11, R11, 0x2, R2 ;  /* 0x000000020b0b8824 */ /* 0x000fe400078e0202 */
[----:B------:R-:W-:Y:S02]  /*17570*/  @!P0 IMAD.MOV.U32 R13, RZ, RZ, 0x3ff00000 ;  /* 0x3ff00000ff0d8424 */ /* 0x000fe400078e00ff */
[----:B------:R-:W-:Y:S01]  /*17580*/  @!P0 IMAD.U32 R9, R9, 0x8, R14 ;  /* 0x0000000809098824 */ /* 0x000fe200078e000e */
[----:B------:R0:W-:Y:S04]  /*17590*/  @!P0 STL.U16 [R11], R8 ;  /* 0x000000080b008387 */ /* 0x0001e80000100400 */
[----:B------:R0:W-:Y:S04]  /*175a0*/  @!P0 STL.64 [R15], R12 ;  /* 0x0000000c0f008387 */ /* 0x0001e80000100a00 */
[----:B------:R0:W-:Y:S02]  /*175b0*/  @!P0 STL.64 [R9], R12 ;  /* 0x0000000c09008387 */ /* 0x0001e40000100a00 */
.L_x_366:
[----:B------:R-:W-:Y:S05]  /*175c0*/  BSYNC.RECONVERGENT B2 ;  /* 0x0000000000027941 */ /* 0x000fea0003800200 */
.L_x_365:
[C---:B0-----:R-:W-:Y:S01]  /*175d0*/  PRMT R9, R8.reuse, 0x9910, RZ ;  /* 0x0000991008097816 */ /* 0x041fe200000000ff */
[----:B------:R-:W-:-:S03]  /*175e0*/  VIADD R8, R8, 0x1 ;  /* 0x0000000108087836 */ /* 0x000fc60000000000 */
[----:B------:R-:W-:Y:S01]  /*175f0*/  ISETP.NE.AND P0, PT, R9, 0x63, PT ;  /* 0x000000630900780c */ /* 0x000fe20003f05270 */
[----:B------:R-:W-:Y:S01]  /*17600*/  VIADD R9, R24, 0x1 ;  /* 0x0000000118097836 */ /* 0x000fe20000000000 */
[----:B------:R-:W-:-:S04]  /*17610*/  PRMT R10, R8, 0x9910, RZ ;  /* 0x00009910080a7816 */ /* 0x000fc800000000ff */
[----:B------:R-:W-:-:S07]  /*17620*/  ISETP.NE.AND P2, PT, R10, 0x64, PT ;  /* 0x000000640a00780c */ /* 0x000fce0003f45270 */
[----:B------:R-:W-:-:S05]  /*17630*/  @P0 IMAD.MOV R9, RZ, RZ, R24 ;  /* 0x000000ffff090224 */ /* 0x000fca00078e0218 */
[----:B------:R-:W-:Y:S01]  /*17640*/  PRMT R24, R9, 0x7610, R24 ;  /* 0x0000761009187816 */ /* 0x000fe20000000018 */
[----:B------:R-:W-:Y:S06]  /*17650*/  @P2 BRA `(.L_x_367) ;  /* 0xfffffff000a42947 */ /* 0x000fec000383ffff */
[----:B------:R-:W-:Y:S02]  /*17660*/  LOP3.LUT R8, R25, 0xffff, RZ, 0xc0, !PT ;  /* 0x0000ffff19087812 */ /* 0x000fe400078ec0ff */
[----:B------:R-:W-:-:S04]  /*17670*/  LOP3.LUT R9, R24, 0xffff, RZ, 0xc0, !PT ;  /* 0x0000ffff18097812 */ /* 0x000fc800078ec0ff */
[----:B------:R-:W-:-:S13]  /*17680*/  ISETP.GT.U32.AND P0, PT, R9, R8, PT ;  /* 0x000000080900720c */ /* 0x000fda0003f04070 */
[----:B------:R-:W-:Y:S05]  /*17690*/  @!P0 BRA `(.L_x_368) ;  /* 0xfffffff000908947 */ /* 0x000fea000383ffff */
[----:B------:R-:W-:Y:S05]  /*176a0*/  BSYNC.RECONVERGENT B1 ;  /* 0x0000000000017941 */ /* 0x000fea0003800200 */
.L_x_355:
[----:B------:R-:W-:-:S04]  /*176b0*/  PRMT R8, R25, 0x9910, RZ ;  /* 0x0000991019087816 */ /* 0x000fc800000000ff */
[----:B------:R-:W-:-:S13]  /*176c0*/  ISETP.NE.AND P0, PT, R8, 0x63, PT ;  /* 0x000000630800780c */ /* 0x000fda0003f05270 */
[----:B------:R-:W-:Y:S05]  /*176d0*/  @P0 BRA `(.L_x_369) ;  /* 0xfffffeb000340947 */ /* 0x000fea000383ffff */
[----:B------:R-:W-:Y:S05]  /*176e0*/  BSYNC.RECONVERGENT B0 ;  /* 0x0000000000007941 */ /* 0x000fea0003800200 */
.L_x_347:
[----:B------:R-:W-:Y:S05]  /*176f0*/  @P1 BRA `(.L_x_370) ;  /* 0xfffffeb000001947 */ /* 0x000fea000383ffff */
[----:B------:R-:W-:Y:S05]  /*17700*/  EXIT ;  /* 0x000000000000794d */ /* 0x000fea0003800000 */
.L_x_371:
        /* <DEDUP_REMOVED lines=15> */
.L_x_374:


//--------------------- .nv.global.init           --------------------------
	.section	.nv.global.init,"aw",@progbits
	.align	4
.nv.global.init:
	.type		mrg32k3aM1SubSeq,@object
	.size		mrg32k3aM1SubSeq,(mrg32k3aM2SubSeq - mrg32k3aM1SubSeq)
mrg32k3aM1SubSeq:
        /*0000*/ 	.byte	0x0b, 0xcc, 0xee, 0x04, 0x73, 0x29, 0x8b, 0x6f, 0xf6, 0x53, 0x03, 0xf6, 0x23, 0xf6, 0xea, 0xda
        /* <DEDUP_REMOVED lines=125> */
	.type		mrg32k3aM2SubSeq,@object
	.size		mrg32k3aM2SubSeq,(mrg32k3aM1 - mrg32k3aM2SubSeq)
mrg32k3aM2SubSeq:
        /* <DEDUP_REMOVED lines=126> */
	.type		mrg32k3aM1,@object
	.size		mrg32k3aM1,(mrg32k3aM1Seq - mrg32k3aM1)
mrg32k3aM1:
        /* <DEDUP_REMOVED lines=144> */
	.type		mrg32k3aM1Seq,@object
	.size		mrg32k3aM1Seq,(mrg32k3aM2 - mrg32k3aM1Seq)
mrg32k3aM1Seq:
        /* <DEDUP_REMOVED lines=144> */
	.type		mrg32k3aM2,@object
	.size		mrg32k3aM2,(mrg32k3aM2Seq - mrg32k3aM2)
mrg32k3aM2:
        /* <DEDUP_REMOVED lines=144> */
	.type		mrg32k3aM2Seq,@object
	.size		mrg32k3aM2Seq,(precalc_xorwow_matrix - mrg32k3aM2Seq)
mrg32k3aM2Seq:
        /* <DEDUP_REMOVED lines=144> */
	.type		precalc_xorwow_matrix,@object
	.size		precalc_xorwow_matrix,(precalc_xorwow_offset_matrix - precalc_xorwow_matrix)
precalc_xorwow_matrix:
        /* <DEDUP_REMOVED lines=6400> */
	.type		precalc_xorwow_offset_matrix,@object
	.size		precalc_xorwow_offset_matrix,($str - precalc_xorwow_offset_matrix)
precalc_xorwow_offset_matrix:
        /* <DEDUP_REMOVED lines=6400> */
	.type		$str,@object
	.size		$str,(.L_9 - $str)
$str:
        /*353c0*/ 	.byte	0x54, 0x68, 0x72, 0x65, 0x61, 0x64, 0x20, 0x23, 0x25, 0x64, 0x20, 0x66, 0x69, 0x6e, 0x69, 0x73
        /*353d0*/ 	.byte	0x68, 0x65, 0x64, 0x0a, 0x00
.L_9:


//--------------------- .nv.shared.reserved.0     --------------------------
	.section	.nv.shared.reserved.0,"aw",@nobits
	.weak		__nv_reservedSMEM_offset_0_alias
	.size		__nv_reservedSMEM_offset_0_alias, 0, 64
	.other		__nv_reservedSMEM_offset_0_alias,@"STO_CUDA_RESERVED_SHARED STV_DEFAULT"
__nv_reservedSMEM_offset_0_alias:
	.zero		0
	.zero		64


//--------------------- .nv.constant0._Z8simulateP17simulation_resultP10global_memPA100_A100_d --------------------------
	.section	.nv.constant0._Z8simulateP17simulation_resultP10global_memPA100_A100_d,"a",@progbits
	.sectionflags	@""
	.align	4
.nv.constant0._Z8simulateP17simulation_resultP10global_memPA100_A100_d:
	.zero		920


//--------------------- .nv.constant0._Z13store_weightsPA100_A100_d --------------------------
	.section	.nv.constant0._Z13store_weightsPA100_A100_d,"a",@progbits
	.sectionflags	@""
	.align	4
.nv.constant0._Z13store_weightsPA100_A100_d:
	.zero		904


//--------------------- SYMBOLS --------------------------

	.type		.nv.reservedSmem.offset0,@object
	.size		.nv.reservedSmem.offset0,0x4
	.type		vprintf,@function
